	.target	sm_90a

	.elftype	@"ET_EXEC"


//--------------------- .note.nv.tkinfo           --------------------------
	.section	.note.nv.tkinfo,"",@"SHT_NOTE"
	.sectionflags	@"SHF_NOTE_NV_TKINFO"
	.tkinfo
        /*0018*/ 	.word	0x00000002
        /*0030*/ 	.string	""
        /*0030*/ 	.string	"ptxas"
        /*0030*/ 	.string	"Cuda compilation tools, release 13.0, V13.0.88"
        /*0030*/ 	.string	"Build cuda_13.0.r13.0/compiler.36424714_0"
        /*0030*/ 	.string	"-arch sm_90a -m 64 "



//--------------------- .note.nv.cuinfo           --------------------------
	.section	.note.nv.cuinfo,"",@"SHT_NOTE"
	.sectionflags	@"SHF_NOTE_NV_CUINFO"
        /*0018*/ 	.short	0x0002
        /*001a*/ 	.short	0x005a
        /*001c*/ 	.short	0x0082
	.zero		2


//--------------------- .nv.info                  --------------------------
	.section	.nv.info,"",@"SHT_CUDA_INFO"
	.align	4


	//----- nvinfo : EIATTR_REGCOUNT
	.align		4
        /*0000*/ 	.byte	0x04, 0x2f
        /*0002*/ 	.short	(.L_16 - .L_15)
	.align		4
.L_15:
        /*0004*/ 	.word	index@(_ZN7cutlass13device_kernelINS_4fmha6kernel13FmhaKernelTmaINS1_10collective15FmhaMainloopTmaINS_6half_tEfN4cute5tupleIJNS7_1CILi64EEENS9_ILi256EEENS9_ILi48EEEEEENS4_14ResidualFusionEJEEENS4_15FmhaFwdEpilogueIS6_fNS8_IJSA_SC_SB_EEEEEJEEEEEvNT_6ParamsE)
        /*0008*/ 	.word	0x000000c3


	//----- nvinfo : EIATTR_FRAME_SIZE
	.align		4
.L_16:
        /*000c*/ 	.byte	0x04, 0x11
        /*000e*/ 	.short	(.L_18 - .L_17)
	.align		4
.L_17:
        /*0010*/ 	.word	index@($__internal_0_$__cuda_sm20_rcp_rn_f32_slowpath)
        /*0014*/ 	.word	0x00000000


	//----- nvinfo : EIATTR_FRAME_SIZE
	.align		4
.L_18:
        /*0018*/ 	.byte	0x04, 0x11
        /*001a*/ 	.short	(.L_20 - .L_19)
	.align		4
.L_19:
        /*001c*/ 	.word	index@(_ZN7cutlass13device_kernelINS_4fmha6kernel13FmhaKernelTmaINS1_10collective15FmhaMainloopTmaINS_6half_tEfN4cute5tupleIJNS7_1CILi64EEENS9_ILi256EEENS9_ILi48EEEEEENS4_14ResidualFusionEJEEENS4_15FmhaFwdEpilogueIS6_fNS8_IJSA_SC_SB_EEEEEJEEEEEvNT_6ParamsE)
        /*0020*/ 	.word	0x00000000


	//----- nvinfo : EIATTR_MIN_STACK_SIZE
	.align		4
.L_20:
        /*0024*/ 	.byte	0x04, 0x12
        /*0026*/ 	.short	(.L_22 - .L_21)
	.align		4
.L_21:
        /*0028*/ 	.word	index@(_ZN7cutlass13device_kernelINS_4fmha6kernel13FmhaKernelTmaINS1_10collective15FmhaMainloopTmaINS_6half_tEfN4cute5tupleIJNS7_1CILi64EEENS9_ILi256EEENS9_ILi48EEEEEENS4_14ResidualFusionEJEEENS4_15FmhaFwdEpilogueIS6_fNS8_IJSA_SC_SB_EEEEEJEEEEEvNT_6ParamsE)
        /*002c*/ 	.word	0x00000000
.L_22:


//--------------------- .nv.compat                --------------------------
	.section	.nv.compat,"",@"SHT_CUDA_COMPAT_INFO"
	.align	4
        /*0000*/ 	.byte	0x02, 0x09, 0x01, 0x00, 0x02, 0x02, 0x04, 0x00, 0x02, 0x05, 0x05, 0x00, 0x03, 0x07, 0x01, 0x01
        /*0010*/ 	.byte	0x02, 0x03, 0x01, 0x00, 0x02, 0x06, 0x01, 0x00, 0x04, 0x0b, 0x08, 0x00, 0x00, 0x00, 0x00, 0x00
        /*0020*/ 	.byte	0x00, 0x00, 0x00, 0x00


//--------------------- .nv.info._ZN7cutlass13device_kernelINS_4fmha6kernel13FmhaKernelTmaINS1_10collective15FmhaMainloopTmaINS_6half_tEfN4cute5tupleIJNS7_1CILi64EEENS9_ILi256EEENS9_ILi48EEEEEENS4_14ResidualFusionEJEEENS4_15FmhaFwdEpilogueIS6_fNS8_IJSA_SC_SB_EEEEEJEEEEEvNT_6ParamsE --------------------------
	.section	.nv.info._ZN7cutlass13device_kernelINS_4fmha6kernel13FmhaKernelTmaINS1_10collective15FmhaMainloopTmaINS_6half_tEfN4cute5tupleIJNS7_1CILi64EEENS9_ILi256EEENS9_ILi48EEEEEENS4_14ResidualFusionEJEEENS4_15FmhaFwdEpilogueIS6_fNS8_IJSA_SC_SB_EEEEEJEEEEEvNT_6ParamsE,"",@"SHT_CUDA_INFO"
	.sectionflags	@""
	.align	4


	//----- nvinfo : EIATTR_CUDA_API_VERSION
	.align		4
        /*0000*/ 	.byte	0x04, 0x37
        /*0002*/ 	.short	(.L_24 - .L_23)
.L_23:
        /*0004*/ 	.word	0x00000082


	//----- nvinfo : EIATTR_KPARAM_INFO
	.align		4
.L_24:
        /*0008*/ 	.byte	0x04, 0x17
        /*000a*/ 	.short	(.L_26 - .L_25)
.L_25:
        /*000c*/ 	.word	0x00000000
        /*0010*/ 	.short	0x0000
        /*0012*/ 	.short	0x0070
        /*0014*/ 	.byte	0x00, 0xf0, 0x01, 0x20


	//----- nvinfo : EIATTR_SPARSE_MMA_MASK
	.align		4
.L_26:
        /*0018*/ 	.byte	0x03, 0x50
        /*001a*/ 	.short	0x0000


	//----- nvinfo : EIATTR_MAXREG_COUNT
	.align		4
        /*001c*/ 	.byte	0x03, 0x1b
        /*001e*/ 	.short	0x00ff


	//----- nvinfo : EIATTR_NUM_BARRIERS
	.align		4
        /*0020*/ 	.byte	0x02, 0x4c
        /*0022*/ 	.byte	0x02
	.zero		1


	//----- nvinfo : EIATTR_EXTERNS
	.align		4
        /*0024*/ 	.byte	0x04, 0x0f
        /*0026*/ 	.short	(.L_28 - .L_27)


	//   ....[0]....
	.align		4
.L_27:
        /*0028*/ 	.word	index@(__assertfail)


	//----- nvinfo : EIATTR_MERCURY_ISA_VERSION
	.align		4
.L_28:
        /*002c*/ 	.byte	0x03, 0x5f
        /*002e*/ 	.short	0x0101


	//----- nvinfo : EIATTR_COOP_GROUP_MASK_REGIDS
	.align		4
        /*0030*/ 	.byte	0x04, 0x29
        /*0032*/ 	.short	(.L_30 - .L_29)


	//   ....[0]....
.L_29:
        /*0034*/ 	.word	0xffffffff


	//   ....[1]....
        /*0038*/ 	.word	0xffffffff


	//   ....[2]....
        /*003c*/ 	.word	0xffffffff


	//   ....[3]....
        /*0040*/ 	.word	0xffffffff


	//   ....[4]....
        /*0044*/ 	.word	0xffffffff


	//   ....[5]....
        /*0048*/ 	.word	0xffffffff


	//   ....[6]....
        /*004c*/ 	.word	0xffffffff


	//   ....[7]....
        /*0050*/ 	.word	0xffffffff


	//   ....[8]....
        /*0054*/ 	.word	0xffffffff


	//   ....[9]....
        /*0058*/ 	.word	0xffffffff


	//   ....[10]....
        /*005c*/ 	.word	0xffffffff


	//   ....[11]....
        /*0060*/ 	.word	0xffffffff


	//   ....[12]....
        /*0064*/ 	.word	0xffffffff


	//   ....[13]....
        /*0068*/ 	.word	0xffffffff


	//   ....[14]....
        /*006c*/ 	.word	0xffffffff


	//   ....[15]....
        /*0070*/ 	.word	0xffffffff


	//   ....[16]....
        /*0074*/ 	.word	0xffffffff


	//   ....[17]....
        /*0078*/ 	.word	0xffffffff


	//   ....[18]....
        /*007c*/ 	.word	0xffffffff


	//   ....[19]....
        /*0080*/ 	.word	0xffffffff


	//   ....[20]....
        /*0084*/ 	.word	0xffffffff


	//----- nvinfo : EIATTR_COOP_GROUP_INSTR_OFFSETS
	.align		4
.L_30:
        /*0088*/ 	.byte	0x04, 0x28
        /*008a*/ 	.short	(.L_32 - .L_31)


	//   ....[0]....
.L_31:
        /*008c*/ 	.word	0x00000050


	//   ....[1]....
        /*0090*/ 	.word	0x00000140


	//   ....[2]....
        /*0094*/ 	.word	0x00000270


	//   ....[3]....
        /*0098*/ 	.word	0x00000410


	//   ....[4]....
        /*009c*/ 	.word	0x00000590


	//   ....[5]....
        /*00a0*/ 	.word	0x00003760


	//   ....[6]....
        /*00a4*/ 	.word	0x00003770


	//   ....[7]....
        /*00a8*/ 	.word	0x000037a0


	//   ....[8]....
        /*00ac*/ 	.word	0x000037b0


	//   ....[9]....
        /*00b0*/ 	.word	0x00008fa0


	//   ....[10]....
        /*00b4*/ 	.word	0x00008fe0


	//   ....[11]....
        /*00b8*/ 	.word	0x00009010


	//   ....[12]....
        /*00bc*/ 	.word	0x00009030


	//   ....[13]....
        /*00c0*/ 	.word	0x0000fa80


	//   ....[14]....
        /*00c4*/ 	.word	0x0000fa90


	//   ....[15]....
        /*00c8*/ 	.word	0x0000fad0


	//   ....[16]....
        /*00cc*/ 	.word	0x0000faf0


	//   ....[17]....
        /*00d0*/ 	.word	0x00014be0


	//   ....[18]....
        /*00d4*/ 	.word	0x00014c20


	//   ....[19]....
        /*00d8*/ 	.word	0x00014c70


	//   ....[20]....
        /*00dc*/ 	.word	0x00014c80


	//----- nvinfo : EIATTR_SYSCALL_OFFSETS
	.align		4
.L_32:
        /*00e0*/ 	.byte	0x04, 0x46
        /*00e2*/ 	.short	(.L_34 - .L_33)


	//   ....[0]....
.L_33:
        /*00e4*/ 	.word	0x00015540


	//   ....[1]....
        /*00e8*/ 	.word	0x00015660


	//----- nvinfo : EIATTR_MBARRIER_INSTR_OFFSETS
	.align		4
.L_34:
        /*00ec*/ 	.byte	0x04, 0x39
        /*00ee*/ 	.short	(.L_36 - .L_35)


	//   ....[0]....
.L_35:
        /*00f0*/ 	.word	0x00000240
        /*00f4*/ 	.word	0x000000ff
        /*00f8*/ 	.word	0x00019840
        /*00fc*/ 	.short	0x0100
        /*00fe*/ 	.byte	0x08
	.zero		1


	//   ....[1]....
        /*0100*/ 	.word	0x00000250
        /*0104*/ 	.word	0x000000ff
        /*0108*/ 	.word	0x00019848
        /*010c*/ 	.short	0x0100
        /*010e*/ 	.byte	0x08
	.zero		1


	//   ....[2]....
        /*0110*/ 	.word	0x00000380
        /*0114*/ 	.word	0x000000ff
        /*0118*/ 	.word	0x00019800
        /*011c*/ 	.short	0x0100
        /*011e*/ 	.byte	0x08
	.zero		1


	//   ....[3]....
        /*0120*/ 	.word	0x00000390
        /*0124*/ 	.word	0x000000ff
        /*0128*/ 	.word	0x00019820
        /*012c*/ 	.short	0x0100
        /*012e*/ 	.byte	0x08
	.zero		1


	//   ....[4]....
        /*0130*/ 	.word	0x000003a0
        /*0134*/ 	.word	0x000000ff
        /*0138*/ 	.word	0x00019808
        /*013c*/ 	.short	0x0100
        /*013e*/ 	.byte	0x08
	.zero		1


	//   ....[5]....
        /*0140*/ 	.word	0x000003b0
        /*0144*/ 	.word	0x000000ff
        /*0148*/ 	.word	0x00019828
        /*014c*/ 	.short	0x0100
        /*014e*/ 	.byte	0x08
	.zero		1


	//   ....[6]....
        /*0150*/ 	.word	0x000003c0
        /*0154*/ 	.word	0x000000ff
        /*0158*/ 	.word	0x00019810
        /*015c*/ 	.short	0x0100
        /*015e*/ 	.byte	0x08
	.zero		1


	//   ....[7]....
        /*0160*/ 	.word	0x000003d0
        /*0164*/ 	.word	0x000000ff
        /*0168*/ 	.word	0x00019830
        /*016c*/ 	.short	0x0100
        /*016e*/ 	.byte	0x08
	.zero		1


	//   ....[8]....
        /*0170*/ 	.word	0x000003e0
        /*0174*/ 	.word	0x000000ff
        /*0178*/ 	.word	0x00019818
        /*017c*/ 	.short	0x0100
        /*017e*/ 	.byte	0x08
	.zero		1


	//   ....[9]....
        /*0180*/ 	.word	0x000003f0
        /*0184*/ 	.word	0x000000ff
        /*0188*/ 	.word	0x00019838
        /*018c*/ 	.short	0x0100
        /*018e*/ 	.byte	0x08
	.zero		1


	//   ....[10]....
        /*0190*/ 	.word	0x00000520
        /*0194*/ 	.word	0x000000ff
        /*0198*/ 	.word	0x00019850
        /*019c*/ 	.short	0x0100
        /*019e*/ 	.byte	0x08
	.zero		1


	//   ....[11]....
        /*01a0*/ 	.word	0x00000530
        /*01a4*/ 	.word	0x000000ff
        /*01a8*/ 	.word	0x00019868
        /*01ac*/ 	.short	0x0100
        /*01ae*/ 	.byte	0x08
	.zero		1


	//   ....[12]....
        /*01b0*/ 	.word	0x00000540
        /*01b4*/ 	.word	0x000000ff
        /*01b8*/ 	.word	0x00019858
        /*01bc*/ 	.short	0x0100
        /*01be*/ 	.byte	0x08
	.zero		1


	//   ....[13]....
        /*01c0*/ 	.word	0x00000550
        /*01c4*/ 	.word	0x000000ff
        /*01c8*/ 	.word	0x00019870
        /*01cc*/ 	.short	0x0100
        /*01ce*/ 	.byte	0x08
	.zero		1


	//   ....[14]....
        /*01d0*/ 	.word	0x00000560
        /*01d4*/ 	.word	0x000000ff
        /*01d8*/ 	.word	0x00019860
        /*01dc*/ 	.short	0x0100
        /*01de*/ 	.byte	0x08
	.zero		1


	//   ....[15]....
        /*01e0*/ 	.word	0x00000570
        /*01e4*/ 	.word	0x000000ff
        /*01e8*/ 	.word	0x00019878
        /*01ec*/ 	.short	0x0100
        /*01ee*/ 	.byte	0x08
	.zero		1


	//   ....[16]....
        /*01f0*/ 	.word	0x000006d0
        /*01f4*/ 	.word	0x00000003
        /*01f8*/ 	.word	0x00019848
        /*01fc*/ 	.short	0x010a
        /*01fe*/ 	.byte	0x3f
	.zero		1


	//   ....[17]....
        /*0200*/ 	.word	0x00000a60
        /*0204*/ 	.word	0x00000003
        /*0208*/ 	.word	0x00019820
        /*020c*/ 	.short	0x010a
        /*020e*/ 	.byte	0x3f
	.zero		1


	//   ....[18]....
        /*0210*/ 	.word	0x00000cf0
        /*0214*/ 	.word	0x00000002
        /*0218*/ 	.word	0x00019820
        /*021c*/ 	.short	0x010a
        /*021e*/ 	.byte	0x3f
	.zero		1


	//   ....[19]....
        /*0220*/ 	.word	0x00000ff0
        /*0224*/ 	.word	0x00000003
        /*0228*/ 	.word	0x00019820
        /*022c*/ 	.short	0x010a
        /*022e*/ 	.byte	0x3f
	.zero		1


	//   ....[20]....
        /*0230*/ 	.word	0x000012e0
        /*0234*/ 	.word	0x00000003
        /*0238*/ 	.word	0x00019820
        /*023c*/ 	.short	0x010a
        /*023e*/ 	.byte	0x3f
	.zero		1


	//   ....[21]....
        /*0240*/ 	.word	0x000015f0
        /*0244*/ 	.word	0x00000002
        /*0248*/ 	.word	0x00019840
        /*024c*/ 	.short	0x010a
        /*024e*/ 	.byte	0x3f
	.zero		1


	//   ....[22]....
        /*0250*/ 	.word	0x00001610
        /*0254*/ 	.word	0x00000002
        /*0258*/ 	.word	0x00019800
        /*025c*/ 	.short	0x010a
        /*025e*/ 	.byte	0x3f
	.zero		1


	//   ....[23]....
        /*0260*/ 	.word	0x00005230
        /*0264*/ 	.word	0x00000002
        /*0268*/ 	.word	0x00019808
        /*026c*/ 	.short	0x010a
        /*026e*/ 	.byte	0x3f
	.zero		1


	//   ....[24]....
        /*0270*/ 	.word	0x00008210
        /*0274*/ 	.word	0x00000014
        /*0278*/ 	.word	0x00000000
        /*027c*/ 	.short	0x0101
        /*027e*/ 	.byte	0x3f
	.zero		1


	//   ....[25]....
        /*0280*/ 	.word	0x000082f0
        /*0284*/ 	.word	0x00000011
        /*0288*/ 	.word	0x00019800
        /*028c*/ 	.short	0x010a
        /*028e*/ 	.byte	0x3f
	.zero		1


	//   ....[26]....
        /*0290*/ 	.word	0x000084b0
        /*0294*/ 	.word	0x0000000e
        /*0298*/ 	.word	0x00019820
        /*029c*/ 	.short	0x010a
        /*029e*/ 	.byte	0x3f
	.zero		1


	//   ....[27]....
        /*02a0*/ 	.word	0x00009070
        /*02a4*/ 	.word	0x00000016
        /*02a8*/ 	.word	0x00000000
        /*02ac*/ 	.short	0x0101
        /*02ae*/ 	.byte	0x3f
	.zero		1


	//   ....[28]....
        /*02b0*/ 	.word	0x000090a0
        /*02b4*/ 	.word	0x000000b3
        /*02b8*/ 	.word	0x00019800
        /*02bc*/ 	.short	0x010a
        /*02be*/ 	.byte	0x3f
	.zero		1


	//   ....[29]....
        /*02c0*/ 	.word	0x0000d8f0
        /*02c4*/ 	.word	0x00000003
        /*02c8*/ 	.word	0x00000000
        /*02cc*/ 	.short	0x0101
        /*02ce*/ 	.byte	0x3f
	.zero		1


	//   ....[30]....
        /*02d0*/ 	.word	0x0000d980
        /*02d4*/ 	.word	0x00000013
        /*02d8*/ 	.word	0x00019820
        /*02dc*/ 	.short	0x010a
        /*02de*/ 	.byte	0x3f
	.zero		1


	//   ....[31]....
        /*02e0*/ 	.word	0x0000dd20
        /*02e4*/ 	.word	0x00000011
        /*02e8*/ 	.word	0x00019800
        /*02ec*/ 	.short	0x010a
        /*02ee*/ 	.byte	0x3f
	.zero		1


	//   ....[32]....
        /*02f0*/ 	.word	0x0000df40
        /*02f4*/ 	.word	0x0000000e
        /*02f8*/ 	.word	0x00019820
        /*02fc*/ 	.short	0x010a
        /*02fe*/ 	.byte	0x3f
	.zero		1


	//   ....[33]....
        /*0300*/ 	.word	0x0000fb00
        /*0304*/ 	.word	0x00000017
        /*0308*/ 	.word	0x00000000
        /*030c*/ 	.short	0x0101
        /*030e*/ 	.byte	0x3f
	.zero		1


	//   ....[34]....
        /*0310*/ 	.word	0x0000fb50
        /*0314*/ 	.word	0x000000b2
        /*0318*/ 	.word	0x00019800
        /*031c*/ 	.short	0x010a
        /*031e*/ 	.byte	0x3f
	.zero		1


	//   ....[35]....
        /*0320*/ 	.word	0x00014780
        /*0324*/ 	.word	0x00000006
        /*0328*/ 	.word	0x00000000
        /*032c*/ 	.short	0x0101
        /*032e*/ 	.byte	0x3f
	.zero		1


	//   ....[36]....
        /*0330*/ 	.word	0x00014800
        /*0334*/ 	.word	0x00000006
        /*0338*/ 	.word	0x00019820
        /*033c*/ 	.short	0x010a
        /*033e*/ 	.byte	0x3f
	.zero		1


	//   ....[37]....
        /*0340*/ 	.word	0x00015e90
        /*0344*/ 	.word	0x00000003
        /*0348*/ 	.word	0x00019848
        /*034c*/ 	.short	0x010a
        /*034e*/ 	.byte	0x3f
	.zero		1


	//   ....[38]....
        /*0350*/ 	.word	0x00015ee0
        /*0354*/ 	.word	0x00000003
        /*0358*/ 	.word	0x00019820
        /*035c*/ 	.short	0x010a
        /*035e*/ 	.byte	0x3f
	.zero		1


	//   ....[39]....
        /*0360*/ 	.word	0x00015f30
        /*0364*/ 	.word	0x00000002
        /*0368*/ 	.word	0x00019820
        /*036c*/ 	.short	0x010a
        /*036e*/ 	.byte	0x3f
	.zero		1


	//   ....[40]....
        /*0370*/ 	.word	0x00015f80
        /*0374*/ 	.word	0x00000003
        /*0378*/ 	.word	0x00019820
        /*037c*/ 	.short	0x010a
        /*037e*/ 	.byte	0x3f
	.zero		1


	//   ....[41]....
        /*0380*/ 	.word	0x00015fd0
        /*0384*/ 	.word	0x00000003
        /*0388*/ 	.word	0x00019820
        /*038c*/ 	.short	0x010a
        /*038e*/ 	.byte	0x3f
	.zero		1


	//   ....[42]....
        /*0390*/ 	.word	0x00016020
        /*0394*/ 	.word	0x00000002
        /*0398*/ 	.word	0x00019840
        /*039c*/ 	.short	0x010a
        /*039e*/ 	.byte	0x3f
	.zero		1


	//   ....[43]....
        /*03a0*/ 	.word	0x00016070
        /*03a4*/ 	.word	0x00000002
        /*03a8*/ 	.word	0x00019800
        /*03ac*/ 	.short	0x010a
        /*03ae*/ 	.byte	0x3f
	.zero		1


	//   ....[44]....
        /*03b0*/ 	.word	0x000160c0
        /*03b4*/ 	.word	0x00000002
        /*03b8*/ 	.word	0x00019808
        /*03bc*/ 	.short	0x010a
        /*03be*/ 	.byte	0x3f
	.zero		1


	//   ....[45]....
        /*03c0*/ 	.word	0x00016110
        /*03c4*/ 	.word	0x00000011
        /*03c8*/ 	.word	0x00019800
        /*03cc*/ 	.short	0x010a
        /*03ce*/ 	.byte	0x3f
	.zero		1


	//   ....[46]....
        /*03d0*/ 	.word	0x00016160
        /*03d4*/ 	.word	0x0000000e
        /*03d8*/ 	.word	0x00019820
        /*03dc*/ 	.short	0x010a
        /*03de*/ 	.byte	0x3f
	.zero		1


	//   ....[47]....
        /*03e0*/ 	.word	0x000161b0
        /*03e4*/ 	.word	0x000000b3
        /*03e8*/ 	.word	0x00019800
        /*03ec*/ 	.short	0x010a
        /*03ee*/ 	.byte	0x3f
	.zero		1


	//   ....[48]....
        /*03f0*/ 	.word	0x00016200
        /*03f4*/ 	.word	0x00000013
        /*03f8*/ 	.word	0x00019820
        /*03fc*/ 	.short	0x010a
        /*03fe*/ 	.byte	0x3f
	.zero		1


	//   ....[49]....
        /*0400*/ 	.word	0x00016250
        /*0404*/ 	.word	0x00000011
        /*0408*/ 	.word	0x00019800
        /*040c*/ 	.short	0x010a
        /*040e*/ 	.byte	0x3f
	.zero		1


	//   ....[50]....
        /*0410*/ 	.word	0x000162a0
        /*0414*/ 	.word	0x0000000e
        /*0418*/ 	.word	0x00019820
        /*041c*/ 	.short	0x010a
        /*041e*/ 	.byte	0x3f
	.zero		1


	//   ....[51]....
        /*0420*/ 	.word	0x000162f0
        /*0424*/ 	.word	0x000000b2
        /*0428*/ 	.word	0x00019800
        /*042c*/ 	.short	0x010a
        /*042e*/ 	.byte	0x3f
	.zero		1


	//   ....[52]....
        /*0430*/ 	.word	0x00016340
        /*0434*/ 	.word	0x00000006
        /*0438*/ 	.word	0x00019820
        /*043c*/ 	.short	0x010a
        /*043e*/ 	.byte	0x3f
	.zero		1


	//----- nvinfo : EIATTR_NUM_MBARRIERS
	.align		4
.L_36:
        /*0440*/ 	.byte	0x03, 0x38
        /*0442*/ 	.short	0x0010


	//----- nvinfo : EIATTR_EXIT_INSTR_OFFSETS
	.align		4
        /*0444*/ 	.byte	0x04, 0x1c
        /*0446*/ 	.short	(.L_38 - .L_37)


	//   ....[0]....
.L_37:
        /*0448*/ 	.word	0x00015e80


	//----- nvinfo : EIATTR_MAX_THREADS
	.align		4
.L_38:
        /*044c*/ 	.byte	0x04, 0x05
        /*044e*/ 	.short	(.L_40 - .L_39)
.L_39:
        /*0450*/ 	.word	0x00000080
        /*0454*/ 	.word	0x00000001
        /*0458*/ 	.word	0x00000001


	//----- nvinfo : EIATTR_CRS_STACK_SIZE
	.align		4
.L_40:
        /*045c*/ 	.byte	0x04, 0x1e
        /*045e*/ 	.short	(.L_42 - .L_41)
.L_41:
        /*0460*/ 	.word	0x00000000


	//----- nvinfo : EIATTR_CBANK_PARAM_SIZE
	.align		4
.L_42:
        /*0464*/ 	.byte	0x03, 0x19
        /*0466*/ 	.short	0x0870


	//----- nvinfo : EIATTR_PARAM_CBANK
	.align		4
        /*0468*/ 	.byte	0x04, 0x0a
        /*046a*/ 	.short	(.L_44 - .L_43)
	.align		4
.L_43:
        /*046c*/ 	.word	index@(.nv.constant0._ZN7cutlass13device_kernelINS_4fmha6kernel13FmhaKernelTmaINS1_10collective15FmhaMainloopTmaINS_6half_tEfN4cute5tupleIJNS7_1CILi64EEENS9_ILi256EEENS9_ILi48EEEEEENS4_14ResidualFusionEJEEENS4_15FmhaFwdEpilogueIS6_fNS8_IJSA_SC_SB_EEEEEJEEEEEvNT_6ParamsE)
        /*0470*/ 	.short	0x0210
        /*0472*/ 	.short	0x0870


	//----- nvinfo : EIATTR_SW_WAR
	.align		4
.L_44:
        /*0474*/ 	.byte	0x04, 0x36
        /*0476*/ 	.short	(.L_46 - .L_45)
.L_45:
        /*0478*/ 	.word	0x00000008
.L_46:


//--------------------- .nv.callgraph             --------------------------
	.section	.nv.callgraph,"",@"SHT_CUDA_CALLGRAPH"
	.align	4
	.sectionentsize	8
	.align		4
        /*0000*/ 	.word	0x00000000
	.align		4
        /*0004*/ 	.word	0xffffffff
	.align		4
        /*0008*/ 	.word	index@(_ZN7cutlass13device_kernelINS_4fmha6kernel13FmhaKernelTmaINS1_10collective15FmhaMainloopTmaINS_6half_tEfN4cute5tupleIJNS7_1CILi64EEENS9_ILi256EEENS9_ILi48EEEEEENS4_14ResidualFusionEJEEENS4_15FmhaFwdEpilogueIS6_fNS8_IJSA_SC_SB_EEEEEJEEEEEvNT_6ParamsE)
	.align		4
        /*000c*/ 	.word	index@(__assertfail)
	.align		4
        /*0010*/ 	.word	0x00000000
	.align		4
        /*0014*/ 	.word	0xfffffffe
	.align		4
        /*0018*/ 	.word	0x00000000
	.align		4
        /*001c*/ 	.word	0xfffffffd
	.align		4
        /*0020*/ 	.word	0x00000000
	.align		4
        /*0024*/ 	.word	0xfffffffc


//--------------------- .nv.constant4             --------------------------
	.section	.nv.constant4,"a",@progbits
	.align	8
	.align		8
.nv.constant4:
        /*0000*/ 	.dword	__assertfail
	.align		8
        /*0008*/ 	.dword	__unnamed_1
	.align		8
        /*0010*/ 	.dword	__unnamed_2
	.align		8
        /*0018*/ 	.dword	_ZN39_INTERNAL_261a7ede_4_k_cu_af8ba4b4_31314cuda3std3__45__cpo5beginE
	.align		8
        /*0020*/ 	.dword	_ZN39_INTERNAL_261a7ede_4_k_cu_af8ba4b4_31314cuda3std3__45__cpo3endE
	.align		8
        /*0028*/ 	.dword	_ZN39_INTERNAL_261a7ede_4_k_cu_af8ba4b4_31314cuda3std3__45__cpo6cbeginE
	.align		8
        /*0030*/ 	.dword	_ZN39_INTERNAL_261a7ede_4_k_cu_af8ba4b4_31314cuda3std3__45__cpo4cendE
	.align		8
        /*0038*/ 	.dword	_ZN39_INTERNAL_261a7ede_4_k_cu_af8ba4b4_31314cuda3std3__441_GLOBAL__N__261a7ede_4_k_cu_af8ba4b4_31316ignoreE
	.align		8
        /*0040*/ 	.dword	_ZN39_INTERNAL_261a7ede_4_k_cu_af8ba4b4_31314cuda3std3__419piecewise_constructE
	.align		8
        /*0048*/ 	.dword	_ZN39_INTERNAL_261a7ede_4_k_cu_af8ba4b4_31314cuda3std3__48in_placeE
	.align		8
        /*0050*/ 	.dword	_ZN39_INTERNAL_261a7ede_4_k_cu_af8ba4b4_31314cuda3std6ranges3__45__cpo4swapE
	.align		8
        /*0058*/ 	.dword	_ZN39_INTERNAL_261a7ede_4_k_cu_af8ba4b4_31314cuda3std6ranges3__45__cpo9iter_moveE
	.align		8
        /*0060*/ 	.dword	_ZN39_INTERNAL_261a7ede_4_k_cu_af8ba4b4_31314cute7productE
	.align		8
        /*0068*/ 	.dword	_ZN39_INTERNAL_261a7ede_4_k_cu_af8ba4b4_31314cute1_E
	.align		8
        /*0070*/ 	.dword	$str$23
	.align		8
        /*0078*/ 	.dword	$str$24


//--------------------- .text._ZN7cutlass13device_kernelINS_4fmha6kernel13FmhaKernelTmaINS1_10collective15FmhaMainloopTmaINS_6half_tEfN4cute5tupleIJNS7_1CILi64EEENS9_ILi256EEENS9_ILi48EEEEEENS4_14ResidualFusionEJEEENS4_15FmhaFwdEpilogueIS6_fNS8_IJSA_SC_SB_EEEEEJEEEEEvNT_6ParamsE --------------------------
	.section	.text._ZN7cutlass13device_kernelINS_4fmha6kernel13FmhaKernelTmaINS1_10collective15FmhaMainloopTmaINS_6half_tEfN4cute5tupleIJNS7_1CILi64EEENS9_ILi256EEENS9_ILi48EEEEEENS4_14ResidualFusionEJEEENS4_15FmhaFwdEpilogueIS6_fNS8_IJSA_SC_SB_EEEEEJEEEEEvNT_6ParamsE,"ax",@progbits
	.align	128
.text._ZN7cutlass13device_kernelINS_4fmha6kernel13FmhaKernelTmaINS1_10collective15FmhaMainloopTmaINS_6half_tEfN4cute5tupleIJNS7_1CILi64EEENS9_ILi256EEENS9_ILi48EEEEEENS4_14ResidualFusionEJEEENS4_15FmhaFwdEpilogueIS6_fNS8_IJSA_SC_SB_EEEEEJEEEEEvNT_6ParamsE:
        .type           _ZN7cutlass13device_kernelINS_4fmha6kernel13FmhaKernelTmaINS1_10collective15FmhaMainloopTmaINS_6half_tEfN4cute5tupleIJNS7_1CILi64EEENS9_ILi256EEENS9_ILi48EEEEEENS4_14ResidualFusionEJEEENS4_15FmhaFwdEpilogueIS6_fNS8_IJSA_SC_SB_EEEEEJEEEEEvNT_6ParamsE,@function
        .size           _ZN7cutlass13device_kernelINS_4fmha6kernel13FmhaKernelTmaINS1_10collective15FmhaMainloopTmaINS_6half_tEfN4cute5tupleIJNS7_1CILi64EEENS9_ILi256EEENS9_ILi48EEEEEENS4_14ResidualFusionEJEEENS4_15FmhaFwdEpilogueIS6_fNS8_IJSA_SC_SB_EEEEEJEEEEEvNT_6ParamsE,(.L_x_95 - _ZN7cutlass13device_kernelINS_4fmha6kernel13FmhaKernelTmaINS1_10collective15FmhaMainloopTmaINS_6half_tEfN4cute5tupleIJNS7_1CILi64EEENS9_ILi256EEENS9_ILi48EEEEEENS4_14ResidualFusionEJEEENS4_15FmhaFwdEpilogueIS6_fNS8_IJSA_SC_SB_EEEEEJEEEEEvNT_6ParamsE)
        .other          _ZN7cutlass13device_kernelINS_4fmha6kernel13FmhaKernelTmaINS1_10collective15FmhaMainloopTmaINS_6half_tEfN4cute5tupleIJNS7_1CILi64EEENS9_ILi256EEENS9_ILi48EEEEEENS4_14ResidualFusionEJEEENS4_15FmhaFwdEpilogueIS6_fNS8_IJSA_SC_SB_EEEEEJEEEEEvNT_6ParamsE,@"STO_CUDA_ENTRY STV_DEFAULT"
_ZN7cutlass13device_kernelINS_4fmha6kernel13FmhaKernelTmaINS1_10collective15FmhaMainloopTmaINS_6half_tEfN4cute5tupleIJNS7_1CILi64EEENS9_ILi256EEENS9_ILi48EEEEEENS4_14ResidualFusionEJEEENS4_15FmhaFwdEpilogueIS6_fNS8_IJSA_SC_SB_EEEEEJEEEEEvNT_6ParamsE:
[----:B------:R-:W1:Y:S01]  /*0000*/  LDC R1, c[0x0][0x28] ;  /* 0x00000a00ff017b82 */ /* 0x000e620000000800 */
[----:B------:R-:W2:Y:S01]  /*0010*/  S2R R16, SR_TID.X ;  /* 0x0000000000107919 */ /* 0x000ea20000002100 */
[----:B------:R-:W-:Y:S01]  /*0020*/  ELECT P0, URZ, PT ;  /* 0x00000000003f782f */ /* 0x000fe20003800000 */
[----:B------:R-:W-:Y:S01]  /*0030*/  BSSY B0, `(.L_x_0) ;  /* 0x0000010000007945 */ /* 0x000fe20003800000 */
[----:B--2---:R-:W-:-:S05]  /*0040*/  SHF.R.U32.HI R9, RZ, 0x5, R16 ;  /* 0x00000005ff097819 */ /* 0x004fca0000011610 */
[----:B------:R-:W2:Y:S02]  /*0050*/  SHFL.IDX PT, R0, R9, RZ, 0x1f ;  /* 0x00001fff09007589 */ /* 0x000ea400000e0000 */
[----:B--2---:R-:W-:-:S13]  /*0060*/  ISETP.NE.OR P0, PT, R0, RZ, !P0 ;  /* 0x000000ff0000720c */ /* 0x004fda0004705670 */
[----:B-1----:R-:W-:Y:S05]  /*0070*/  @P0 BRA `(.L_x_1) ;  /* 0x00000000002c0947 */ /* 0x002fea0003800000 */
[----:B------:R-:W-:Y:S02]  /*0080*/  ULDC.64 UR4, c[0x0][0x198] ;  /* 0x0000660000047ab9 */ /* 0x000fe40000000a00 */
[----:B------:R-:W-:Y:S02]  /*0090*/  UIADD3 UR6, UP0, UR4, 0xf0, URZ ;  /* 0x000000f004067890 */ /* 0x000fe4000ff1e03f */
[----:B------:R-:W-:Y:S02]  /*00a0*/  UIADD3 UR8, UP1, UR4, 0x1f0, URZ ;  /* 0x000001f004087890 */ /* 0x000fe4000ff3e03f */
[----:B------:R-:W-:Y:S02]  /*00b0*/  UIADD3 UR4, UP2, UR4, 0x2f0, URZ ;  /* 0x000002f004047890 */ /* 0x000fe4000ff5e03f */
[----:B------:R-:W-:Y:S02]  /*00c0*/  UIADD3.X UR7, URZ, UR5, URZ, UP0, !UPT ;  /* 0x000000053f077290 */ /* 0x000fe400087fe43f */
[----:B------:R-:W-:-:S02]  /*00d0*/  UIADD3.X UR9, URZ, UR5, URZ, UP1, !UPT ;  /* 0x000000053f097290 */ /* 0x000fc40008ffe43f */
[----:B------:R-:W-:-:S05]  /*00e0*/  UIADD3.X UR5, URZ, UR5, URZ, UP2, !UPT ;  /* 0x000000053f057290 */ /* 0x000fca00097fe43f */
[----:B------:R1:W-:Y:S02]  /*00f0*/  UTMACCTL.PF [UR6] ;  /* 0x00000000060079b9 */ /* 0x0003e40008040000 */
[----:B------:R1:W-:Y:S02]  /*0100*/  UTMACCTL.PF [UR8] ;  /* 0x00000000080079b9 */ /* 0x0003e40008040000 */
[----:B------:R1:W-:Y:S02]  /*0110*/  UTMACCTL.PF [UR4] ;  /* 0x00000000040079b9 */ /* 0x0003e40008040000 */
[----:B-1----:R-:W-:Y:S01]  /*0120*/  NOP ;  /* 0x0000000000007918 */ /* 0x002fe20000000000 */
.L_x_1:
[----:B------:R-:W-:Y:S05]  /*0130*/  BSYNC B0 ;  /* 0x0000000000007941 */ /* 0x000fea0003800000 */
.L_x_0:
[----:B------:R-:W1:Y:S02]  /*0140*/  SHFL.IDX PT, R0, R9, RZ, 0x1f ;  /* 0x00001fff09007589 */ /* 0x000e6400000e0000 */
[----:B-1----:R-:W-:-:S13]  /*0150*/  ISETP.NE.AND P0, PT, R0, RZ, PT ;  /* 0x000000ff0000720c */ /* 0x002fda0003f05270 */
[----:B------:R-:W-:Y:S05]  /*0160*/  @P0 BRA `(.L_x_2) ;  /* 0x0000000000400947 */ /* 0x000fea0003800000 */
[----:B------:R-:W1:Y:S01]  /*0170*/  S2UR UR8, SR_CgaCtaId ;  /* 0x00000000000879c3 */ /* 0x000e620000008800 */
[----:B------:R-:W-:Y:S01]  /*0180*/  UMOV UR4, 0x400 ;  /* 0x0000040000047882 */ /* 0x000fe20000000000 */
[----:B------:R-:W-:Y:S01]  /*0190*/  UMOV UR5, 0x1 ;  /* 0x0000000100057882 */ /* 0x000fe20000000000 */
[----:B------:R-:W-:Y:S01]  /*01a0*/  UMOV UR6, 0x80 ;  /* 0x0000008000067882 */ /* 0x000fe20000000000 */
[----:B------:R-:W-:Y:S01]  /*01b0*/  ELECT P0, URZ, PT ;  /* 0x00000000003f782f */ /* 0x000fe20003800000 */
[----:B------:R-:W-:-:S04]  /*01c0*/  UIADD3 UR6, -UR6, 0x100000, URZ ;  /* 0x0010000006067890 */ /* 0x000fc8000fffe13f */
[----:B------:R-:W-:Y:S02]  /*01d0*/  USHF.L.U32 UR7, UR6, 0xb, URZ ;  /* 0x0000000b06077899 */ /* 0x000fe4000800063f */
[----:B------:R-:W-:Y:S02]  /*01e0*/  USHF.L.U32 UR6, UR6, 0x1, URZ ;  /* 0x0000000106067899 */ /* 0x000fe4000800063f */
[----:B-1----:R-:W-:Y:S02]  /*01f0*/  ULEA UR8, UR8, UR4, 0x18 ;  /* 0x0000000408087291 */ /* 0x002fe4000f8ec03f */
[----:B------:R-:W-:-:S04]  /*0200*/  UIADD3 UR4, -UR5, 0x100000, URZ ;  /* 0x0010000005047890 */ /* 0x000fc8000fffe13f */
[----:B------:R-:W-:Y:S02]  /*0210*/  USHF.L.U32 UR5, UR4, 0xb, URZ ;  /* 0x0000000b04057899 */ /* 0x000fe4000800063f */
[----:B------:R-:W-:Y:S01]  /*0220*/  USHF.L.U32 UR4, UR4, 0x1, URZ ;  /* 0x0000000104047899 */ /* 0x000fe2000800063f */
[----:B------:R-:W1:Y:S11]  /*0230*/  FENCE.VIEW.ASYNC.S ;  /* 0x00000000000073c6 */ /* 0x000e760000000000 */
[----:B-1----:R1:W2:Y:S01]  /*0240*/  SYNCS.EXCH.64 URZ, [UR8+0x19840], UR4 ;  /* 0x01984004083f75b2 */ /* 0x0022a20008000100 */
[----:B------:R1:W3:Y:S01]  /*0250*/  SYNCS.EXCH.64 URZ, [UR8+0x19848], UR6 ;  /* 0x01984806083f75b2 */ /* 0x0002e20008000100 */
[----:B------:R-:W-:Y:S01]  /*0260*/  NOP ;  /* 0x0000000000007918 */ /* 0x000fe20000000000 */
.L_x_2:
[----:B------:R-:W4:Y:S01]  /*0270*/  SHFL.IDX PT, R0, R9, RZ, 0x1f ;  /* 0x00001fff09007589 */ /* 0x000f2200000e0000 */
[----:B------:R-:W-:Y:S01]  /*0280*/  NOP ;  /* 0x0000000000007918 */ /* 0x000fe20000000000 */
[----:B----4-:R-:W-:-:S13]  /*0290*/  ISETP.NE.AND P0, PT, R0, RZ, PT ;  /* 0x000000ff0000720c */ /* 0x010fda0003f05270 */
[----:B------:R-:W-:Y:S05]  /*02a0*/  @P0 BRA `(.L_x_3) ;  /* 0x0000000000580947 */ /* 0x000fea0003800000 */
[----:B-1----:R-:W1:Y:S01]  /*02b0*/  S2UR UR5, SR_CgaCtaId ;  /* 0x00000000000579c3 */ /* 0x002e620000008800 */
[----:B------:R-:W-:Y:S01]  /*02c0*/  UMOV UR4, 0x400 ;  /* 0x0000040000047882 */ /* 0x000fe20000000000 */
[----:B------:R-:W-:Y:S01]  /*02d0*/  UMOV UR6, 0x1 ;  /* 0x0000000100067882 */ /* 0x000fe20000000000 */
[----:B------:R-:W-:Y:S01]  /*02e0*/  UMOV UR7, 0x80 ;  /* 0x0000008000077882 */ /* 0x000fe20000000000 */
[----:B------:R-:W-:Y:S01]  /*02f0*/  ELECT P0, URZ, PT ;  /* 0x00000000003f782f */ /* 0x000fe20003800000 */
[----:B-1----:R-:W-:Y:S02]  /*0300*/  ULEA UR8, UR5, UR4, 0x18 ;  /* 0x0000000405087291 */ /* 0x002fe4000f8ec03f */
[----:B------:R-:W-:-:S04]  /*0310*/  UIADD3 UR4, -UR6, 0x100000, URZ ;  /* 0x0010000006047890 */ /* 0x000fc8000fffe13f */
[----:B------:R-:W-:Y:S02]  /*0320*/  USHF.L.U32 UR5, UR4, 0xb, URZ ;  /* 0x0000000b04057899 */ /* 0x000fe4000800063f */
[----:B------:R-:W-:Y:S02]  /*0330*/  USHF.L.U32 UR4, UR4, 0x1, URZ ;  /* 0x0000000104047899 */ /* 0x000fe4000800063f */
[----:B------:R-:W-:-:S04]  /*0340*/  UIADD3 UR6, -UR7, 0x100000, URZ ;  /* 0x0010000007067890 */ /* 0x000fc8000fffe13f */
[----:B------:R-:W-:Y:S02]  /*0350*/  USHF.L.U32 UR7, UR6, 0xb, URZ ;  /* 0x0000000b06077899 */ /* 0x000fe4000800063f */
[----:B------:R-:W-:Y:S01]  /*0360*/  USHF.L.U32 UR6, UR6, 0x1, URZ ;  /* 0x0000000106067899 */ /* 0x000fe2000800063f */
[----:B------:R-:W1:Y:S03]  /*0370*/  FENCE.VIEW.ASYNC.S ;  /* 0x00000000000073c6 */ /* 0x000e660000000000 */
[----:B-1----:R4:W1:Y:S08]  /*0380*/  SYNCS.EXCH.64 URZ, [UR8+0x19800], UR4 ;  /* 0x01980004083f75b2 */ /* 0x0028700008000100 */
[----:B------:R4:W1:Y:S01]  /*0390*/  SYNCS.EXCH.64 URZ, [UR8+0x19820], UR6 ;  /* 0x01982006083f75b2 */ /* 0x0008620008000100 */
[----:B------:R4:W1:Y:S01]  /*03a0*/  SYNCS.EXCH.64 URZ, [UR8+0x19808], UR4 ;  /* 0x01980804083f75b2 */ /* 0x0008620008000100 */
[----:B------:R4:W1:Y:S01]  /*03b0*/  SYNCS.EXCH.64 URZ, [UR8+0x19828], UR6 ;  /* 0x01982806083f75b2 */ /* 0x0008620008000100 */
[----:B------:R4:W1:Y:S01]  /*03c0*/  SYNCS.EXCH.64 URZ, [UR8+0x19810], UR4 ;  /* 0x01981004083f75b2 */ /* 0x0008620008000100 */
[----:B------:R4:W1:Y:S01]  /*03d0*/  SYNCS.EXCH.64 URZ, [UR8+0x19830], UR6 ;  /* 0x01983006083f75b2 */ /* 0x0008620008000100 */
[----:B------:R4:W1:Y:S01]  /*03e0*/  SYNCS.EXCH.64 URZ, [UR8+0x19818], UR4 ;  /* 0x01981804083f75b2 */ /* 0x0008620008000100 */
[----:B------:R4:W1:Y:S02]  /*03f0*/  SYNCS.EXCH.64 URZ, [UR8+0x19838], UR6 ;  /* 0x01983806083f75b2 */ /* 0x0008640008000100 */
[----:B----4-:R-:W-:Y:S01]  /*0400*/  NOP ;  /* 0x0000000000007918 */ /* 0x010fe20000000000 */
.L_x_3:
        /* <DEDUP_REMOVED lines=22> */
[----:B------:R4:W1:Y:S02]  /*0570*/  SYNCS.EXCH.64 URZ, [UR8+0x19878], UR6 ;  /* 0x01987806083f75b2 */ /* 0x0008640008000100 */
[----:B----4-:R-:W-:Y:S01]  /*0580*/  NOP ;  /* 0x0000000000007918 */ /* 0x010fe20000000000 */
.L_x_4:
[----:B------:R-:W4:Y:S01]  /*0590*/  SHFL.IDX PT, R9, R9, RZ, 0x1f ;  /* 0x00001fff09097589 */ /* 0x000f2200000e0000 */
[----:B------:R-:W-:Y:S02]  /*05a0*/  ELECT P0, URZ, PT ;  /* 0x00000000003f782f */ /* 0x000fe40003800000 */
[----:B------:R-:W-:Y:S01]  /*05b0*/  SHF.R.S32.HI R3, RZ, 0x1f, R16 ;  /* 0x0000001fff037819 */ /* 0x000fe20000011410 */
[----:B------:R-:W-:Y:S01]  /*05c0*/  NOP ;  /* 0x0000000000007918 */ /* 0x000fe20000000000 */
[----:B------:R-:W4:Y:S01]  /*05d0*/  S2UR UR36, SR_CTAID.Y ;  /* 0x00000000002479c3 */ /* 0x000f220000002600 */
[----:B------:R-:W-:Y:S01]  /*05e0*/  BSSY B0, `(.L_x_5) ;  /* 0x0000031000007945 */ /* 0x000fe20003800000 */
[----:B------:R-:W-:Y:S01]  /*05f0*/  LEA.HI R3, R3, R16, RZ, 0x7 ;  /* 0x0000001003037211 */ /* 0x000fe200078f38ff */
[----:B------:R-:W-:-:S03]  /*0600*/  IMAD.MOV.U32 R8, RZ, RZ, RZ ;  /* 0x000000ffff087224 */ /* 0x000fc600078e00ff */
[----:B------:R-:W-:Y:S02]  /*0610*/  LOP3.LUT R3, R3, 0xffffff80, RZ, 0xc0, !PT ;  /* 0xffffff8003037812 */ /* 0x000fe400078ec0ff */
[----:B------:R-:W4:Y:S03]  /*0620*/  S2UR UR37, SR_CTAID.Z ;  /* 0x00000000002579c3 */ /* 0x000f260000002700 */
[----:B------:R-:W-:-:S05]  /*0630*/  IMAD.IADD R0, R16, 0x1, -R3 ;  /* 0x0000000110007824 */ /* 0x000fca00078e0a03 */
[----:B-123--:R-:W-:Y:S01]  /*0640*/  BAR.SYNC.DEFER_BLOCKING 0x0 ;  /* 0x0000000000007b1d */ /* 0x00efe20000010000 */
[----:B----4-:R-:W-:-:S13]  /*0650*/  ISETP.EQ.AND P1, PT, R9, RZ, P0 ;  /* 0x000000ff0900720c */ /* 0x010fda0000722270 */
[----:B------:R-:W-:Y:S05]  /*0660*/  @!P1 BRA `(.L_x_6) ;  /* 0x0000000000a09947 */ /* 0x000fea0003800000 */
[----:B------:R-:W1:Y:S01]  /*0670*/  S2R R3, SR_CgaCtaId ;  /* 0x0000000000037919 */ /* 0x000e620000008800 */
[----:B------:R-:W-:Y:S02]  /*0680*/  MOV R2, 0x400 ;  /* 0x0000040000027802 */ /* 0x000fe40000000f00 */
[----:B------:R-:W-:Y:S02]  /*0690*/  MOV R4, 0x1 ;  /* 0x0000000100047802 */ /* 0x000fe40000000f00 */
[----:B------:R-:W-:Y:S02]  /*06a0*/  ISETP.NE.AND P3, PT, R0, RZ, PT ;  /* 0x000000ff0000720c */ /* 0x000fe40003f65270 */
[----:B-1----:R-:W-:Y:S02]  /*06b0*/  LEA R3, R3, R2, 0x18 ;  /* 0x0000000203037211 */ /* 0x002fe400078ec0ff */
[----:B------:R-:W-:-:S04]  /*06c0*/  SHF.L.U32 R2, R4, 0x1f, RZ ;  /* 0x0000001f04027819 */ /* 0x000fc800000006ff */
[----:B------:R-:W1:Y:S02]  /*06d0*/  SYNCS.PHASECHK.TRANS64.TRYWAIT P2, [R3+URZ+0x19848], R2 ;  /* 0x01984802030075a7 */ /* 0x000e64000804017f */
[----:B-1----:R-:W-:Y:S05]  /*06e0*/  @!P2 BRA `(.L_x_7) ;  /* 0x0000015400e8a947 */ /* 0x002fea0003800000 */
.L_x_74:
[----:B------:R-:W-:Y:S05]  /*06f0*/  @P3 BRA `(.L_x_8) ;  /* 0x0000000000143947 */ /* 0x000fea0003800000 */
[----:B------:R-:W-:Y:S01]  /*0700*/  LOP3.LUT P2, RZ, R16, 0x1f, RZ, 0xc0, !PT ;  /* 0x0000001f10ff7812 */ /* 0x000fe2000784c0ff */
[----:B-1----:R-:W-:-:S04]  /*0710*/  IMAD.MOV.U32 R2, RZ, RZ, 0x1800 ;  /* 0x00001800ff027424 */ /* 0x002fc800078e00ff */
[----:B------:R2:W-:Y:S08]  /*0720*/  SYNCS.ARRIVE.TRANS64 RZ, [R3+URZ+0x19840], R2 ;  /* 0x0198400203ff79a7 */ /* 0x0005f0000800003f */
[----:B------:R-:W-:Y:S05]  /*0730*/  @!P2 BRA `(.L_x_8) ;  /* 0x000000000004a947 */ /* 0x000fea0003800000 */
[----:B------:R-:W-:Y:S01]  /*0740*/  BPT.TRAP 0x1 ;  /* 0x000000040000795c */ /* 0x000fe20000300000 */
.L_x_8:
[----:B------:R-:W3:Y:S01]  /*0750*/  S2UR UR11, SR_CTAID.X ;  /* 0x00000000000b79c3 */ /* 0x000ee20000002500 */
[----:B------:R-:W-:Y:S01]  /*0760*/  R2UR UR8, R3 ;  /* 0x00000000030872ca */ /* 0x000fe200000e0000 */
[----:B------:R-:W-:Y:S01]  /*0770*/  ULDC.64 UR4, c[0x0][0x198] ;  /* 0x0000660000047ab9 */ /* 0x000fe20000000a00 */
[----:B------:R-:W-:Y:S01]  /*0780*/  UMOV UR6, 0x0 ;  /* 0x0000000000067882 */ /* 0x000fe20000000000 */
[----:B------:R-:W-:Y:S01]  /*0790*/  UIADD3 UR4, UP0, UR4, 0xf0, URZ ;  /* 0x000000f004047890 */ /* 0x000fe2000ff1e03f */
[----:B------:R-:W-:Y:S01]  /*07a0*/  UMOV UR7, 0x10000000 ;  /* 0x1000000000077882 */ /* 0x000fe20000000000 */
[----:B------:R-:W-:Y:S02]  /*07b0*/  UMOV UR10, URZ ;  /* 0x0000003f000a7c82 */ /* 0x000fe40008000000 */
[----:B------:R-:W-:Y:S01]  /*07c0*/  UIADD3.X UR5, URZ, UR5, URZ, UP0, !UPT ;  /* 0x000000053f057290 */ /* 0x000fe200087fe43f */
[----:B------:R-:W-:Y:S01]  /*07d0*/  UMOV UR12, UR36 ;  /* 0x00000024000c7c82 */ /* 0x000fe20008000000 */
[----:B------:R-:W-:Y:S01]  /*07e0*/  UMOV UR13, UR37 ;  /* 0x00000025000d7c82 */ /* 0x000fe20008000000 */
[----:B------:R-:W-:Y:S01]  /*07f0*/  UMOV UR18, 0x10 ;  /* 0x0000001000127882 */ /* 0x000fe20000000000 */
[----:B------:R-:W-:-:S02]  /*0800*/  UMOV UR20, UR36 ;  /* 0x0000002400147c82 */ /* 0x000fc40008000000 */
[----:B------:R-:W-:Y:S02]  /*0810*/  UIADD3 UR9, UR8, 0x19840, URZ ;  /* 0x0001984008097890 */ /* 0x000fe4000fffe03f */
[----:B------:R-:W-:Y:S02]  /*0820*/  UIADD3 UR16, UR8, 0x800, URZ ;  /* 0x0000080008107890 */ /* 0x000fe4000fffe03f */
[----:B------:R-:W-:Y:S01]  /*0830*/  UIADD3 UR32, UR8, 0x1000, URZ ;  /* 0x0000100008207890 */ /* 0x000fe2000fffe03f */
[----:B------:R-:W-:Y:S02]  /*0840*/  UMOV UR21, UR37 ;  /* 0x0000002500157c82 */ /* 0x000fe40008000000 */
[----:B------:R-:W-:Y:S01]  /*0850*/  UMOV UR17, UR9 ;  /* 0x0000000900117c82 */ /* 0x000fe20008000000 */
[----:B------:R-:W-:Y:S01]  /*0860*/  UMOV UR34, 0x20 ;  /* 0x0000002000227882 */ /* 0x000fe20000000000 */
[----:B------:R-:W-:Y:S01]  /*0870*/  UMOV UR33, UR9 ;  /* 0x0000000900217c82 */ /* 0x000fe20008000000 */
[----:B---3--:R-:W-:-:S07]  /*0880*/  USHF.L.U32 UR11, UR11, 0x6, URZ ;  /* 0x000000060b0b7899 */ /* 0x008fce000800063f */
[----:B------:R-:W-:Y:S01]  /*0890*/  UMOV UR19, UR11 ;  /* 0x0000000b00137c82 */ /* 0x000fe20008000000 */
[----:B------:R-:W-:Y:S01]  /*08a0*/  UMOV UR35, UR11 ;  /* 0x0000000b00237c82 */ /* 0x000fe20008000000 */
[----:B------:R3:W-:Y:S01]  /*08b0*/  UTMALDG.4D [UR8], [UR4], desc[UR6] ;  /* 0x00000608040075b4 */ /* 0x0007e20008019000 */
[----:B------:R3:W-:Y:S01]  /*08c0*/  UTMALDG.4D [UR16], [UR4], desc[UR6] ;  /* 0x00000610040075b4 */ /* 0x0007e20008019000 */
[----:B------:R3:W-:Y:S02]  /*08d0*/  UTMALDG.4D [UR32], [UR4], desc[UR6] ;  /* 0x00000620040075b4 */ /* 0x0007e40008019000 */
[----:B---3--:R-:W-:Y:S01]  /*08e0*/  NOP ;  /* 0x0000000000007918 */ /* 0x008fe20000000000 */
.L_x_6:
[----:B------:R-:W-:Y:S05]  /*08f0*/  BSYNC B0 ;  /* 0x0000000000007941 */ /* 0x000fea0003800000 */
.L_x_5:
[----:B------:R-:W3:Y:S01]  /*0900*/  LDC R10, c[0x0][0x28c] ;  /* 0x0000a300ff0a7b82 */ /* 0x000ee20000000800 */
[----:B------:R-:W-:Y:S01]  /*0910*/  BSSY B0, `(.L_x_9) ;  /* 0x00000c9000007945 */ /* 0x000fe20003800000 */
[----:B------:R-:W-:Y:S01]  /*0920*/  MOV R6, 0x1 ;  /* 0x0000000100067802 */ /* 0x000fe20000000f00 */
[----:B------:R-:W-:Y:S02]  /*0930*/  IMAD.MOV.U32 R4, RZ, RZ, 0x1 ;  /* 0x00000001ff047424 */ /* 0x000fe400078e00ff */
[----:B------:R-:W-:Y:S02]  /*0940*/  IMAD.MOV.U32 R5, RZ, RZ, RZ ;  /* 0x000000ffff057224 */ /* 0x000fe400078e00ff */
[----:B---3--:R-:W-:-:S05]  /*0950*/  VIADD R18, R10, 0xff ;  /* 0x000000ff0a127836 */ /* 0x008fca0000000000 */
[----:B-12---:R-:W-:-:S04]  /*0960*/  SHF.R.S32.HI R3, RZ, 0x1f, R18 ;  /* 0x0000001fff037819 */ /* 0x006fc80000011412 */
[----:B------:R-:W-:-:S04]  /*0970*/  LEA.HI R18, R3, R18, RZ, 0x8 ;  /* 0x0000001203127211 */ /* 0x000fc800078f40ff */
[----:B------:R-:W-:-:S04]  /*0980*/  SHF.R.S32.HI R7, RZ, 0x8, R18 ;  /* 0x00000008ff077819 */ /* 0x000fc80000011412 */
[----:B------:R-:W-:Y:S01]  /*0990*/  SHF.L.U32 R7, R7, 0x1, RZ ;  /* 0x0000000107077819 */ /* 0x000fe200000006ff */
[----:B------:R-:W-:Y:S06]  /*09a0*/  @!P1 BRA `(.L_x_10) ;  /* 0x0000000800fc9947 */ /* 0x000fec0003800000 */
[----:B------:R-:W-:Y:S01]  /*09b0*/  ISETP.GE.AND P1, PT, R10, 0x1, PT ;  /* 0x000000010a00780c */ /* 0x000fe20003f26270 */
[----:B------:R-:W-:Y:S01]  /*09c0*/  IMAD.MOV.U32 R8, RZ, RZ, RZ ;  /* 0x000000ffff087224 */ /* 0x000fe200078e00ff */
[----:B------:R-:W-:Y:S01]  /*09d0*/  LOP3.LUT R12, R16, 0x1f, RZ, 0xc0, !PT ;  /* 0x0000001f100c7812 */ /* 0x000fe200078ec0ff */
[----:B------:R-:W-:-:S10]  /*09e0*/  IMAD.MOV.U32 R5, RZ, RZ, RZ ;  /* 0x000000ffff057224 */ /* 0x000fd400078e00ff */
        /* <DEDUP_REMOVED lines=9> */
.L_x_75:
[----:B------:R-:W-:Y:S01]  /*0a80*/  IMAD.MOV.U32 R5, RZ, RZ, 0x1 ;  /* 0x00000001ff057424 */ /* 0x000fe200078e00ff */
[----:B------:R-:W-:Y:S06]  /*0a90*/  @P2 BRA `(.L_x_13) ;  /* 0x0000000000142947 */ /* 0x000fec0003800000 */
[----:B------:R-:W-:Y:S01]  /*0aa0*/  ISETP.NE.AND P1, PT, R12, RZ, PT ;  /* 0x000000ff0c00720c */ /* 0x000fe20003f25270 */
[----:B-1----:R-:W-:-:S04]  /*0ab0*/  IMAD.MOV.U32 R2, RZ, RZ, 0x6000 ;  /* 0x00006000ff027424 */ /* 0x002fc800078e00ff */
[----:B------:R2:W-:Y:S08]  /*0ac0*/  SYNCS.ARRIVE.TRANS64 RZ, [R3+URZ+0x19800], R2 ;  /* 0x0198000203ff79a7 */ /* 0x0005f0000800003f */
[----:B------:R-:W-:Y:S05]  /*0ad0*/  @!P1 BRA `(.L_x_13) ;  /* 0x0000000000049947 */ /* 0x000fea0003800000 */
[----:B------:R-:W-:Y:S01]  /*0ae0*/  BPT.TRAP 0x1 ;  /* 0x000000040000795c */ /* 0x000fe20000300000 */
.L_x_13:
[----:B------:R-:W3:Y:S01]  /*0af0*/  S2R R11, SR_CgaCtaId ;  /* 0x00000000000b7919 */ /* 0x000ee20000008800 */
[----:B------:R-:W-:Y:S01]  /*0b00*/  R2UR UR32, R3 ;  /* 0x00000000032072ca */ /* 0x000fe200000e0000 */
[----:B------:R-:W-:Y:S01]  /*0b10*/  ULDC.64 UR4, c[0x0][0x198] ;  /* 0x0000660000047ab9 */ /* 0x000fe20000000a00 */
[----:B-12---:R-:W-:Y:S01]  /*0b20*/  MOV R2, 0x400 ;  /* 0x0000040000027802 */ /* 0x006fe20000000f00 */
[----:B------:R-:W-:Y:S01]  /*0b30*/  UIADD3 UR4, UP0, UR4, 0x1f0, URZ ;  /* 0x000001f004047890 */ /* 0x000fe2000ff1e03f */
[----:B------:R-:W-:Y:S01]  /*0b40*/  MOV R3, 0x1 ;  /* 0x0000000100037802 */ /* 0x000fe20000000f00 */
[----:B------:R-:W-:Y:S01]  /*0b50*/  UMOV UR19, URZ ;  /* 0x0000003f00137c82 */ /* 0x000fe20008000000 */
[----:B------:R-:W-:Y:S01]  /*0b60*/  UMOV UR6, 0x0 ;  /* 0x0000000000067882 */ /* 0x000fe20000000000 */
[----:B------:R-:W-:Y:S01]  /*0b70*/  UIADD3.X UR5, URZ, UR5, URZ, UP0, !UPT ;  /* 0x000000053f057290 */ /* 0x000fe200087fe43f */
[----:B------:R-:W-:Y:S01]  /*0b80*/  SHF.L.U32 R3, R3, 0x1f, RZ ;  /* 0x0000001f03037819 */ /* 0x000fe200000006ff */
[----:B------:R-:W-:Y:S01]  /*0b90*/  UMOV UR7, 0x10000000 ;  /* 0x1000000000077882 */ /* 0x000fe20000000000 */
[----:B------:R-:W-:Y:S01]  /*0ba0*/  UMOV UR18, URZ ;  /* 0x0000003f00127c82 */ /* 0x000fe20008000000 */
[----:B------:R-:W-:Y:S01]  /*0bb0*/  UMOV UR20, UR36 ;  /* 0x0000002400147c82 */ /* 0x000fe20008000000 */
[----:B------:R-:W-:Y:S01]  /*0bc0*/  UMOV UR21, UR37 ;  /* 0x0000002500157c82 */ /* 0x000fe20008000000 */
[----:B------:R-:W-:Y:S01]  /*0bd0*/  UIADD3 UR16, UR32, 0x1800, URZ ;  /* 0x0000180020107890 */ /* 0x000fe2000fffe03f */
[----:B------:R-:W-:Y:S01]  /*0be0*/  ISETP.NE.AND P2, PT, R0, RZ, PT ;  /* 0x000000ff0000720c */ /* 0x000fe20003f45270 */
[----:B------:R-:W-:-:S02]  /*0bf0*/  UIADD3 UR17, UR32, 0x19800, URZ ;  /* 0x0001980020117890 */ /* 0x000fc4000fffe03f */
[----:B------:R-:W-:Y:S02]  /*0c00*/  UIADD3 UR8, UR32, 0x3800, URZ ;  /* 0x0000380020087890 */ /* 0x000fe4000fffe03f */
[----:B------:R-:W-:Y:S01]  /*0c10*/  UIADD3 UR32, UR32, 0x5800, URZ ;  /* 0x0000580020207890 */ /* 0x000fe2000fffe03f */
[----:B------:R-:W-:Y:S01]  /*0c20*/  UMOV UR10, 0x10 ;  /* 0x00000010000a7882 */ /* 0x000fe20000000000 */
[----:B------:R-:W-:Y:S01]  /*0c30*/  UMOV UR12, UR36 ;  /* 0x00000024000c7c82 */ /* 0x000fe20008000000 */
[----:B------:R-:W-:Y:S01]  /*0c40*/  UMOV UR13, UR37 ;  /* 0x00000025000d7c82 */ /* 0x000fe20008000000 */
[----:B------:R-:W-:Y:S01]  /*0c50*/  UMOV UR11, UR19 ;  /* 0x00000013000b7c82 */ /* 0x000fe20008000000 */
[----:B------:R-:W-:Y:S01]  /*0c60*/  UMOV UR9, UR17 ;  /* 0x0000001100097c82 */ /* 0x000fe20008000000 */
[----:B------:R-:W-:Y:S01]  /*0c70*/  UMOV UR34, 0x20 ;  /* 0x0000002000227882 */ /* 0x000fe20000000000 */
[----:B------:R-:W-:Y:S01]  /*0c80*/  UMOV UR35, UR19 ;  /* 0x0000001300237c82 */ /* 0x000fe20008000000 */
[----:B------:R1:W-:Y:S01]  /*0c90*/  UTMALDG.4D [UR16], [UR4], desc[UR6] ;  /* 0x00000610040075b4 */ /* 0x0003e20008019000 */
[----:B------:R-:W-:Y:S01]  /*0ca0*/  UMOV UR33, UR17 ;  /* 0x0000001100217c82 */ /* 0x000fe20008000000 */
[----:B---3--:R-:W-:-:S05]  /*0cb0*/  LEA R4, R11, R2, 0x18 ;  /* 0x000000020b047211 */ /* 0x008fca00078ec0ff */
[----:B------:R-:W-:Y:S01]  /*0cc0*/  IMAD R2, R5, 0x8, R4 ;  /* 0x0000000805027824 */ /* 0x000fe200078e0204 */
[----:B------:R1:W-:Y:S01]  /*0cd0*/  UTMALDG.4D [UR8], [UR4], desc[UR6] ;  /* 0x00000608040075b4 */ /* 0x0003e20008019000 */
[----:B------:R1:W-:Y:S02]  /*0ce0*/  UTMALDG.4D [UR32], [UR4], desc[UR6] ;  /* 0x00000620040075b4 */ /* 0x0003e40008019000 */
[----:B------:R-:W2:Y:S02]  /*0cf0*/  SYNCS.PHASECHK.TRANS64.TRYWAIT P1, [R2+URZ+0x19820], R3 ;  /* 0x01982003020075a7 */ /* 0x000ea4000802017f */
[----:B-12---:R-:W-:Y:S05]  /*0d00*/  @!P1 BRA `(.L_x_14) ;  /* 0x0000015000889947 */ /* 0x006fea0003800000 */
.L_x_76:
[----:B------:R-:W-:Y:S01]  /*0d10*/  IMAD.MOV.U32 R8, RZ, RZ, 0x1 ;  /* 0x00000001ff087424 */ /* 0x000fe200078e00ff */
[----:B------:R-:W-:Y:S06]  /*0d20*/  @P2 BRA `(.L_x_15) ;  /* 0x0000000000142947 */ /* 0x000fec0003800000 */
[----:B------:R-:W-:Y:S02]  /*0d30*/  ISETP.NE.AND P1, PT, R12, RZ, PT ;  /* 0x000000ff0c00720c */ /* 0x000fe40003f25270 */
[----:B-1----:R-:W-:-:S04]  /*0d40*/  MOV R3, 0x6000 ;  /* 0x0000600000037802 */ /* 0x002fc80000000f00 */
[----:B------:R2:W-:Y:S07]  /*0d50*/  SYNCS.ARRIVE.TRANS64 RZ, [R2+URZ+0x19800], R3 ;  /* 0x0198000302ff79a7 */ /* 0x0005ee000800003f */
[----:B------:R-:W-:Y:S05]  /*0d60*/  @!P1 BRA `(.L_x_15) ;  /* 0x0000000000049947 */ /* 0x000fea0003800000 */
[----:B------:R-:W-:Y:S01]  /*0d70*/  BPT.TRAP 0x1 ;  /* 0x000000040000795c */ /* 0x000fe20000300000 */
.L_x_15:
[C---:B------:R-:W-:Y:S01]  /*0d80*/  IMAD R4, R5.reuse, 0x6000, R4 ;  /* 0x0000600005047824 */ /* 0x040fe200078e0204 */
[----:B------:R-:W-:Y:S01]  /*0d90*/  R2UR UR17, R2 ;  /* 0x00000000021172ca */ /* 0x000fe200000e0000 */
[----:B------:R-:W-:Y:S01]  /*0da0*/  ULDC.64 UR4, c[0x0][0x198] ;  /* 0x0000660000047ab9 */ /* 0x000fe20000000a00 */
[----:B------:R-:W-:Y:S01]  /*0db0*/  UMOV UR19, URZ ;  /* 0x0000003f00137c82 */ /* 0x000fe20008000000 */
[----:B------:R-:W-:Y:S01]  /*0dc0*/  UIADD3 UR4, UP0, UR4, 0x2f0, URZ ;  /* 0x000002f004047890 */ /* 0x000fe2000ff1e03f */
[----:B------:R-:W-:Y:S01]  /*0dd0*/  R2UR UR32, R4 ;  /* 0x00000000042072ca */ /* 0x000fe200000e0000 */
[----:B------:R-:W-:Y:S01]  /*0de0*/  UMOV UR6, 0x0 ;  /* 0x0000000000067882 */ /* 0x000fe20000000000 */
[----:B------:R-:W-:Y:S01]  /*0df0*/  UMOV UR7, 0x10000000 ;  /* 0x1000000000077882 */ /* 0x000fe20000000000 */
[----:B------:R-:W-:Y:S01]  /*0e00*/  UIADD3.X UR5, URZ, UR5, URZ, UP0, !UPT ;  /* 0x000000053f057290 */ /* 0x000fe200087fe43f */
[----:B------:R-:W-:Y:S01]  /*0e10*/  VIADD R5, R5, 0x1 ;  /* 0x0000000105057836 */ /* 0x000fe20000000000 */
[----:B------:R-:W-:Y:S01]  /*0e20*/  UMOV UR18, URZ ;  /* 0x0000003f00127c82 */ /* 0x000fe20008000000 */
[----:B------:R-:W-:Y:S01]  /*0e30*/  UMOV UR20, UR36 ;  /* 0x0000002400147c82 */ /* 0x000fe20008000000 */
[----:B------:R-:W-:Y:S01]  /*0e40*/  UMOV UR21, UR37 ;  /* 0x0000002500157c82 */ /* 0x000fe20008000000 */
[----:B------:R-:W-:Y:S01]  /*0e50*/  UMOV UR10, 0x10 ;  /* 0x00000010000a7882 */ /* 0x000fe20000000000 */
[----:B------:R-:W-:Y:S01]  /*0e60*/  UIADD3 UR17, UR17, 0x19800, URZ ;  /* 0x0001980011117890 */ /* 0x000fe2000fffe03f */
[----:B------:R-:W-:Y:S01]  /*0e70*/  UMOV UR12, UR36 ;  /* 0x00000024000c7c82 */ /* 0x000fe20008000000 */
[----:B------:R-:W-:-:S02]  /*0e80*/  UMOV UR13, UR37 ;  /* 0x00000025000d7c82 */ /* 0x000fc40008000000 */
[----:B------:R-:W-:Y:S02]  /*0e90*/  UIADD3 UR16, UR32, 0x1800, URZ ;  /* 0x0000180020107890 */ /* 0x000fe4000fffe03f */
[----:B------:R-:W-:Y:S02]  /*0ea0*/  UIADD3 UR8, UR32, 0x3800, URZ ;  /* 0x0000380020087890 */ /* 0x000fe4000fffe03f */
[----:B------:R-:W-:Y:S01]  /*0eb0*/  UIADD3 UR32, UR32, 0x5800, URZ ;  /* 0x0000580020207890 */ /* 0x000fe2000fffe03f */
[----:B------:R-:W-:Y:S01]  /*0ec0*/  UMOV UR11, UR19 ;  /* 0x00000013000b7c82 */ /* 0x000fe20008000000 */
[----:B------:R-:W-:Y:S01]  /*0ed0*/  UMOV UR9, UR17 ;  /* 0x0000001100097c82 */ /* 0x000fe20008000000 */
[----:B------:R-:W-:Y:S01]  /*0ee0*/  UMOV UR34, 0x20 ;  /* 0x0000002000227882 */ /* 0x000fe20000000000 */
[----:B------:R-:W-:Y:S01]  /*0ef0*/  UMOV UR35, UR19 ;  /* 0x0000001300237c82 */ /* 0x000fe20008000000 */
[----:B------:R3:W-:Y:S01]  /*0f00*/  UTMALDG.4D [UR16], [UR4], desc[UR6] ;  /* 0x00000610040075b4 */ /* 0x0007e20008019000 */
[----:B------:R-:W-:Y:S01]  /*0f10*/  UMOV UR33, UR17 ;  /* 0x0000001100217c82 */ /* 0x000fe20008000000 */
[----:B------:R3:W-:Y:S02]  /*0f20*/  UTMALDG.4D [UR8], [UR4], desc[UR6] ;  /* 0x00000608040075b4 */ /* 0x0007e40008019000 */
[----:B------:R3:W-:Y:S02]  /*0f30*/  UTMALDG.4D [UR32], [UR4], desc[UR6] ;  /* 0x00000620040075b4 */ /* 0x0007e40008019000 */
[----:B---3--:R-:W-:Y:S01]  /*0f40*/  NOP ;  /* 0x0000000000007918 */ /* 0x008fe20000000000 */
.L_x_11:
[----:B------:R-:W-:Y:S01]  /*0f50*/  ISETP.GE.AND P1, PT, R10, 0x101, PT ;  /* 0x000001010a00780c */ /* 0x000fe20003f26270 */
[----:B------:R-:W-:-:S12]  /*0f60*/  IMAD.MOV.U32 R4, RZ, RZ, 0x1 ;  /* 0x00000001ff047424 */ /* 0x000fd800078e00ff */
[----:B------:R-:W-:Y:S05]  /*0f70*/  @!P1 BRA `(.L_x_16) ;  /* 0x0000000400849947 */ /* 0x000fea0003800000 */
[----:B-12---:R-:W1:Y:S01]  /*0f80*/  S2R R3, SR_CgaCtaId ;  /* 0x0000000000037919 */ /* 0x006e620000008800 */
[----:B------:R-:W-:Y:S02]  /*0f90*/  MOV R2, 0x400 ;  /* 0x0000040000027802 */ /* 0x000fe40000000f00 */
[----:B------:R-:W-:Y:S02]  /*0fa0*/  MOV R4, 0x1 ;  /* 0x0000000100047802 */ /* 0x000fe40000000f00 */
[----:B------:R-:W-:Y:S02]  /*0fb0*/  ISETP.NE.AND P2, PT, R0, RZ, PT ;  /* 0x000000ff0000720c */ /* 0x000fe40003f45270 */
[----:B------:R-:W-:Y:S02]  /*0fc0*/  SHF.L.U32 R4, R4, 0x1f, RZ ;  /* 0x0000001f04047819 */ /* 0x000fe400000006ff */
[----:B-1----:R-:W-:-:S05]  /*0fd0*/  LEA R2, R3, R2, 0x18 ;  /* 0x0000000203027211 */ /* 0x002fca00078ec0ff */
[----:B------:R-:W-:-:S04]  /*0fe0*/  IMAD R3, R5, 0x8, R2 ;  /* 0x0000000805037824 */ /* 0x000fc800078e0202 */
[----:B------:R-:W1:Y:S02]  /*0ff0*/  SYNCS.PHASECHK.TRANS64.TRYWAIT P1, [R3+URZ+0x19820], R4 ;  /* 0x01982004030075a7 */ /* 0x000e64000802017f */
[----:B-1----:R-:W-:Y:S05]  /*1000*/  @!P1 BRA `(.L_x_17) ;  /* 0x0000014c00dc9947 */ /* 0x002fea0003800000 */
.L_x_77:
[----:B------:R-:W-:Y:S05]  /*1010*/  @P2 BRA `(.L_x_18) ;  /* 0x0000000000142947 */ /* 0x000fea0003800000 */
[----:B------:R-:W-:Y:S01]  /*1020*/  ISETP.NE.AND P1, PT, R12, RZ, PT ;  /* 0x000000ff0c00720c */ /* 0x000fe20003f25270 */
[----:B-1----:R-:W-:-:S04]  /*1030*/  IMAD.MOV.U32 R4, RZ, RZ, 0x6000 ;  /* 0x00006000ff047424 */ /* 0x002fc800078e00ff */
[----:B------:R2:W-:Y:S08]  /*1040*/  SYNCS.ARRIVE.TRANS64 RZ, [R3+URZ+0x19800], R4 ;  /* 0x0198000403ff79a7 */ /* 0x0005f0000800003f */
[----:B------:R-:W-:Y:S05]  /*1050*/  @!P1 BRA `(.L_x_18) ;  /* 0x0000000000049947 */ /* 0x000fea0003800000 */
[----:B------:R-:W-:Y:S01]  /*1060*/  BPT.TRAP 0x1 ;  /* 0x000000040000795c */ /* 0x000fe20000300000 */
.L_x_18:
[----:B------:R-:W3:Y:S01]  /*1070*/  S2R R11, SR_CgaCtaId ;  /* 0x00000000000b7919 */ /* 0x000ee20000008800 */
[----:B------:R-:W-:Y:S01]  /*1080*/  IMAD R2, R5, 0x6000, R2 ;  /* 0x0000600005027824 */ /* 0x000fe200078e0202 */
[----:B------:R-:W-:Y:S01]  /*1090*/  R2UR UR17, R3 ;  /* 0x00000000031172ca */ /* 0x000fe200000e0000 */
[----:B------:R-:W-:Y:S01]  /*10a0*/  ULDC.64 UR4, c[0x0][0x198] ;  /* 0x0000660000047ab9 */ /* 0x000fe20000000a00 */
[----:B------:R-:W-:Y:S01]  /*10b0*/  R2UR UR19, R8 ;  /* 0x00000000081372ca */ /* 0x000fe200000e0000 */
[----:B------:R-:W-:Y:S01]  /*10c0*/  UIADD3 UR4, UP0, UR4, 0x1f0, URZ ;  /* 0x000001f004047890 */ /* 0x000fe2000ff1e03f */
[----:B------:R-:W-:Y:S01]  /*10d0*/  R2UR UR32, R2 ;  /* 0x00000000022072ca */ /* 0x000fe200000e0000 */
[----:B------:R-:W-:Y:S01]  /*10e0*/  UMOV UR6, 0x0 ;  /* 0x0000000000067882 */ /* 0x000fe20000000000 */
[----:B------:R-:W-:Y:S01]  /*10f0*/  IADD3 R5, R5, 0x1, RZ ;  /* 0x0000000105057810 */ /* 0x000fe20007ffe0ff */
[----:B------:R-:W-:Y:S01]  /*1100*/  UIADD3.X UR5, URZ, UR5, URZ, UP0, !UPT ;  /* 0x000000053f057290 */ /* 0x000fe200087fe43f */
[----:B------:R-:W-:Y:S01]  /*1110*/  MOV R2, 0x400 ;  /* 0x0000040000027802 */ /* 0x000fe20000000f00 */
[----:B------:R-:W-:Y:S01]  /*1120*/  UMOV UR7, 0x10000000 ;  /* 0x1000000000077882 */ /* 0x000fe20000000000 */
[C---:B------:R-:W-:Y:S01]  /*1130*/  ISETP.NE.AND P2, PT, R5.reuse, 0x4, PT ;  /* 0x000000040500780c */ /* 0x040fe20003f45270 */
[----:B------:R-:W-:Y:S01]  /*1140*/  UMOV UR18, URZ ;  /* 0x0000003f00127c82 */ /* 0x000fe20008000000 */
[C---:B------:R-:W-:Y:S01]  /*1150*/  ISETP.NE.AND P1, PT, R5.reuse, 0x4, PT ;  /* 0x000000040500780c */ /* 0x040fe20003f25270 */
[----:B------:R-:W-:Y:S01]  /*1160*/  UIADD3 UR17, UR17, 0x19800, URZ ;  /* 0x0001980011117890 */ /* 0x000fe2000fffe03f */
[----:B------:R-:W-:Y:S01]  /*1170*/  SEL R5, R5, RZ, P2 ;  /* 0x000000ff05057207 */ /* 0x000fe20001000000 */
[----:B------:R-:W-:Y:S01]  /*1180*/  USHF.L.U32 UR19, UR19, 0x8, URZ ;  /* 0x0000000813137899 */ /* 0x000fe2000800063f */
[----:B-12---:R-:W-:Y:S01]  /*1190*/  SEL R4, RZ, 0x1, !P1 ;  /* 0x00000001ff047807 */ /* 0x006fe20004800000 */
[----:B------:R-:W-:Y:S01]  /*11a0*/  UIADD3 UR16, UR32, 0x1800, URZ ;  /* 0x0000180020107890 */ /* 0x000fe2000fffe03f */
[----:B------:R-:W-:Y:S01]  /*11b0*/  ISETP.NE.AND P2, PT, R0, RZ, PT ;  /* 0x000000ff0000720c */ /* 0x000fe20003f45270 */
[----:B------:R-:W-:-:S02]  /*11c0*/  UIADD3 UR8, UR32, 0x3800, URZ ;  /* 0x0000380020087890 */ /* 0x000fc4000fffe03f */
[----:B------:R-:W-:Y:S01]  /*11d0*/  UIADD3 UR32, UR32, 0x5800, URZ ;  /* 0x0000580020207890 */ /* 0x000fe2000fffe03f */
[----:B------:R-:W-:Y:S01]  /*11e0*/  UMOV UR20, UR36 ;  /* 0x0000002400147c82 */ /* 0x000fe20008000000 */
[----:B------:R-:W-:Y:S01]  /*11f0*/  UMOV UR21, UR37 ;  /* 0x0000002500157c82 */ /* 0x000fe20008000000 */
[----:B------:R-:W-:Y:S01]  /*1200*/  UMOV UR10, 0x10 ;  /* 0x00000010000a7882 */ /* 0x000fe20000000000 */
[----:B------:R-:W-:Y:S01]  /*1210*/  UMOV UR12, UR36 ;  /* 0x00000024000c7c82 */ /* 0x000fe20008000000 */
[----:B------:R-:W-:Y:S01]  /*1220*/  UMOV UR13, UR37 ;  /* 0x00000025000d7c82 */ /* 0x000fe20008000000 */
[----:B------:R-:W-:Y:S01]  /*1230*/  UMOV UR9, UR17 ;  /* 0x0000001100097c82 */ /* 0x000fe20008000000 */
[----:B------:R-:W-:Y:S01]  /*1240*/  UMOV UR11, UR19 ;  /* 0x00000013000b7c82 */ /* 0x000fe20008000000 */
[----:B---3--:R-:W-:Y:S01]  /*1250*/  LEA R10, R11, R2, 0x18 ;  /* 0x000000020b0a7211 */ /* 0x008fe200078ec0ff */
[----:B------:R-:W-:Y:S01]  /*1260*/  UMOV UR34, 0x20 ;  /* 0x0000002000227882 */ /* 0x000fe20000000000 */
[----:B------:R-:W-:Y:S01]  /*1270*/  SHF.L.U32 R2, R4, 0x1f, RZ ;  /* 0x0000001f04027819 */ /* 0x000fe200000006ff */
[----:B------:R-:W-:Y:S01]  /*1280*/  UMOV UR33, UR17 ;  /* 0x0000001100217c82 */ /* 0x000fe20008000000 */
[----:B------:R1:W-:Y:S01]  /*1290*/  UTMALDG.4D [UR16], [UR4], desc[UR6] ;  /* 0x00000610040075b4 */ /* 0x0003e20008019000 */
[----:B------:R-:W-:Y:S01]  /*12a0*/  IMAD R3, R5, 0x8, R10 ;  /* 0x0000000805037824 */ /* 0x000fe200078e020a */
[----:B------:R-:W-:Y:S01]  /*12b0*/  UMOV UR35, UR19 ;  /* 0x0000001300237c82 */ /* 0x000fe20008000000 */
[----:B------:R1:W-:Y:S01]  /*12c0*/  UTMALDG.4D [UR8], [UR4], desc[UR6] ;  /* 0x00000608040075b4 */ /* 0x0003e20008019000 */
[----:B------:R1:W-:Y:S01]  /*12d0*/  UTMALDG.4D [UR32], [UR4], desc[UR6] ;  /* 0x00000620040075b4 */ /* 0x0003e20008019000 */
[----:B------:R-:W2:Y:S02]  /*12e0*/  SYNCS.PHASECHK.TRANS64.TRYWAIT P1, [R3+URZ+0x19820], R2 ;  /* 0x01982002030075a7 */ /* 0x000ea4000802017f */
[----:B-12---:R-:W-:Y:S05]  /*12f0*/  @!P1 BRA `(.L_x_19) ;  /* 0x0000014c00349947 */ /* 0x006fea0003800000 */
.L_x_78:
[----:B------:R-:W-:Y:S05]  /*1300*/  @P2 BRA `(.L_x_20) ;  /* 0x0000000000142947 */ /* 0x000fea0003800000 */
[----:B------:R-:W-:Y:S01]  /*1310*/  ISETP.NE.AND P1, PT, R12, RZ, PT ;  /* 0x000000ff0c00720c */ /* 0x000fe20003f25270 */
[----:B-1----:R-:W-:-:S04]  /*1320*/  IMAD.MOV.U32 R2, RZ, RZ, 0x6000 ;  /* 0x00006000ff027424 */ /* 0x002fc800078e00ff */
[----:B------:R2:W-:Y:S08]  /*1330*/  SYNCS.ARRIVE.TRANS64 RZ, [R3+URZ+0x19800], R2 ;  /* 0x0198000203ff79a7 */ /* 0x0005f0000800003f */
[----:B------:R-:W-:Y:S05]  /*1340*/  @!P1 BRA `(.L_x_20) ;  /* 0x0000000000049947 */ /* 0x000fea0003800000 */
[----:B------:R-:W-:Y:S01]  /*1350*/  BPT.TRAP 0x1 ;  /* 0x000000040000795c */ /* 0x000fe20000300000 */
.L_x_20:
[----:B------:R-:W-:Y:S01]  /*1360*/  IMAD R10, R5, 0x6000, R10 ;  /* 0x00006000050a7824 */ /* 0x000fe200078e020a */
[----:B------:R-:W-:Y:S01]  /*1370*/  R2UR UR17, R3 ;  /* 0x00000000031172ca */ /* 0x000fe200000e0000 */
[----:B------:R-:W-:Y:S01]  /*1380*/  ULDC.64 UR4, c[0x0][0x198] ;  /* 0x0000660000047ab9 */ /* 0x000fe20000000a00 */
[----:B------:R-:W-:Y:S01]  /*1390*/  R2UR UR19, R8 ;  /* 0x00000000081372ca */ /* 0x000fe200000e0000 */
[----:B------:R-:W-:Y:S01]  /*13a0*/  UIADD3 UR4, UP0, UR4, 0x2f0, URZ ;  /* 0x000002f004047890 */ /* 0x000fe2000ff1e03f */
[----:B------:R-:W-:Y:S01]  /*13b0*/  R2UR UR32, R10 ;  /* 0x000000000a2072ca */ /* 0x000fe200000e0000 */
[----:B------:R-:W-:Y:S01]  /*13c0*/  UMOV UR6, 0x0 ;  /* 0x0000000000067882 */ /* 0x000fe20000000000 */
[----:B------:R-:W-:Y:S01]  /*13d0*/  UMOV UR7, 0x10000000 ;  /* 0x1000000000077882 */ /* 0x000fe20000000000 */
[----:B------:R-:W-:Y:S01]  /*13e0*/  UIADD3.X UR5, URZ, UR5, URZ, UP0, !UPT ;  /* 0x000000053f057290 */ /* 0x000fe200087fe43f */
[----:B------:R-:W-:Y:S01]  /*13f0*/  IADD3 R5, R5, 0x1, RZ ;  /* 0x0000000105057810 */ /* 0x000fe20007ffe0ff */
[----:B------:R-:W-:Y:S01]  /*1400*/  UMOV UR18, URZ ;  /* 0x0000003f00127c82 */ /* 0x000fe20008000000 */
[----:B------:R-:W-:Y:S01]  /*1410*/  UMOV UR20, UR36 ;  /* 0x0000002400147c82 */ /* 0x000fe20008000000 */
[----:B------:R-:W-:Y:S01]  /*1420*/  UMOV UR21, UR37 ;  /* 0x0000002500157c82 */ /* 0x000fe20008000000 */
[----:B------:R-:W-:Y:S01]  /*1430*/  UMOV UR10, 0x10 ;  /* 0x00000010000a7882 */ /* 0x000fe20000000000 */
[----:B------:R-:W-:Y:S01]  /*1440*/  UIADD3 UR17, UR17, 0x19800, URZ ;  /* 0x0001980011117890 */ /* 0x000fe2000fffe03f */
[C---:B------:R-:W-:Y:S01]  /*1450*/  ISETP.NE.AND P1, PT, R5.reuse, 0x4, PT ;  /* 0x000000040500780c */ /* 0x040fe20003f25270 */
[----:B------:R-:W-:Y:S01]  /*1460*/  USHF.L.U32 UR19, UR19, 0x8, URZ ;  /* 0x0000000813137899 */ /* 0x000fe2000800063f */
[----:B------:R-:W-:Y:S01]  /*1470*/  VIADD R8, R8, 0x1 ;  /* 0x0000000108087836 */ /* 0x000fe20000000000 */
[----:B------:R-:W-:Y:S01]  /*1480*/  UIADD3 UR16, UR32, 0x1800, URZ ;  /* 0x0000180020107890 */ /* 0x000fe2000fffe03f */
[----:B-12---:R-:W-:Y:S01]  /*1490*/  SEL R3, RZ, 0x1, P1 ;  /* 0x00000001ff037807 */ /* 0x006fe20000800000 */
[----:B------:R-:W-:Y:S01]  /*14a0*/  UIADD3 UR8, UR32, 0x3800, URZ ;  /* 0x0000380020087890 */ /* 0x000fe2000fffe03f */
[----:B------:R-:W-:Y:S01]  /*14b0*/  SEL R5, R5, RZ, P1 ;  /* 0x000000ff05057207 */ /* 0x000fe20000800000 */
[----:B------:R-:W-:Y:S01]  /*14c0*/  UIADD3 UR32, UR32, 0x5800, URZ ;  /* 0x0000580020207890 */ /* 0x000fe2000fffe03f */
[----:B------:R-:W-:Y:S01]  /*14d0*/  LOP3.LUT R4, R4, R3, RZ, 0x3c, !PT ;  /* 0x0000000304047212 */ /* 0x000fe200078e3cff */
        /* <DEDUP_REMOVED lines=8> */
[----:B------:R3:W-:Y:S01]  /*1560*/  UTMALDG.4D [UR8], [UR4], desc[UR6] ;  /* 0x00000608040075b4 */ /* 0x0007e20008019000 */
[----:B------:R3:W-:Y:S02]  /*1570*/  UTMALDG.4D [UR32], [UR4], desc[UR6] ;  /* 0x00000620040075b4 */ /* 0x0007e40008019000 */
[----:B---3--:R-:W-:Y:S01]  /*1580*/  NOP ;  /* 0x0000000000007918 */ /* 0x008fe20000000000 */
.L_x_16:
[----:B------:R-:W-:-:S07]  /*1590*/  VIADD R7, R7, 0xfffffffc ;  /* 0xfffffffc07077836 */ /* 0x000fce0000000000 */
.L_x_10:
[----:B------:R-:W-:Y:S05]  /*15a0*/  BSYNC B0 ;  /* 0x0000000000007941 */ /* 0x000fea0003800000 */
.L_x_9:
[----:B-12---:R-:W1:Y:S01]  /*15b0*/  S2R R3, SR_CgaCtaId ;  /* 0x0000000000037919 */ /* 0x006e620000008800 */
[----:B------:R-:W-:Y:S02]  /*15c0*/  MOV R2, 0x400 ;  /* 0x0000040000027802 */ /* 0x000fe40000000f00 */
[----:B------:R-:W-:Y:S02]  /*15d0*/  SHF.L.U32 R11, RZ, 0x1f, RZ ;  /* 0x0000001fff0b7819 */ /* 0x000fe400000006ff */
[----:B-1----:R-:W-:-:S04]  /*15e0*/  LEA R2, R3, R2, 0x18 ;  /* 0x0000000203027211 */ /* 0x002fc800078ec0ff */
[----:B------:R-:W1:Y:S02]  /*15f0*/  SYNCS.PHASECHK.TRANS64.TRYWAIT P1, [R2+URZ+0x19840], R11 ;  /* 0x0198400b020075a7 */ /* 0x000e64000802017f */
[----:B-1----:R-:W-:Y:S05]  /*1600*/  @!P1 BRA `(.L_x_21) ;  /* 0x0000014800849947 */ /* 0x002fea0003800000 */
.L_x_79:
[----:B------:R-:W2:Y:S01]  /*1610*/  SYNCS.PHASECHK.TRANS64.TRYWAIT P1, [R2+URZ+0x19800], R11 ;  /* 0x0198000b020075a7 */ /* 0x000ea2000802017f */
[----:B------:R-:W-:-:S04]  /*1620*/  SHF.R.S32.HI R3, RZ, 0x1f, R0 ;  /* 0x0000001fff037819 */ /* 0x000fc80000011400 */
[----:B------:R-:W-:-:S04]  /*1630*/  LEA.HI R3, R3, R0, RZ, 0x2 ;  /* 0x0000000003037211 */ /* 0x000fc800078f10ff */
[----:B------:R-:W-:-:S04]  /*1640*/  LOP3.LUT R3, R3, 0x7ffffffc, RZ, 0xc0, !PT ;  /* 0x7ffffffc03037812 */ /* 0x000fc800078ec0ff */
[----:B------:R-:W-:Y:S01]  /*1650*/  IADD3 R10, -R3, R0, RZ ;  /* 0x00000000030a7210 */ /* 0x000fe20007ffe1ff */
[----:B------:R-:W-:-:S04]  /*1660*/  IMAD.MOV.U32 R3, RZ, RZ, RZ ;  /* 0x000000ffff037224 */ /* 0x000fc800078e00ff */
[----:B------:R-:W-:Y:S01]  /*1670*/  IMAD.SHL.U32 R10, R10, 0x2, RZ ;  /* 0x000000020a0a7824 */ /* 0x000fe200078e00ff */
[----:B--2---:R-:W-:Y:S06]  /*1680*/  @!P1 BRA `(.L_x_22) ;  /* 0x0000014800789947 */ /* 0x004fec0003800000 */
.L_x_80:
[----:B------:R-:W-:Y:S05]  /*1690*/  WARPSYNC.ALL ;  /* 0x0000000000007948 */ /* 0x000fea0003800000 */
[C---:B------:R-:W-:Y:S01]  /*16a0*/  R2UR UR23, R2.reuse ;  /* 0x00000000021772ca */ /* 0x040fe200000e0000 */
[----:B------:R-:W-:Y:S01]  /*16b0*/  WARPGROUP.ARRIVE ;  /* 0x00000000000079c5 */ /* 0x000fe20000000000 */
[----:B------:R-:W-:Y:S01]  /*16c0*/  R2UR UR4, R2 ;  /* 0x00000000020472ca */ /* 0x000fe200000e0000 */
[----:B------:R-:W-:Y:S01]  /*16d0*/  UMOV UR45, 0xc0000010 ;  /* 0xc0000010002d7882 */ /* 0x000fe20000000000 */
[----:B------:R-:W-:Y:S01]  /*16e0*/  UMOV UR31, 0xc0000010 ;  /* 0xc0000010001f7882 */ /* 0x000fe20000000000 */
[----:B------:R-:W-:Y:S01]  /*16f0*/  UMOV UR29, UR45 ;  /* 0x0000002d001d7c82 */ /* 0x000fe20008000000 */
[----:B------:R-:W-:Y:S01]  /*1700*/  UMOV UR41, 0xc0000010 ;  /* 0xc000001000297882 */ /* 0x000fe20000000000 */
[----:B------:R-:W-:Y:S01]  /*1710*/  UMOV UR43, 0xc0000010 ;  /* 0xc0000010002b7882 */ /* 0x000fe20000000000 */
[----:B------:R-:W-:Y:S01]  /*1720*/  UMOV UR5, 0xc0000010 ;  /* 0xc000001000057882 */ /* 0x000fe20000000000 */
[----:B------:R-:W-:Y:S01]  /*1730*/  UMOV UR7, 0xc0000010 ;  /* 0xc000001000077882 */ /* 0x000fe20000000000 */
[C---:B------:R-:W-:Y:S01]  /*1740*/  IADD3 R12, R10.reuse, 0x1, RZ ;  /* 0x000000010a0c7810 */ /* 0x040fe20007ffe0ff */
[C---:B------:R-:W-:Y:S01]  /*1750*/  VIADD R13, R10.reuse, 0x8 ;  /* 0x000000080a0d7836 */ /* 0x040fe20000000000 */
[----:B------:R-:W-:Y:S01]  /*1760*/  ULDC UR8, c[0x0][0x28c] ;  /* 0x0000a30000087ab9 */ /* 0x000fe20000000800 */
[----:B------:R-:W-:Y:S01]  /*1770*/  UIADD3 UR23, UR23, 0x1800, URZ ;  /* 0x0000180017177890 */ /* 0x000fe2000fffe03f */
[C---:B------:R-:W-:Y:S01]  /*1780*/  VIADD R14, R10.reuse, 0xa1 ;  /* 0x000000a10a0e7836 */ /* 0x040fe20000000000 */
[----:B------:R-:W-:Y:S01]  /*1790*/  USHF.R.U32.HI UR4, URZ, 0x4, UR4 ;  /* 0x000000043f047899 */ /* 0x000fe20008011604 */
[----:B------:R-:W-:Y:S01]  /*17a0*/  IADD3 R20, R10, 0xa8, RZ ;  /* 0x000000a80a147810 */ /* 0x000fe20007ffe0ff */
[----:B------:R-:W-:-:S02]  /*17b0*/  USHF.R.U32.HI UR23, URZ, 0x4, UR23 ;  /* 0x000000043f177899 */ /* 0x000fc40008011617 */
[----:B------:R-:W-:Y:S02]  /*17c0*/  ULOP3.LUT UR4, UR4, 0x3fff, URZ, 0xc0, !UPT ;  /* 0x00003fff04047892 */ /* 0x000fe4000f8ec03f */
[----:B------:R-:W-:Y:S02]  /*17d0*/  ULOP3.LUT UR23, UR23, 0x3fff, URZ, 0xc0, !UPT ;  /* 0x00003fff17177892 */ /* 0x000fe4000f8ec03f */
[----:B------:R-:W-:Y:S02]  /*17e0*/  ULOP3.LUT UR44, UR4, 0x10000, URZ, 0xfc, !UPT ;  /* 0x00010000042c7892 */ /* 0x000fe4000f8efc3f */
[----:B------:R-:W-:Y:S02]  /*17f0*/  ULOP3.LUT UR30, UR23, 0x10000, URZ, 0xfc, !UPT ;  /* 0x00010000171e7892 */ /* 0x000fe4000f8efc3f */
[----:B------:R-:W-:Y:S02]  /*1800*/  UIADD3 UR40, UR44, 0x80, URZ ;  /* 0x000000802c287890 */ /* 0x000fe4000fffe03f */
[----:B------:R-:W-:Y:S01]  /*1810*/  UIADD3 UR42, UR30, 0x200, URZ ;  /* 0x000002001e2a7890 */ /* 0x000fe2000fffe03f */
[----:B------:R-:W-:Y:S01]  /*1820*/  UMOV UR28, UR44 ;  /* 0x0000002c001c7c82 */ /* 0x000fe20008000000 */
[----:B------:R-:W-:-:S03]  /*1830*/  UIADD3 UR4, UR44, 0x100, URZ ;  /* 0x000001002c047890 */ /* 0x000fc6000fffe03f */
[----:B------:R-:W-:Y:S01]  /*1840*/  HGMMA.64x256x16.F32 R24, gdesc[UR28], RZ, !UPT, gsb0 ;  /* 0x03e000001c1879f0 */ /* 0x000fe2000c0008ff */
[----:B------:R-:W-:Y:S01]  /*1850*/  UIADD3 UR6, UR30, 0x400, URZ ;  /* 0x000004001e067890 */ /* 0x000fe2000fffe03f */
[----:B------:R-:W-:Y:S01]  /*1860*/  ULDC UR9, c[0x0][0x604] ;  /* 0x0001810000097ab9 */ /* 0x000fe20000000800 */
        /* <DEDUP_REMOVED lines=42> */
[----:B------:R-:W-:-:S02]  /*1b10*/  WARPGROUP.DEPBAR.LE gsb0, 0x0 ;  /* 0x00008000000079c5 */ /* 0x000fc40000010000 */
[----:B------:R-:W-:-:S06]  /*1b20*/  WARPGROUP.ARRIVE ;  /* 0x00000000000079c5 */ /* 0x000fcc0000000000 */
[----:B------:R-:W-:Y:S01]  /*1b30*/  HGMMA.64x256x16.F32 R24, gdesc[UR40], R24, gsb0 ;  /* 0x03e00000281879f0 */ /* 0x000fe20008000818 */
[----:B------:R-:W-:Y:S01]  /*1b40*/  ULDC UR43, c[0x0][0x604] ;  /* 0x00018100002b7ab9 */ /* 0x000fe20000000800 */
[----:B------:R-:W-:Y:S01]  /*1b50*/  ULDC UR42, c[0x0][0x604] ;  /* 0x00018100002a7ab9 */ /* 0x000fe20000000800 */
[----:B------:R-:W-:Y:S02]  /*1b60*/  WARPGROUP.DEPBAR.LE gsb0, 0x0 ;  /* 0x00008000000079c5 */ /* 0x000fe40000010000 */
[----:B------:R-:W-:-:S15]  /*1b70*/  WARPGROUP.ARRIVE ;  /* 0x00000000000079c5 */ /* 0x000fde0000000000 */
[----:B------:R-:W-:-:S08]  /*1b80*/  NOP ;  /* 0x0000000000007918 */ /* 0x000fd00000000000 */
[----:B------:R-:W-:Y:S01]  /*1b90*/  HGMMA.64x256x16.F32 R24, gdesc[UR4], R24, gsb0 ;  /* 0x03e00000041879f0 */ /* 0x000fe20008000818 */
[----:B------:R-:W-:Y:S01]  /*1ba0*/  ULDC UR6, c[0x0][0x28c] ;  /* 0x0000a30000067ab9 */ /* 0x000fe20000000800 */
[----:B------:R-:W-:Y:S01]  /*1bb0*/  ULDC UR7, c[0x0][0x28c] ;  /* 0x0000a30000077ab9 */ /* 0x000fe20000000800 */
[----:B------:R-:W-:Y:S01]  /*1bc0*/  ISETP.GE.AND P3, PT, R12, UR6, PT ;  /* 0x000000060c007c0c */ /* 0x000fe2000bf66270 */
[C---:B------:R-:W-:Y:S01]  /*1bd0*/  VIADD R12, R10.reuse, 0x9 ;  /* 0x000000090a0c7836 */ /* 0x040fe20000000000 */
[----:B------:R-:W-:Y:S01]  /*1be0*/  ULDC UR6, c[0x0][0x28c] ;  /* 0x0000a30000067ab9 */ /* 0x000fe20000000800 */
[----:B------:R-:W-:Y:S01]  /*1bf0*/  ISETP.GE.AND P4, PT, R13, UR7, PT ;  /* 0x000000070d007c0c */ /* 0x000fe2000bf86270 */
[----:B------:R-:W-:Y:S01]  /*1c00*/  ULDC UR7, c[0x0][0x28c] ;  /* 0x0000a30000077ab9 */ /* 0x000fe20000000800 */
[----:B------:R-:W-:Y:S02]  /*1c10*/  IADD3 R13, R10, 0x10, RZ ;  /* 0x000000100a0d7810 */ /* 0x000fe40007ffe0ff */
[----:B------:R-:W-:Y:S01]  /*1c20*/  ISETP.GE.AND P5, PT, R12, UR6, PT ;  /* 0x000000060c007c0c */ /* 0x000fe2000bfa6270 */
[C---:B------:R-:W-:Y:S01]  /*1c30*/  VIADD R12, R10.reuse, 0x11 ;  /* 0x000000110a0c7836 */ /* 0x040fe20000000000 */
[----:B------:R-:W-:Y:S01]  /*1c40*/  ULDC UR6, c[0x0][0x28c] ;  /* 0x0000a30000067ab9 */ /* 0x000fe20000000800 */
[----:B------:R-:W-:Y:S01]  /*1c50*/  ISETP.GE.AND P6, PT, R13, UR7, PT ;  /* 0x000000070d007c0c */ /* 0x000fe2000bfc6270 */
[----:B------:R-:W-:Y:S01]  /*1c60*/  VIADD R13, R10, 0x18 ;  /* 0x000000180a0d7836 */ /* 0x000fe20000000000 */
[----:B------:R-:W-:Y:S01]  /*1c70*/  ULDC UR7, c[0x0][0x28c] ;  /* 0x0000a30000077ab9 */ /* 0x000fe20000000800 */
[----:B------:R-:W-:Y:S01]  /*1c80*/  ISETP.GE.AND P1, PT, R12, UR6, PT ;  /* 0x000000060c007c0c */ /* 0x000fe2000bf26270 */
[----:B------:R-:W-:Y:S01]  /*1c90*/  ULDC UR6, c[0x0][0x28c] ;  /* 0x0000a30000067ab9 */ /* 0x000fe20000000800 */
[----:B------:R-:W-:-:S02]  /*1ca0*/  IADD3 R12, R10, 0x19, RZ ;  /* 0x000000190a0c7810 */ /* 0x000fc40007ffe0ff */
[----:B------:R-:W-:Y:S01]  /*1cb0*/  ISETP.GE.AND P2, PT, R13, UR7, PT ;  /* 0x000000070d007c0c */ /* 0x000fe2000bf46270 */
[----:B------:R-:W-:Y:S01]  /*1cc0*/  ULDC UR7, c[0x0][0x28c] ;  /* 0x0000a30000077ab9 */ /* 0x000fe20000000800 */
[----:B------:R-:W-:Y:S02]  /*1cd0*/  WARPGROUP.DEPBAR.LE gsb0, 0x0 ;  /* 0x00008000000079c5 */ /* 0x000fe40000010000 */
[----:B------:R-:W-:Y:S02]  /*1ce0*/  FSEL R25, R25, -INF , !P3 ;  /* 0xff80000019197808 */ /* 0x000fe40005800000 */
[----:B------:R-:W-:Y:S02]  /*1cf0*/  FSEL R27, R27, -INF , !P3 ;  /* 0xff8000001b1b7808 */ /* 0x000fe40005800000 */
[----:B------:R-:W-:Y:S01]  /*1d00*/  ISETP.GE.AND P3, PT, R12, UR6, PT ;  /* 0x000000060c007c0c */ /* 0x000fe2000bf66270 */
[----:B------:R-:W-:Y:S01]  /*1d10*/  VIADD R12, R10, 0x20 ;  /* 0x000000200a0c7836 */ /* 0x000fe20000000000 */
[----:B------:R-:W-:Y:S01]  /*1d20*/  ULDC UR6, c[0x0][0x28c] ;  /* 0x0000a30000067ab9 */ /* 0x000fe20000000800 */
[----:B------:R-:W-:-:S02]  /*1d30*/  FSEL R28, R28, -INF , !P4 ;  /* 0xff8000001c1c7808 */ /* 0x000fc40006000000 */
[----:B------:R-:W-:Y:S02]  /*1d40*/  FSEL R30, R30, -INF , !P4 ;  /* 0xff8000001e1e7808 */ /* 0x000fe40006000000 */
[----:B------:R-:W-:Y:S01]  /*1d50*/  ISETP.GE.AND P4, PT, R12, UR6, PT ;  /* 0x000000060c007c0c */ /* 0x000fe2000bf86270 */
[----:B------:R-:W-:Y:S01]  /*1d60*/  VIADD R12, R10, 0x21 ;  /* 0x000000210a0c7836 */ /* 0x000fe20000000000 */
[----:B------:R-:W-:Y:S01]  /*1d70*/  ULDC UR6, c[0x0][0x28c] ;  /* 0x0000a30000067ab9 */ /* 0x000fe20000000800 */
[----:B------:R-:W-:Y:S02]  /*1d80*/  FSEL R29, R29, -INF , !P5 ;  /* 0xff8000001d1d7808 */ /* 0x000fe40006800000 */
[----:B------:R-:W-:Y:S02]  /*1d90*/  FSEL R31, R31, -INF , !P5 ;  /* 0xff8000001f1f7808 */ /* 0x000fe40006800000 */
[----:B------:R-:W-:Y:S01]  /*1da0*/  ISETP.GE.AND P5, PT, R12, UR6, PT ;  /* 0x000000060c007c0c */ /* 0x000fe2000bfa6270 */
[----:B------:R-:W-:Y:S01]  /*1db0*/  ULDC UR6, c[0x0][0x28c] ;  /* 0x0000a30000067ab9 */ /* 0x000fe20000000800 */
[----:B------:R-:W-:-:S02]  /*1dc0*/  IADD3 R12, R10, 0x28, RZ ;  /* 0x000000280a0c7810 */ /* 0x000fc40007ffe0ff */
[----:B------:R-:W-:Y:S02]  /*1dd0*/  FSEL R32, R32, -INF , !P6 ;  /* 0xff80000020207808 */ /* 0x000fe40007000000 */
[----:B------:R-:W-:Y:S02]  /*1de0*/  FSEL R34, R34, -INF , !P6 ;  /* 0xff80000022227808 */ /* 0x000fe40007000000 */
[----:B------:R-:W-:Y:S01]  /*1df0*/  ISETP.GE.AND P6, PT, R12, UR6, PT ;  /* 0x000000060c007c0c */ /* 0x000fe2000bfc6270 */
[----:B------:R-:W-:Y:S01]  /*1e00*/  VIADD R12, R10, 0x29 ;  /* 0x000000290a0c7836 */ /* 0x000fe20000000000 */
[----:B------:R-:W-:Y:S01]  /*1e10*/  ULDC UR6, c[0x0][0x28c] ;  /* 0x0000a30000067ab9 */ /* 0x000fe20000000800 */
        /* <DEDUP_REMOVED lines=8> */
[----:B------:R-:W-:Y:S01]  /*1ea0*/  ULDC UR6, c[0x0][0x28c] ;  /* 0x0000a30000067ab9 */ /* 0x000fe20000000800 */
[----:B------:R-:W-:Y:S02]  /*1eb0*/  IADD3 R12, R10, 0x31, RZ ;  /* 0x000000310a0c7810 */ /* 0x000fe40007ffe0ff */
        /* <DEDUP_REMOVED lines=134> */
[----:B------:R-:W-:-:S02]  /*2720*/  FSEL R92, R92, -INF , !P6 ;  /* 0xff8000005c5c7808 */ /* 0x000fc40007000000 */
[----:B------:R-:W-:Y:S02]  /*2730*/  FSEL R171, R94, -INF , !P6 ;  /* 0xff8000005eab7808 */ /* 0x000fe40007000000 */
[C---:B------:R-:W-:Y:S01]  /*2740*/  ISETP.GE.AND P6, PT, R10.reuse, UR6, PT ;  /* 0x000000060a007c0c */ /* 0x040fe2000bfc6270 */
[----:B------:R-:W-:Y:S01]  /*2750*/  ULDC UR6, c[0x0][0x28c] ;  /* 0x0000a30000067ab9 */ /* 0x000fe20000000800 */
[----:B------:R-:W-:Y:S02]  /*2760*/  IADD3 R12, R10, 0xa0, RZ ;  /* 0x000000a00a0c7810 */ /* 0x000fe40007ffe0ff */
[----:B------:R-:W-:Y:S02]  /*2770*/  FSEL R19, R26, -INF , !P6 ;  /* 0xff8000001a137808 */ /* 0x000fe40007000000 */
[----:B------:R-:W-:Y:S01]  /*2780*/  FSEL R22, R24, -INF , !P6 ;  /* 0xff80000018167808 */ /* 0x000fe20007000000 */
[----:B------:R-:W-:Y:S01]  /*2790*/  VIADD R24, R10, 0xf1 ;  /* 0x000000f10a187836 */ /* 0x000fe20000000000 */
[----:B------:R-:W-:-:S02]  /*27a0*/  FMNMX R23, R19, R27, !PT ;  /* 0x0000001b13177209 */ /* 0x000fc40007800000 */
[----:B------:R-:W-:Y:S02]  /*27b0*/  FSEL R93, R93, -INF , !P1 ;  /* 0xff8000005d5d7808 */ /* 0x000fe40004800000 */
[----:B------:R-:W-:Y:S02]  /*27c0*/  FSEL R95, R95, -INF , !P1 ;  /* 0xff8000005f5f7808 */ /* 0x000fe40004800000 */
[----:B------:R-:W-:Y:S01]  /*27d0*/  ISETP.GE.AND P1, PT, R14, UR8, PT ;  /* 0x000000080e007c0c */ /* 0x000fe2000bf26270 */
[----:B------:R-:W-:Y:S01]  /*27e0*/  ULDC UR8, c[0x0][0x604] ;  /* 0x0001810000087ab9 */ /* 0x000fe20000000800 */
[----:B------:R-:W-:Y:S02]  /*27f0*/  FMNMX R17, R22, R25, !PT ;  /* 0x0000001916117209 */ /* 0x000fe40007800000 */
[----:B------:R-:W-:Y:S02]  /*2800*/  FMNMX R14, R30, R23, !PT ;  /* 0x000000171e0e7209 */ /* 0x000fe40007800000 */
[----:B------:R-:W-:Y:S01]  /*2810*/  ISETP.GE.AND P6, PT, R12, UR7, PT ;  /* 0x000000070c007c0c */ /* 0x000fe2000bfc6270 */
[----:B------:R-:W-:Y:S01]  /*2820*/  ULDC UR7, c[0x0][0x604] ;  /* 0x0001810000077ab9 */ /* 0x000fe20000000800 */
[----:B------:R-:W-:-:S02]  /*2830*/  FMNMX R12, R28, R17, !PT ;  /* 0x000000111c0c7209 */ /* 0x000fc40007800000 */
[----:B------:R-:W-:Y:S02]  /*2840*/  FMNMX R23, R31, R14, !PT ;  /* 0x0000000e1f177209 */ /* 0x000fe40007800000 */
[----:B------:R-:W-:Y:S02]  /*2850*/  FMNMX R17, R29, R12, !PT ;  /* 0x0000000c1d117209 */ /* 0x000fe40007800000 */
[----:B------:R-:W-:Y:S02]  /*2860*/  FMNMX R14, R34, R23, !PT ;  /* 0x00000017220e7209 */ /* 0x000fe40007800000 */
[----:B------:R-:W-:Y:S02]  /*2870*/  FMNMX R12, R32, R17, !PT ;  /* 0x00000011200c7209 */ /* 0x000fe40007800000 */
[----:B------:R-:W-:Y:S02]  /*2880*/  FMNMX R23, R13, R14, !PT ;  /* 0x0000000e0d177209 */ /* 0x000fe40007800000 */
        /* <DEDUP_REMOVED lines=38> */
[----:B------:R-:W-:Y:S02]  /*2af0*/  FSEL R96, R96, -INF , !P2 ;  /* 0xff80000060607808 */ /* 0x000fe40005000000 */
[----:B------:R-:W-:Y:S02]  /*2b00*/  FSEL R173, R98, -INF , !P2 ;  /* 0xff80000062ad7808 */ /* 0x000fe40005000000 */
[----:B------:R-:W-:Y:S02]  /*2b10*/  FMNMX R12, R72, R17, !PT ;  /* 0x00000011480c7209 */ /* 0x000fe40007800000 */
[----:B------:R-:W-:Y:S01]  /*2b20*/  ISETP.GE.AND P2, PT, R20, UR6, PT ;  /* 0x0000000614007c0c */ /* 0x000fe2000bf46270 */
[----:B------:R-:W-:Y:S01]  /*2b30*/  VIADD R20, R10, 0xa9 ;  /* 0x000000a90a147836 */ /* 0x000fe20000000000 */
[----:B------:R-:W-:Y:S01]  /*2b40*/  FMNMX R14, R75, R14, !PT ;  /* 0x0000000e4b0e7209 */ /* 0x000fe20007800000 */
[----:B------:R-:W-:Y:S01]  /*2b50*/  ULDC UR6, c[0x0][0x28c] ;  /* 0x0000a30000067ab9 */ /* 0x000fe20000000800 */
[----:B------:R-:W-:-:S02]  /*2b60*/  FMNMX R17, R73, R12, !PT ;  /* 0x0000000c49117209 */ /* 0x000fc40007800000 */
[----:B------:R-:W-:Y:S02]  /*2b70*/  FMNMX R14, R163, R14, !PT ;  /* 0x0000000ea30e7209 */ /* 0x000fe40007800000 */
[----:B------:R-:W-:Y:S02]  /*2b80*/  FSEL R97, R97, -INF , !P3 ;  /* 0xff80000061617808 */ /* 0x000fe40005800000 */
[----:B------:R-:W-:Y:S02]  /*2b90*/  FSEL R175, R99, -INF , !P3 ;  /* 0xff80000063af7808 */ /* 0x000fe40005800000 */
[----:B------:R-:W-:Y:S01]  /*2ba0*/  ISETP.GE.AND P3, PT, R20, UR6, PT ;  /* 0x0000000614007c0c */ /* 0x000fe2000bf66270 */
[----:B------:R-:W-:Y:S01]  /*2bb0*/  ULDC UR6, c[0x0][0x28c] ;  /* 0x0000a30000067ab9 */ /* 0x000fe20000000800 */
[----:B------:R-:W-:Y:S02]  /*2bc0*/  IADD3 R20, R10, 0xb0, RZ ;  /* 0x000000b00a147810 */ /* 0x000fe40007ffe0ff */
[----:B------:R-:W-:-:S02]  /*2bd0*/  FMNMX R12, R76, R17, !PT ;  /* 0x000000114c0c7209 */ /* 0x000fc40007800000 */
[----:B------:R-:W-:Y:S02]  /*2be0*/  FMNMX R14, R79, R14, !PT ;  /* 0x0000000e4f0e7209 */ /* 0x000fe40007800000 */
[----:B------:R-:W-:Y:S02]  /*2bf0*/  FSEL R100, R100, -INF , !P4 ;  /* 0xff80000064647808 */ /* 0x000fe40006000000 */
[----:B------:R-:W-:Y:S02]  /*2c00*/  FSEL R177, R102, -INF , !P4 ;  /* 0xff80000066b17808 */ /* 0x000fe40006000000 */
        /* <DEDUP_REMOVED lines=8> */
[----:B------:R-:W-:Y:S02]  /*2c90*/  FMNMX R14, R83, R14, !PT ;  /* 0x0000000e530e7209 */ /* 0x000fe40007800000 */
[----:B------:R-:W-:Y:S01]  /*2ca0*/  ISETP.GE.AND P5, PT, R20, UR6, PT ;  /* 0x0000000614007c0c */ /* 0x000fe2000bfa6270 */
[----:B------:R-:W-:Y:S01]  /*2cb0*/  ULDC UR6, c[0x0][0x28c] ;  /* 0x0000a30000067ab9 */ /* 0x000fe20000000800 */
[----:B------:R-:W-:-:S02]  /*2cc0*/  IADD3 R20, R10, 0xb8, RZ ;  /* 0x000000b80a147810 */ /* 0x000fc40007ffe0ff */
[----:B------:R-:W-:Y:S02]  /*2cd0*/  FMNMX R17, R81, R12, !PT ;  /* 0x0000000c51117209 */ /* 0x000fe40007800000 */
        /* <DEDUP_REMOVED lines=8> */
[----:B------:R-:W-:Y:S02]  /*2d60*/  FSEL R105, R105, -INF , !P1 ;  /* 0xff80000069697808 */ /* 0x000fe40004800000 */
[----:B------:R-:W-:Y:S02]  /*2d70*/  FSEL R107, R107, -INF , !P1 ;  /* 0xff8000006b6b7808 */ /* 0x000fe40004800000 */
[----:B------:R-:W-:Y:S02]  /*2d80*/  FMNMX R17, R85, R12, !PT ;  /* 0x0000000c55117209 */ /* 0x000fe40007800000 */
[----:B------:R-:W-:Y:S01]  /*2d90*/  ISETP.GE.AND P1, PT, R20, UR6, PT ;  /* 0x0000000614007c0c */ /* 0x000fe2000bf26270 */
[----:B------:R-:W-:Y:S01]  /*2da0*/  ULDC UR6, c[0x0][0x28c] ;  /* 0x0000a30000067ab9 */ /* 0x000fe20000000800 */
[----:B------:R-:W-:Y:S02]  /*2db0*/  FMNMX R14, R169, R14, !PT ;  /* 0x0000000ea90e7209 */ /* 0x000fe40007800000 */
[----:B------:R-:W-:-:S02]  /*2dc0*/  IADD3 R20, R10, 0xc0, RZ ;  /* 0x000000c00a147810 */ /* 0x000fc40007ffe0ff */
        /* <DEDUP_REMOVED lines=9> */
[----:B------:R-:W-:Y:S02]  /*2e60*/  FSEL R109, R109, -INF , !P3 ;  /* 0xff8000006d6d7808 */ /* 0x000fe40005800000 */
[----:B------:R-:W-:Y:S02]  /*2e70*/  FSEL R111, R111, -INF , !P3 ;  /* 0xff8000006f6f7808 */ /* 0x000fe40005800000 */
[----:B------:R-:W-:Y:S01]  /*2e80*/  ISETP.GE.AND P3, PT, R20, UR6, PT ;  /* 0x0000000614007c0c */ /* 0x000fe2000bf66270 */
[----:B------:R-:W-:Y:S01]  /*2e90*/  ULDC UR6, c[0x0][0x28c] ;  /* 0x0000a30000067ab9 */ /* 0x000fe20000000800 */
[----:B------:R-:W-:Y:S02]  /*2ea0*/  FMNMX R12, R92, R17, !PT ;  /* 0x000000115c0c7209 */ /* 0x000fe40007800000 */
[----:B------:R-:W-:Y:S02]  /*2eb0*/  IADD3 R20, R10, 0xc8, RZ ;  /* 0x000000c80a147810 */ /* 0x000fe40007ffe0ff */
[----:B------:R-:W-:-:S02]  /*2ec0*/  FMNMX R14, R95, R14, !PT ;  /* 0x0000000e5f0e7209 */ /* 0x000fc40007800000 */
        /* <DEDUP_REMOVED lines=81> */
[----:B------:R-:W-:Y:S01]  /*33e0*/  ULDC UR6, c[0x0][0x28c] ;  /* 0x0000a30000067ab9 */ /* 0x000fe20000000800 */
[----:B------:R-:W-:Y:S02]  /*33f0*/  FMNMX R17, R121, R12, !PT ;  /* 0x0000000c79117209 */ /* 0x000fe40007800000 */
[----:B------:R-:W-:Y:S01]  /*3400*/  FMNMX R20, R126, R23, !PT ;  /* 0x000000177e147209 */ /* 0x000fe20007800000 */
[----:B------:R-:W3:Y:S01]  /*3410*/  LDC R12, c[0x0][0x28c] ;  /* 0x0000a300ff0c7b82 */ /* 0x000ee20000000800 */
[----:B------:R-:W-:-:S02]  /*3420*/  FMNMX R14, R124, R17, !PT ;  /* 0x000000117c0e7209 */ /* 0x000fc40007800000 */
[----:B------:R-:W-:Y:S02]  /*3430*/  FMNMX R23, R127, R20, !PT ;  /* 0x000000147f177209 */ /* 0x000fe40007800000 */
[----:B------:R-:W-:Y:S02]  /*3440*/  FMNMX R17, R125, R14, !PT ;  /* 0x0000000e7d117209 */ /* 0x000fe40007800000 */
[----:B------:R-:W-:Y:S02]  /*3450*/  FMNMX R20, R130, R23, !PT ;  /* 0x0000001782147209 */ /* 0x000fe40007800000 */
[----:B------:R-:W-:Y:S02]  /*3460*/  FMNMX R14, R128, R17, !PT ;  /* 0x00000011800e7209 */ /* 0x000fe40007800000 */
[----:B------:R-:W-:Y:S02]  /*3470*/  FMNMX R23, R131, R20, !PT ;  /* 0x0000001483177209 */ /* 0x000fe40007800000 */
[----:B------:R-:W-:-:S02]  /*3480*/  FMNMX R17, R129, R14, !PT ;  /* 0x0000000e81117209 */ /* 0x000fc40007800000 */
[----:B------:R-:W-:Y:S02]  /*3490*/  FSEL R135, R135, -INF , !P3 ;  /* 0xff80000087877808 */ /* 0x000fe40005800000 */
[----:B------:R-:W-:Y:S02]  /*34a0*/  FMNMX R20, R134, R23, !PT ;  /* 0x0000001786147209 */ /* 0x000fe40007800000 */
[----:B------:R-:W-:Y:S02]  /*34b0*/  FSEL R133, R133, -INF , !P3 ;  /* 0xff80000085857808 */ /* 0x000fe40005800000 */
[----:B------:R-:W-:Y:S01]  /*34c0*/  FMNMX R14, R132, R17, !PT ;  /* 0x00000011840e7209 */ /* 0x000fe20007800000 */
[----:B------:R-:W-:Y:S01]  /*34d0*/  VIADD R17, R10, 0xf9 ;  /* 0x000000f90a117836 */ /* 0x000fe20000000000 */
[----:B------:R-:W-:Y:S02]  /*34e0*/  FSEL R138, R138, -INF , !P4 ;  /* 0xff8000008a8a7808 */ /* 0x000fe40006000000 */
[----:B------:R-:W-:-:S02]  /*34f0*/  FMNMX R35, R135, R20, !PT ;  /* 0x0000001487237209 */ /* 0x000fc40007800000 */
[----:B------:R-:W-:Y:S02]  /*3500*/  FSEL R136, R136, -INF , !P4 ;  /* 0xff80000088887808 */ /* 0x000fe40006000000 */
[----:B------:R-:W-:Y:S02]  /*3510*/  FMNMX R23, R133, R14, !PT ;  /* 0x0000000e85177209 */ /* 0x000fe40007800000 */
[----:B------:R-:W-:Y:S02]  /*3520*/  FSEL R139, R139, -INF , !P5 ;  /* 0xff8000008b8b7808 */ /* 0x000fe40006800000 */
[----:B------:R-:W-:Y:S02]  /*3530*/  FMNMX R20, R138, R35, !PT ;  /* 0x000000238a147209 */ /* 0x000fe40007800000 */
[----:B------:R-:W-:Y:S02]  /*3540*/  FSEL R137, R137, -INF , !P5 ;  /* 0xff80000089897808 */ /* 0x000fe40006800000 */
[----:B------:R-:W-:-:S02]  /*3550*/  FMNMX R14, R136, R23, !PT ;  /* 0x00000017880e7209 */ /* 0x000fc40007800000 */
[----:B------:R-:W-:Y:S02]  /*3560*/  FSEL R142, R142, -INF , !P6 ;  /* 0xff8000008e8e7808 */ /* 0x000fe40007000000 */
[----:B------:R-:W-:Y:S02]  /*3570*/  FMNMX R23, R139, R20, !PT ;  /* 0x000000148b177209 */ /* 0x000fe40007800000 */
[----:B---3--:R-:W-:Y:S02]  /*3580*/  ISETP.GE.AND P5, PT, R17, R12, PT ;  /* 0x0000000c1100720c */ /* 0x008fe40003fa6270 */
[----:B------:R-:W-:Y:S02]  /*3590*/  FSEL R140, R140, -INF , !P6 ;  /* 0xff8000008c8c7808 */ /* 0x000fe40007000000 */
[----:B------:R-:W-:Y:S02]  /*35a0*/  FMNMX R17, R137, R14, !PT ;  /* 0x0000000e89117209 */ /* 0x000fe40007800000 */
[----:B------:R-:W-:-:S02]  /*35b0*/  FSEL R143, R143, -INF , !P1 ;  /* 0xff8000008f8f7808 */ /* 0x000fc40004800000 */
[----:B------:R-:W-:Y:S02]  /*35c0*/  FMNMX R20, R142, R23, !PT ;  /* 0x000000178e147209 */ /* 0x000fe40007800000 */
[----:B------:R-:W-:Y:S01]  /*35d0*/  ISETP.GE.AND P3, PT, R24, UR6, PT ;  /* 0x0000000618007c0c */ /* 0x000fe2000bf66270 */
[----:B------:R-:W-:Y:S01]  /*35e0*/  ULDC UR6, c[0x0][0x28c] ;  /* 0x0000a30000067ab9 */ /* 0x000fe20000000800 */
[----:B------:R-:W-:Y:S02]  /*35f0*/  FSEL R141, R141, -INF , !P1 ;  /* 0xff8000008d8d7808 */ /* 0x000fe40004800000 */
[----:B------:R-:W-:Y:S02]  /*3600*/  FMNMX R14, R140, R17, !PT ;  /* 0x000000118c0e7209 */ /* 0x000fe40007800000 */
[----:B------:R-:W-:Y:S02]  /*3610*/  IADD3 R24, R10, 0xf8, RZ ;  /* 0x000000f80a187810 */ /* 0x000fe40007ffe0ff */
[----:B------:R-:W-:-:S02]  /*3620*/  FSEL R146, R146, -INF , !P2 ;  /* 0xff80000092927808 */ /* 0x000fc40005000000 */
[----:B------:R-:W-:Y:S02]  /*3630*/  FMNMX R23, R143, R20, !PT ;  /* 0x000000148f177209 */ /* 0x000fe40007800000 */
[----:B------:R-:W-:Y:S02]  /*3640*/  FSEL R144, R144, -INF , !P2 ;  /* 0xff80000090907808 */ /* 0x000fe40005000000 */
[----:B------:R-:W-:Y:S02]  /*3650*/  FMNMX R17, R141, R14, !PT ;  /* 0x0000000e8d117209 */ /* 0x000fe40007800000 */
[----:B------:R-:W-:Y:S01]  /*3660*/  ISETP.GE.AND P4, PT, R24, UR6, PT ;  /* 0x0000000618007c0c */ /* 0x000fe2000bf86270 */
[----:B------:R-:W-:Y:S01]  /*3670*/  ULDC UR6, c[0x0][0x604] ;  /* 0x0001810000067ab9 */ /* 0x000fe20000000800 */
        /* <DEDUP_REMOVED lines=10> */
[----:B------:R-:W-:Y:S02]  /*3720*/  FMNMX R14, R148, R17, !PT ;  /* 0x00000011940e7209 */ /* 0x000fe40007800000 */
[----:B------:R-:W-:Y:S02]  /*3730*/  FSEL R149, R149, -INF , !P5 ;  /* 0xff80000095957808 */ /* 0x000fe40006800000 */
[----:B------:R-:W-:Y:S02]  /*3740*/  FMNMX R23, R151, R20, !PT ;  /* 0x0000001497177209 */ /* 0x000fe40007800000 */
[----:B------:R-:W-:-:S03]  /*3750*/  FMNMX R20, R149, R14, !PT ;  /* 0x0000000e95147209 */ /* 0x000fc60007800000 */
[----:B------:R-:W3:Y:S04]  /*3760*/  SHFL.BFLY PT, R14, R23, 0x1, 0x1f ;  /* 0x0c201f00170e7f89 */ /* 0x000ee800000e0000 */
[----:B------:R-:W4:Y:S01]  /*3770*/  SHFL.BFLY PT, R17, R20, 0x1, 0x1f ;  /* 0x0c201f0014117f89 */ /* 0x000f2200000e0000 */
[----:B---3--:R-:W-:Y:S02]  /*3780*/  FMNMX R26, R23, R14, !PT ;  /* 0x0000000e171a7209 */ /* 0x008fe40007800000 */
[----:B----4-:R-:W-:-:S03]  /*3790*/  FMNMX R24, R20, R17, !PT ;  /* 0x0000001114187209 */ /* 0x010fc60007800000 */
[----:B------:R-:W3:Y:S04]  /*37a0*/  SHFL.BFLY PT, R35, R26, 0x2, 0x1f ;  /* 0x0c401f001a237f89 */ /* 0x000ee800000e0000 */
[----:B------:R-:W4:Y:S01]  /*37b0*/  SHFL.BFLY PT, R17, R24, 0x2, 0x1f ;  /* 0x0c401f0018117f89 */ /* 0x000f2200000e0000 */
[----:B---3--:R-:W-:-:S04]  /*37c0*/  FMNMX R14, R26, R35, !PT ;  /* 0x000000231a0e7209 */ /* 0x008fc80007800000 */
[----:B------:R-:W-:Y:S02]  /*37d0*/  FSETP.NEU.AND P1, PT, R14, -INF , PT ;  /* 0xff8000000e00780b */ /* 0x000fe40003f2d000 */
[----:B----4-:R-:W-:Y:S02]  /*37e0*/  FMNMX R17, R24, R17, !PT ;  /* 0x0000001118117209 */ /* 0x010fe40007800000 */
[----:B------:R-:W-:Y:S02]  /*37f0*/  FSEL R20, R14, RZ, P1 ;  /* 0x000000ff0e147208 */ /* 0x000fe40000800000 */
[----:B------:R-:W-:-:S03]  /*3800*/  FSETP.NEU.AND P4, PT, R17, -INF , PT ;  /* 0xff8000001100780b */ /* 0x000fc60003f8d000 */
[----:B------:R-:W-:Y:S01]  /*3810*/  FMUL R24, R20, UR6 ;  /* 0x0000000614187c20 */ /* 0x000fe20008400000 */
[----:B------:R-:W-:Y:S01]  /*3820*/  ULDC UR6, c[0x0][0x604] ;  /* 0x0001810000067ab9 */ /* 0x000fe20000000800 */
[----:B------:R-:W-:Y:S02]  /*3830*/  FSEL R26, R17, RZ, P4 ;  /* 0x000000ff111a7208 */ /* 0x000fe40002000000 */
[--C-:B------:R-:W-:Y:S01]  /*3840*/  FFMA R19, R19, UR6, -R24.reuse ;  /* 0x0000000613137c23 */ /* 0x100fe20008000818 */
[--C-:B------:R-:W-:Y:S01]  /*3850*/  FFMA R27, R27, UR9, -R24.reuse ;  /* 0x000000091b1b7c23 */ /* 0x100fe20008000818 */
[----:B------:R-:W-:Y:S01]  /*3860*/  ULDC UR9, c[0x0][0x604] ;  /* 0x0001810000097ab9 */ /* 0x000fe20000000800 */
[--C-:B------:R-:W-:Y:S01]  /*3870*/  FFMA R13, R13, UR27, -R24.reuse ;  /* 0x0000001b0d0d7c23 */ /* 0x100fe20008000818 */
[--C-:B------:R-:W-:Y:S01]  /*3880*/  FFMA R30, R30, UR9, -R24.reuse ;  /* 0x000000091e1e7c23 */ /* 0x100fe20008000818 */
[----:B------:R-:W-:Y:S01]  /*3890*/  FSETP.GEU.AND P6, PT, R19, -126, PT ;  /* 0xc2fc00001300780b */ /* 0x000fe20003fce000 */
[----:B------:R-:W-:Y:S01]  /*38a0*/  ULDC UR9, c[0x0][0x604] ;  /* 0x0001810000097ab9 */ /* 0x000fe20000000800 */
[----:B------:R-:W-:Y:S01]  /*38b0*/  FSETP.GEU.AND P5, PT, R27, -126, PT ;  /* 0xc2fc00001b00780b */ /* 0x000fe20003fae000 */
[--C-:B------:R-:W-:Y:S01]  /*38c0*/  FFMA R50, R31, UR9, -R24.reuse ;  /* 0x000000091f327c23 */ /* 0x100fe20008000818 */
[----:B------:R-:W-:Y:S01]  /*38d0*/  ULDC UR9, c[0x0][0x604] ;  /* 0x0001810000097ab9 */ /* 0x000fe20000000800 */
[----:B------:R-:W-:Y:S01]  /*38e0*/  FSETP.GEU.AND P2, PT, R30, -126, PT ;  /* 0xc2fc00001e00780b */ /* 0x000fe20003f4e000 */
[--C-:B------:R-:W-:Y:S01]  /*38f0*/  FFMA R23, R34, UR9, -R24.reuse ;  /* 0x0000000922177c23 */ /* 0x100fe20008000818 */
[----:B------:R-:W-:Y:S01]  /*3900*/  ULDC UR27, c[0x0][0x604] ;  /* 0x00018100001b7ab9 */ /* 0x000fe20000000800 */
[----:B------:R-:W-:Y:S01]  /*3910*/  FSETP.GEU.AND P3, PT, R50, -126, PT ;  /* 0xc2fc00003200780b */ /* 0x000fe20003f6e000 */
[--C-:B------:R-:W-:Y:S01]  /*3920*/  FFMA R38, R38, UR27, -R24.reuse ;  /* 0x0000001b26267c23 */ /* 0x100fe20008000818 */
[----:B------:R-:W-:Y:S01]  /*3930*/  FSETP.GEU.AND P4, PT, R13, -126, PT ;  /* 0xc2fc00000d00780b */ /* 0x000fe20003f8e000 */
[----:B------:R-:W-:Y:S01]  /*3940*/  ULDC UR27, c[0x0][0x604] ;  /* 0x00018100001b7ab9 */ /* 0x000fe20000000800 */
[----:B------:R-:W-:Y:S01]  /*3950*/  FSETP.GEU.AND P1, PT, R23, -126, PT ;  /* 0xc2fc00001700780b */ /* 0x000fe20003f2e000 */
[----:B------:R-:W-:Y:S01]  /*3960*/  @!P6 FMUL R19, R19, 0.5 ;  /* 0x3f0000001313e820 */ /* 0x000fe20000400000 */
[--C-:B------:R-:W-:Y:S01]  /*3970*/  FFMA R39, R39, UR27, -R24.reuse ;  /* 0x0000001b27277c23 */ /* 0x100fe20008000818 */
[----:B------:R-:W-:Y:S01]  /*3980*/  @!P5 FMUL R27, R27, 0.5 ;  /* 0x3f0000001b1bd820 */ /* 0x000fe20000400000 */
[----:B------:R-:W-:Y:S01]  /*3990*/  ULDC UR27, c[0x0][0x604] ;  /* 0x00018100001b7ab9 */ /* 0x000fe20000000800 */
[----:B------:R-:W3:Y:S01]  /*39a0*/  MUFU.EX2 R20, R19 ;  /* 0x0000001300147308 */ /* 0x000ee20000000800 */
[----:B------:R-:W-:Y:S01]  /*39b0*/  @!P2 FMUL R30, R30, 0.5 ;  /* 0x3f0000001e1ea820 */ /* 0x000fe20000400000 */
[--C-:B------:R-:W-:Y:S01]  /*39c0*/  FFMA R42, R42, UR27, -R24.reuse ;  /* 0x0000001b2a2a7c23 */ /* 0x100fe20008000818 */
[----:B------:R-:W-:Y:S01]  /*39d0*/  ULDC UR27, c[0x0][0x604] ;  /* 0x00018100001b7ab9 */ /* 0x000fe20000000800 */
[----:B------:R-:W-:Y:S01]  /*39e0*/  @!P3 FMUL R50, R50, 0.5 ;  /* 0x3f0000003232b820 */ /* 0x000fe20000400000 */
[----:B------:R-:W-:Y:S01]  /*39f0*/  FFMA R54, R54, UR61, -R24 ;  /* 0x0000003d36367c23 */ /* 0x000fe20008000818 */
[----:B------:R-:W-:Y:S01]  /*3a00*/  @!P4 FMUL R13, R13, 0.5 ;  /* 0x3f0000000d0dc820 */ /* 0x000fe20000400000 */
[----:B------:R-:W-:Y:S01]  /*3a10*/  ULDC UR61, c[0x0][0x604] ;  /* 0x00018100003d7ab9 */ /* 0x000fe20000000800 */
[----:B------:R4:W5:Y:S01]  /*3a20*/  MUFU.EX2 R35, R27 ;  /* 0x0000001b00237308 */ /* 0x0009620000000800 */
[----:B------:R-:W-:Y:S01]  /*3a30*/  @!P1 FMUL R23, R23, 0.5 ;  /* 0x3f00000017179820 */ /* 0x000fe20000400000 */
[----:B------:R-:W-:Y:S01]  /*3a40*/  FMUL R26, R26, UR25 ;  /* 0x000000191a1a7c20 */ /* 0x000fe20008400000 */
[----:B------:R-:W-:Y:S01]  /*3a50*/  ULDC UR6, c[0x0][0x604] ;  /* 0x0001810000067ab9 */ /* 0x000fe20000000800 */
[----:B------:R-:W-:Y:S01]  /*3a60*/  ULDC UR9, c[0x0][0x604] ;  /* 0x0001810000097ab9 */ /* 0x000fe20000000800 */
[----:B------:R-:W-:Y:S01]  /*3a70*/  ULDC UR25, c[0x0][0x604] ;  /* 0x0001810000197ab9 */ /* 0x000fe20000000800 */
[--C-:B------:R-:W-:Y:S01]  /*3a80*/  FFMA R152, R28, UR20, -R26.reuse ;  /* 0x000000141c987c23 */ /* 0x100fe2000800081a */
[--C-:B------:R-:W-:Y:S01]  /*3a90*/  FFMA R154, R33, UR16, -R26.reuse ;  /* 0x00000010219a7c23 */ /* 0x100fe2000800081a */
[----:B------:R-:W1:Y:S01]  /*3aa0*/  MUFU.EX2 R50, R50 ;  /* 0x0000003200327308 */ /* 0x000e620000000800 */
[----:B---3--:R-:W-:Y:S01]  /*3ab0*/  @!P6 FMUL R20, R20, R20 ;  /* 0x000000141414e220 */ /* 0x008fe20000400000 */
[----:B------:R-:W-:Y:S01]  /*3ac0*/  FSETP.GEU.AND P6, PT, R38, -126, PT ;  /* 0xc2fc00002600780b */ /* 0x000fe20003fce000 */
[--C-:B----4-:R-:W-:Y:S01]  /*3ad0*/  FFMA R27, R22, UR24, -R26.reuse ;  /* 0x00000018161b7c23 */ /* 0x110fe2000800081a */
[--C-:B------:R-:W-:Y:S01]  /*3ae0*/  FFMA R156, R29, UR19, -R26.reuse ;  /* 0x000000131d9c7c23 */ /* 0x100fe2000800081a */
[--C-:B------:R-:W-:Y:S01]  /*3af0*/  FFMA R74, R36, UR15, -R26.reuse ;  /* 0x0000000f244a7c23 */ /* 0x100fe2000800081a */
[--C-:B------:R-:W-:Y:S01]  /*3b00*/  FFMA R62, R40, UR13, -R26.reuse ;  /* 0x0000000d283e7c23 */ /* 0x100fe2000800081a */
[--C-:B------:R-:W-:Y:S01]  /*3b10*/  FFMA R66, R41, UR12, -R26.reuse ;  /* 0x0000000c29427c23 */ /* 0x100fe2000800081a */
[----:B------:R3:W4:Y:S01]  /*3b20*/  MUFU.EX2 R31, R30 ;  /* 0x0000001e001f7308 */ /* 0x0007220000000800 */
[----:B-----5:R-:W-:Y:S01]  /*3b30*/  @!P5 FMUL R35, R35, R35 ;  /* 0x000000232323d220 */ /* 0x020fe20000400000 */
[----:B------:R-:W-:Y:S01]  /*3b40*/  FSETP.GEU.AND P5, PT, R39, -126, PT ;  /* 0xc2fc00002700780b */ /* 0x000fe20003fae000 */
[--C-:B------:R-:W-:Y:S01]  /*3b50*/  FFMA R78, R49, UR7, -R26.reuse ;  /* 0x00000007314e7c23 */ /* 0x100fe2000800081a */
[--C-:B------:R-:W-:Y:S01]  /*3b60*/  FFMA R70, R52, UR6, -R26.reuse ;  /* 0x0000000634467c23 */ /* 0x100fe2000800081a */
[----:B------:R-:W-:Y:S01]  /*3b70*/  FFMA R86, R57, UR58, -R26 ;  /* 0x0000003a39567c23 */ /* 0x000fe2000800081a */
[----:B------:R-:W-:Y:S01]  /*3b80*/  ULDC UR58, c[0x0][0x604] ;  /* 0x00018100003a7ab9 */ /* 0x000fe20000000800 */
[----:B------:R-:W-:Y:S01]  /*3b90*/  @!P6 FMUL R38, R38, 0.5 ;  /* 0x3f0000002626e820 */ /* 0x000fe20000400000 */
[----:B------:R-:W5:Y:S01]  /*3ba0*/  MUFU.EX2 R19, R23 ;  /* 0x0000001700137308 */ /* 0x000f620000000800 */
[----:B---3--:R-:W-:Y:S01]  /*3bb0*/  FFMA R30, R43, UR27, -R24 ;  /* 0x0000001b2b1e7c23 */ /* 0x008fe20008000818 */
[----:B------:R-:W-:Y:S01]  /*3bc0*/  ULDC UR27, c[0x0][0x604] ;  /* 0x00018100001b7ab9 */ /* 0x000fe20000000800 */
[----:B-1----:R-:W-:Y:S01]  /*3bd0*/  @!P3 FMUL R50, R50, R50 ;  /* 0x000000323232b220 */ /* 0x002fe20000400000 */
[----:B------:R-:W-:Y:S01]  /*3be0*/  FFMA R82, R56, UR60, -R26 ;  /* 0x0000003c38527c23 */ /* 0x000fe2000800081a */
[----:B------:R-:W-:Y:S01]  /*3bf0*/  FFMA R56, R171, UR58, -R24 ;  /* 0x0000003aab387c23 */ /* 0x000fe20008000818 */
[----:B------:R-:W-:Y:S01]  /*3c00*/  FSETP.GEU.AND P3, PT, R30, -126, PT ;  /* 0xc2fc00001e00780b */ /* 0x000fe20003f6e000 */
[----:B------:R-:W-:Y:S01]  /*3c10*/  @!P5 FMUL R39, R39, 0.5 ;  /* 0x3f0000002727d820 */ /* 0x000fe20000400000 */
[----:B------:R-:W1:Y:S01]  /*3c20*/  MUFU.EX2 R23, R38 ;  /* 0x0000002600177308 */ /* 0x000e620000000800 */
[----:B----4-:R-:W-:Y:S01]  /*3c30*/  @!P2 FMUL R31, R31, R31 ;  /* 0x0000001f1f1fa220 */ /* 0x010fe20000400000 */
[----:B------:R-:W-:Y:S01]  /*3c40*/  FSETP.GEU.AND P2, PT, R42, -126, PT ;  /* 0xc2fc00002a00780b */ /* 0x000fe20003f4e000 */
[--C-:B------:R-:W-:Y:S01]  /*3c50*/  FFMA R90, R64, UR57, -R26.reuse ;  /* 0x00000039405a7c23 */ /* 0x100fe2000800081a */
[----:B------:R-:W-:Y:S01]  /*3c60*/  ULDC UR58, c[0x0][0x604] ;  /* 0x00018100003a7ab9 */ /* 0x000fe20000000800 */
[----:B------:R-:W-:Y:S01]  /*3c70*/  FFMA R94, R72, UR43, -R26 ;  /* 0x0000002b485e7c23 */ /* 0x000fe2000800081a */
[----:B------:R-:W-:Y:S01]  /*3c80*/  FFMA R57, R175, UR58, -R24 ;  /* 0x0000003aaf397c23 */ /* 0x000fe20008000818 */
[----:B------:R-:W-:Y:S01]  /*3c90*/  ULDC UR57, c[0x0][0x604] ;  /* 0x0001810000397ab9 */ /* 0x000fe20000000800 */
[----:B------:R3:W4:Y:S01]  /*3ca0*/  MUFU.EX2 R34, R13 ;  /* 0x0000000d00227308 */ /* 0x0007220000000800 */
[----:B-----5:R-:W-:Y:S01]  /*3cb0*/  @!P1 FMUL R19, R19, R19 ;  /* 0x0000001313139220 */ /* 0x020fe20000400000 */
[--C-:B------:R-:W-:Y:S01]  /*3cc0*/  FFMA R69, R69, UR53, -R26.reuse ;  /* 0x0000003545457c23 */ /* 0x100fe2000800081a */
[----:B------:R-:W-:Y:S01]  /*3cd0*/  @!P3 FMUL R30, R30, 0.5 ;  /* 0x3f0000001e1eb820 */ /* 0x000fe20000400000 */
[----:B------:R-:W-:Y:S01]  /*3ce0*/  ULDC UR58, c[0x0][0x604] ;  /* 0x00018100003a7ab9 */ /* 0x000fe20000000800 */
[----:B------:R-:W-:Y:S01]  /*3cf0*/  ULDC UR53, c[0x0][0x604] ;  /* 0x0001810000357ab9 */ /* 0x000fe20000000800 */
[----:B------:R-:W-:Y:S01]  /*3d00*/  FFMA R98, R89, UR50, -R26 ;  /* 0x0000003259627c23 */ /* 0x000fe2000800081a */
[----:B------:R-:W-:Y:S01]  /*3d10*/  @!P2 FMUL R42, R42, 0.5 ;  /* 0x3f0000002a2aa820 */ /* 0x000fe20000400000 */
[----:B------:R5:W2:Y:S01]  /*3d20*/  MUFU.EX2 R46, R39 ;  /* 0x00000027002e7308 */ /* 0x000aa20000000800 */
[--C-:B---3--:R-:W-:Y:S01]  /*3d30*/  FFMA R13, R15, UR27, -R24.reuse ;  /* 0x0000001b0f0d7c23 */ /* 0x108fe20008000818 */
[----:B------:R-:W-:Y:S01]  /*3d40*/  ULDC UR27, c[0x0][0x604] ;  /* 0x00018100001b7ab9 */ /* 0x000fe20000000800 */
[----:B-1----:R-:W-:Y:S01]  /*3d50*/  @!P6 FMUL R23, R23, R23 ;  /* 0x000000171717e220 */ /* 0x002fe20000400000 */
[--C-:B------:R-:W-:Y:S01]  /*3d60*/  FFMA R47, R47, UR27, -R24.reuse ;  /* 0x0000001b2f2f7c23 */ /* 0x100fe20008000818 */
[----:B------:R-:W-:Y:S01]  /*3d70*/  ULDC UR27, c[0x0][0x604] ;  /* 0x00018100001b7ab9 */ /* 0x000fe20000000800 */
[----:B------:R-:W-:Y:S01]  /*3d80*/  FSETP.GEU.AND P1, PT, R13, -126, PT ;  /* 0xc2fc00000d00780b */ /* 0x000fe20003f2e000 */
[--C-:B------:R-:W-:Y:S01]  /*3d90*/  FFMA R38, R21, UR27, -R24.reuse ;  /* 0x0000001b15267c23 */ /* 0x100fe20008000818 */
[----:B------:R-:W1:Y:S01]  /*3da0*/  MUFU.EX2 R30, R30 ;  /* 0x0000001e001e7308 */ /* 0x000e620000000800 */
[----:B----4-:R-:W-:Y:S01]  /*3db0*/  @!P4 FMUL R34, R34, R34 ;  /* 0x000000222222c220 */ /* 0x010fe20000400000 */
[----:B------:R-:W-:Y:S01]  /*3dc0*/  FSETP.GEU.AND P4, PT, R47, -126, PT ;  /* 0xc2fc00002f00780b */ /* 0x000fe20003f8e000 */
[----:B------:R-:W-:Y:S01]  /*3dd0*/  ULDC UR27, c[0x0][0x604] ;  /* 0x00018100001b7ab9 */ /* 0x000fe20000000800 */
[----:B------:R-:W-:Y:S01]  /*3de0*/  FSETP.GEU.AND P6, PT, R38, -126, PT ;  /* 0xc2fc00002600780b */ /* 0x000fe20003fce000 */
[--C-:B-----5:R-:W-:Y:S01]  /*3df0*/  FFMA R39, R55, UR61, -R24.reuse ;  /* 0x0000003d37277c23 */ /* 0x120fe20008000818 */
[--C-:B------:R-:W-:Y:S01]  /*3e00*/  FFMA R51, R51, UR27, -R24.reuse ;  /* 0x0000001b33337c23 */ /* 0x100fe20008000818 */
[----:B------:R-:W-:Y:S01]  /*3e10*/  ULDC UR61, c[0x0][0x604] ;  /* 0x00018100003d7ab9 */ /* 0x000fe20000000800 */
[----:B------:R-:W3:Y:S01]  /*3e20*/  MUFU.EX2 R15, R42 ;  /* 0x0000002a000f7308 */ /* 0x000ee20000000800 */
[--C-:B------:R-:W-:Y:S01]  /*3e30*/  FFMA R58, R58, UR61, -R24.reuse ;  /* 0x0000003d3a3a7c23 */ /* 0x100fe20008000818 */
[----:B------:R-:W-:Y:S01]  /*3e40*/  ULDC UR61, c[0x0][0x604] ;  /* 0x00018100003d7ab9 */ /* 0x000fe20000000800 */
[----:B------:R-:W-:Y:S01]  /*3e50*/  @!P1 FMUL R13, R13, 0.5 ;  /* 0x3f0000000d0d9820 */ /* 0x000fe20000400000 */
[----:B--2---:R-:W-:Y:S01]  /*3e60*/  @!P5 FMUL R46, R46, R46 ;  /* 0x0000002e2e2ed220 */ /* 0x004fe20000400000 */
[----:B------:R-:W-:Y:S01]  /*3e70*/  FSETP.GEU.AND P5, PT, R51, -126, PT ;  /* 0xc2fc00003300780b */ /* 0x000fe20003fae000 */
[--C-:B------:R-:W-:Y:S01]  /*3e80*/  FFMA R43, R59, UR61, -R24.reuse ;  /* 0x0000003d3b2b7c23 */ /* 0x100fe20008000818 */
[----:B------:R-:W-:Y:S01]  /*3e90*/  ULDC UR61, c[0x0][0x604] ;  /* 0x00018100003d7ab9 */ /* 0x000fe20000000800 */
[----:B------:R-:W2:Y:S01]  /*3ea0*/  MUFU.EX2 R21, R13 ;  /* 0x0000000d00157308 */ /* 0x000ea20000000800 */
[----:B------:R-:W-:Y:S01]  /*3eb0*/  @!P6 FMUL R38, R38, 0.5 ;  /* 0x3f0000002626e820 */ /* 0x000fe20000400000 */
[----:B-1----:R-:W-:Y:S01]  /*3ec0*/  @!P3 FMUL R30, R30, R30 ;  /* 0x0000001e1e1eb220 */ /* 0x002fe20000400000 */
[----:B------:R-:W-:Y:S01]  /*3ed0*/  FSETP.GEU.AND P3, PT, R39, -126, PT ;  /* 0xc2fc00002700780b */ /* 0x000fe20003f6e000 */
[----:B------:R-:W-:Y:S01]  /*3ee0*/  @!P4 FMUL R47, R47, 0.5 ;  /* 0x3f0000002f2fc820 */ /* 0x000fe20000400000 */
[----:B------:R-:W-:Y:S01]  /*3ef0*/  FFMA R28, R153, UR61, -R24 ;  /* 0x0000003d991c7c23 */ /* 0x000fe20008000818 */
[----:B------:R-:W-:Y:S01]  /*3f00*/  ULDC UR61, c[0x0][0x604] ;  /* 0x00018100003d7ab9 */ /* 0x000fe20000000800 */
[----:B------:R-:W-:Y:S01]  /*3f10*/  FFMA R153, R32, UR18, -R26 ;  /* 0x0000001220997c23 */ /* 0x000fe2000800081a */
[----:B------:R-:W1:Y:S01]  /*3f20*/  MUFU.EX2 R13, R38 ;  /* 0x00000026000d7308 */ /* 0x000e620000000800 */
[----:B---3--:R-:W-:Y:S01]  /*3f30*/  @!P2 FMUL R15, R15, R15 ;  /* 0x0000000f0f0fa220 */ /* 0x008fe20000400000 */
[----:B------:R-:W-:Y:S01]  /*3f40*/  FSETP.GEU.AND P2, PT, R54, -126, PT ;  /* 0xc2fc00003600780b */ /* 0x000fe20003f4e000 */
[----:B------:R-:W-:Y:S01]  /*3f50*/  @!P5 FMUL R51, R51, 0.5 ;  /* 0x3f0000003333d820 */ /* 0x000fe20000400000 */
[----:B------:R-:W-:Y:S01]  /*3f60*/  FFMA R63, R63, UR61, -R24 ;  /* 0x0000003d3f3f7c23 */ /* 0x000fe20008000818 */
[----:B------:R-:W-:Y:S01]  /*3f70*/  ULDC UR61, c[0x0][0x604] ;  /* 0x00018100003d7ab9 */ /* 0x000fe20000000800 */
[----:B------:R-:W-:Y:S01]  /*3f80*/  FFMA R55, R37, UR14, -R26 ;  /* 0x0000000e25377c23 */ /* 0x000fe2000800081a */
[----:B------:R-:W-:Y:S01]  /*3f90*/  FFMA R155, R155, UR61, -R24 ;  /* 0x0000003d9b9b7c23 */ /* 0x000fe20008000818 */
[----:B------:R-:W3:Y:S01]  /*3fa0*/  MUFU.EX2 R42, R47 ;  /* 0x0000002f002a7308 */ /* 0x000ee20000000800 */
[----:B------:R-:W-:Y:S01]  /*3fb0*/  @!P3 FMUL R39, R39, 0.5 ;  /* 0x3f0000002727b820 */ /* 0x000fe20000400000 */
[----:B--2---:R-:W-:Y:S01]  /*3fc0*/  @!P1 FMUL R21, R21, R21 ;  /* 0x0000001515159220 */ /* 0x004fe20000400000 */
[----:B------:R-:W-:Y:S01]  /*3fd0*/  FSETP.GEU.AND P1, PT, R58, -126, PT ;  /* 0xc2fc00003a00780b */ /* 0x000fe20003f2e000 */
[----:B------:R-:W-:Y:S01]  /*3fe0*/  ULDC UR61, c[0x0][0x604] ;  /* 0x00018100003d7ab9 */ /* 0x000fe20000000800 */
[----:B------:R-:W-:Y:S01]  /*3ff0*/  FFMA R59, R44, UR11, -R26 ;  /* 0x0000000b2c3b7c23 */ /* 0x000fe2000800081a */
[--C-:B------:R-:W-:Y:S01]  /*4000*/  FFMA R29, R157, UR61, -R24.reuse ;  /* 0x0000003d9d1d7c23 */ /* 0x100fe20008000818 */
[----:B------:R-:W-:Y:S01]  /*4010*/  @!P2 FMUL R54, R54, 0.5 ;  /* 0x3f0000003636a820 */ /* 0x000fe20000400000 */
[----:B------:R-:W2:Y:S01]  /*4020*/  MUFU.EX2 R22, R51 ;  /* 0x0000003300167308 */ /* 0x000ea20000000800 */
[----:B-1----:R-:W-:Y:S01]  /*4030*/  @!P6 FMUL R13, R13, R13 ;  /* 0x0000000d0d0de220 */ /* 0x002fe20000400000 */
[----:B------:R-:W-:Y:S01]  /*4040*/  FSETP.GEU.AND P6, PT, R28, -126, PT ;  /* 0xc2fc00001c00780b */ /* 0x000fe20003fce000 */
[----:B------:R-:W-:Y:S01]  /*4050*/  ULDC UR61, c[0x0][0x604] ;  /* 0x00018100003d7ab9 */ /* 0x000fe20000000800 */
[--C-:B------:R-:W-:Y:S01]  /*4060*/  FFMA R111, R111, UR58, -R24.reuse ;  /* 0x0000003a6f6f7c23 */ /* 0x100fe20008000818 */
[--C-:B------:R-:W-:Y:S01]  /*4070*/  FFMA R32, R159, UR61, -R24.reuse ;  /* 0x0000003d9f207c23 */ /* 0x100fe20008000818 */
[----:B------:R-:W-:Y:S01]  /*4080*/  ULDC UR61, c[0x0][0x604] ;  /* 0x00018100003d7ab9 */ /* 0x000fe20000000800 */
[--C-:B------:R-:W-:Y:S01]  /*4090*/  FFMA R89, R115, UR53, -R24.reuse ;  /* 0x0000003573597c23 */ /* 0x100fe20008000818 */
[----:B------:R-:W1:Y:S01]  /*40a0*/  MUFU.EX2 R38, R54 ;  /* 0x0000003600267308 */ /* 0x000e620000000800 */
[----:B---3--:R-:W-:Y:S01]  /*40b0*/  @!P4 FMUL R42, R42, R42 ;  /* 0x0000002a2a2ac220 */ /* 0x008fe20000400000 */
[----:B------:R-:W-:Y:S01]  /*40c0*/  FSETP.GEU.AND P4, PT, R43, -126, PT ;  /* 0xc2fc00002b00780b */ /* 0x000fe20003f8e000 */
[----:B------:R-:W-:Y:S01]  /*40d0*/  @!P1 FMUL R58, R58, 0.5 ;  /* 0x3f0000003a3a9820 */ /* 0x000fe20000400000 */
[----:B------:R-:W-:Y:S01]  /*40e0*/  FFMA R37, R71, UR61, -R24 ;  /* 0x0000003d47257c23 */ /* 0x000fe20008000818 */
[----:B------:R-:W-:Y:S01]  /*40f0*/  ULDC UR61, c[0x0][0x604] ;  /* 0x00018100003d7ab9 */ /* 0x000fe20000000800 */
[--C-:B------:R-:W-:Y:S01]  /*4100*/  FFMA R71, R48, UR8, -R26.reuse ;  /* 0x0000000830477c23 */ /* 0x100fe2000800081a */
[----:B------:R-:W-:Y:S01]  /*4110*/  @!P6 FMUL R28, R28, 0.5 ;  /* 0x3f0000001c1ce820 */ /* 0x000fe20000400000 */
[----:B------:R-:W3:Y:S01]  /*4120*/  MUFU.EX2 R39, R39 ;  /* 0x0000002700277308 */ /* 0x000ee20000000800 */
[----:B--2---:R-:W-:Y:S01]  /*4130*/  @!P5 FMUL R22, R22, R22 ;  /* 0x000000161616d220 */ /* 0x004fe20000400000 */
[----:B------:R-:W-:Y:S01]  /*4140*/  FSETP.GEU.AND P5, PT, R63, -126, PT ;  /* 0xc2fc00003f00780b */ /* 0x000fe20003fae000 */
[----:B------:R-:W-:Y:S01]  /*4150*/  ULDC UR43, c[0x0][0x604] ;  /* 0x00018100002b7ab9 */ /* 0x000fe20000000800 */
[--C-:B------:R-:W-:Y:S01]  /*4160*/  FFMA R73, R73, UR31, -R26.reuse ;  /* 0x0000001f49497c23 */ /* 0x100fe2000800081a */
[----:B------:R-:W-:Y:S01]  /*4170*/  ULDC UR31, c[0x0][0x604] ;  /* 0x00018100001f7ab9 */ /* 0x000fe20000000800 */
[----:B------:R-:W-:Y:S01]  /*4180*/  FFMA R25, R25, UR22, -R26 ;  /* 0x0000001619197c23 */ /* 0x000fe2000800081a */
[----:B------:R-:W-:Y:S01]  /*4190*/  @!P4 FMUL R43, R43, 0.5 ;  /* 0x3f0000002b2bc820 */ /* 0x000fe20000400000 */
[----:B------:R-:W2:Y:S01]  /*41a0*/  MUFU.EX2 R33, R28 ;  /* 0x0000001c00217308 */ /* 0x000ea20000000800 */
[----:B-1----:R-:W-:Y:S01]  /*41b0*/  @!P2 FMUL R38, R38, R38 ;  /* 0x000000262626a220 */ /* 0x002fe20000400000 */
[----:B------:R-:W-:Y:S01]  /*41c0*/  FSETP.GEU.AND P2, PT, R155, -126, PT ;  /* 0xc2fc00009b00780b */ /* 0x000fe20003f4e000 */
[--C-:B------:R-:W-:Y:S01]  /*41d0*/  FFMA R110, R126, UR31, -R24.reuse ;  /* 0x0000001f7e6e7c23 */ /* 0x100fe20008000818 */
[----:B------:R-:W-:Y:S01]  /*41e0*/  ULDC UR27, c[0x0][0x604] ;  /* 0x00018100001b7ab9 */ /* 0x000fe20000000800 */
[----:B------:R-:W-:Y:S01]  /*41f0*/  ULDC UR24, c[0x0][0x604] ;  /* 0x0001810000187ab9 */ /* 0x000fe20000000800 */
[----:B------:R-:W-:Y:S01]  /*4200*/  ULDC UR22, c[0x0][0x604] ;  /* 0x0001810000167ab9 */ /* 0x000fe20000000800 */
[----:B------:R-:W-:Y:S01]  /*4210*/  @!P5 FMUL R63, R63, 0.5 ;  /* 0x3f0000003f3fd820 */ /* 0x000fe20000400000 */
[----:B------:R1:W4:Y:S01]  /*4220*/  MUFU.EX2 R54, R58 ;  /* 0x0000003a00367308 */ /* 0x0003220000000800 */
[----:B---3--:R-:W-:Y:S01]  /*4230*/  @!P3 FMUL R39, R39, R39 ;  /* 0x000000272727b220 */ /* 0x008fe20000400000 */
[----:B------:R-:W-:Y:S01]  /*4240*/  FSETP.GEU.AND P3, PT, R29, -126, PT ;  /* 0xc2fc00001d00780b */ /* 0x000fe20003f6e000 */
[----:B------:R-:W-:Y:S01]  /*4250*/  ULDC UR20, c[0x0][0x604] ;  /* 0x0001810000147ab9 */ /* 0x000fe20000000800 */
[----:B------:R-:W-:Y:S01]  /*4260*/  ULDC UR19, c[0x0][0x604] ;  /* 0x0001810000137ab9 */ /* 0x000fe20000000800 */
[----:B------:R-:W-:Y:S01]  /*4270*/  ULDC UR18, c[0x0][0x604] ;  /* 0x0001810000127ab9 */ /* 0x000fe20000000800 */
[----:B------:R-:W-:Y:S01]  /*4280*/  ULDC UR16, c[0x0][0x604] ;  /* 0x0001810000107ab9 */ /* 0x000fe20000000800 */
[----:B------:R-:W-:Y:S01]  /*4290*/  @!P2 FMUL R155, R155, 0.5 ;  /* 0x3f0000009b9ba820 */ /* 0x000fe20000400000 */
[----:B------:R-:W3:Y:S01]  /*42a0*/  MUFU.EX2 R43, R43 ;  /* 0x0000002b002b7308 */ /* 0x000ee20000000800 */
[--C-:B-1----:R-:W-:Y:S01]  /*42b0*/  FFMA R58, R161, UR61, -R24.reuse ;  /* 0x0000003da13a7c23 */ /* 0x102fe20008000818 */
[----:B--2---:R-:W-:Y:S01]  /*42c0*/  @!P6 FMUL R33, R33, R33 ;  /* 0x000000212121e220 */ /* 0x004fe20000400000 */
[----:B------:R-:W-:Y:S01]  /*42d0*/  ULDC UR61, c[0x0][0x604] ;  /* 0x00018100003d7ab9 */ /* 0x000fe20000000800 */
[----:B------:R-:W-:Y:S01]  /*42e0*/  ULDC UR15, c[0x0][0x604] ;  /* 0x00018100000f7ab9 */ /* 0x000fe20000000800 */
[--C-:B------:R-:W-:Y:S01]  /*42f0*/  FFMA R51, R75, UR61, -R24.reuse ;  /* 0x0000003d4b337c23 */ /* 0x100fe20008000818 */
[----:B------:R-:W-:Y:S01]  /*4300*/  FSETP.GEU.AND P6, PT, R58, -126, PT ;  /* 0xc2fc00003a00780b */ /* 0x000fe20003fce000 */
[----:B------:R-:W-:Y:S01]  /*4310*/  @!P3 FMUL R29, R29, 0.5 ;  /* 0x3f0000001d1db820 */ /* 0x000fe20000400000 */
[----:B------:R1:W2:Y:S01]  /*4320*/  MUFU.EX2 R36, R63 ;  /* 0x0000003f00247308 */ /* 0x0002a20000000800 */
[----:B------:R-:W-:Y:S01]  /*4330*/  ULDC UR61, c[0x0][0x604] ;  /* 0x00018100003d7ab9 */ /* 0x000fe20000000800 */
[----:B----4-:R-:W-:Y:S01]  /*4340*/  @!P1 FMUL R54, R54, R54 ;  /* 0x0000003636369220 */ /* 0x010fe20000400000 */
[--C-:B------:R-:W-:Y:S01]  /*4350*/  FFMA R163, R163, UR61, -R24.reuse ;  /* 0x0000003da3a37c23 */ /* 0x100fe20008000818 */
[----:B------:R-:W-:Y:S01]  /*4360*/  ULDC UR61, c[0x0][0x604] ;  /* 0x00018100003d7ab9 */ /* 0x000fe20000000800 */
[----:B------:R-:W-:Y:S01]  /*4370*/  FSETP.GEU.AND P1, PT, R32, -126, PT ;  /* 0xc2fc00002000780b */ /* 0x000fe20003f2e000 */
[--C-:B------:R-:W-:Y:S01]  /*4380*/  FFMA R79, R79, UR61, -R24.reuse ;  /* 0x0000003d4f4f7c23 */ /* 0x100fe20008000818 */
[----:B------:R-:W-:Y:S01]  /*4390*/  ULDC UR61, c[0x0][0x604] ;  /* 0x00018100003d7ab9 */ /* 0x000fe20000000800 */
[----:B------:R-:W4:Y:S01]  /*43a0*/  MUFU.EX2 R28, R155 ;  /* 0x0000009b001c7308 */ /* 0x000f220000000800 */
[----:B---3--:R-:W-:Y:S01]  /*43b0*/  @!P4 FMUL R43, R43, R43 ;  /* 0x0000002b2b2bc220 */ /* 0x008fe20000400000 */
[----:B------:R-:W-:Y:S01]  /*43c0*/  FSETP.GEU.AND P4, PT, R37, -126, PT ;  /* 0xc2fc00002500780b */ /* 0x000fe20003f8e000 */
[----:B------:R-:W-:Y:S01]  /*43d0*/  @!P6 FMUL R58, R58, 0.5 ;  /* 0x3f0000003a3ae820 */ /* 0x000fe20000400000 */
[----:B------:R-:W-:Y:S01]  /*43e0*/  FFMA R40, R165, UR61, -R24 ;  /* 0x0000003da5287c23 */ /* 0x000fe20008000818 */
[----:B------:R-:W-:Y:S01]  /*43f0*/  ULDC UR61, c[0x0][0x604] ;  /* 0x00018100003d7ab9 */ /* 0x000fe20000000800 */
[----:B-1----:R-:W-:Y:S01]  /*4400*/  FFMA R63, R45, UR10, -R26 ;  /* 0x0000000a2d3f7c23 */ /* 0x002fe2000800081a */
[--C-:B------:R-:W-:Y:S01]  /*4410*/  FFMA R41, R83, UR61, -R24.reuse ;  /* 0x0000003d53297c23 */ /* 0x100fe20008000818 */
[----:B------:R-:W1:Y:S01]  /*4420*/  MUFU.EX2 R29, R29 ;  /* 0x0000001d001d7308 */ /* 0x000e620000000800 */
[----:B--2---:R-:W-:Y:S01]  /*4430*/  @!P5 FMUL R36, R36, R36 ;  /* 0x000000242424d220 */ /* 0x004fe20000400000 */
[----:B------:R-:W-:Y:S01]  /*4440*/  FSETP.GEU.AND P5, PT, R51, -126, PT ;  /* 0xc2fc00003300780b */ /* 0x000fe20003fae000 */
[----:B------:R-:W-:Y:S01]  /*4450*/  ULDC UR61, c[0x0][0x604] ;  /* 0x00018100003d7ab9 */ /* 0x000fe20000000800 */
[----:B------:R-:W-:Y:S01]  /*4460*/  @!P1 FMUL R32, R32, 0.5 ;  /* 0x3f00000020209820 */ /* 0x000fe20000400000 */
[--C-:B------:R-:W-:Y:S01]  /*4470*/  FFMA R44, R167, UR61, -R24.reuse ;  /* 0x0000003da72c7c23 */ /* 0x100fe20008000818 */
[----:B------:R-:W-:Y:S01]  /*4480*/  ULDC UR61, c[0x0][0x604] ;  /* 0x00018100003d7ab9 */ /* 0x000fe20000000800 */
[----:B------:R-:W-:Y:S01]  /*4490*/  @!P4 FMUL R37, R37, 0.5 ;  /* 0x3f0000002525c820 */ /* 0x000fe20000400000 */
[----:B------:R-:W2:Y:S01]  /*44a0*/  MUFU.EX2 R58, R58 ;  /* 0x0000003a003a7308 */ /* 0x000ea20000000800 */
[----:B----4-:R-:W-:Y:S01]  /*44b0*/  @!P2 FMUL R28, R28, R28 ;  /* 0x0000001c1c1ca220 */ /* 0x010fe20000400000 */
[----:B------:R-:W-:Y:S01]  /*44c0*/  FSETP.GEU.AND P2, PT, R163, -126, PT ;  /* 0xc2fc0000a300780b */ /* 0x000fe20003f4e000 */
[----:B------:R-:W-:Y:S01]  /*44d0*/  FFMA R47, R87, UR61, -R24 ;  /* 0x0000003d572f7c23 */ /* 0x000fe20008000818 */
[----:B------:R-:W-:Y:S01]  /*44e0*/  ULDC UR61, c[0x0][0x604] ;  /* 0x00018100003d7ab9 */ /* 0x000fe20000000800 */
[----:B------:R-:W-:Y:S01]  /*44f0*/  FFMA R75, R53, UR59, -R26 ;  /* 0x0000003b354b7c23 */ /* 0x000fe2000800081a */
[----:B------:R-:W-:Y:S01]  /*4500*/  FFMA R49, R169, UR61, -R24 ;  /* 0x0000003da9317c23 */ /* 0x000fe20008000818 */
[----:B------:R-:W-:Y:S01]  /*4510*/  @!P5 FMUL R51, R51, 0.5 ;  /* 0x3f0000003333d820 */ /* 0x000fe20000400000 */
[----:B------:R-:W3:Y:S01]  /*4520*/  MUFU.EX2 R37, R37 ;  /* 0x0000002500257308 */ /* 0x000ee20000000800 */
[----:B-1----:R-:W-:Y:S01]  /*4530*/  @!P3 FMUL R29, R29, R29 ;  /* 0x0000001d1d1db220 */ /* 0x002fe20000400000 */
[----:B------:R-:W-:Y:S01]  /*4540*/  FSETP.GEU.AND P3, PT, R79, -126, PT ;  /* 0xc2fc00004f00780b */ /* 0x000fe20003f6e000 */
[----:B------:R-:W-:Y:S01]  /*4550*/  ULDC UR61, c[0x0][0x604] ;  /* 0x00018100003d7ab9 */ /* 0x000fe20000000800 */
[----:B------:R-:W-:Y:S01]  /*4560*/  FFMA R83, R61, UR49, -R26 ;  /* 0x000000313d537c23 */ /* 0x000fe2000800081a */
[--C-:B------:R-:W-:Y:S01]  /*4570*/  FFMA R52, R91, UR61, -R24.reuse ;  /* 0x0000003d5b347c23 */ /* 0x100fe20008000818 */
[----:B------:R-:W-:Y:S01]  /*4580*/  ULDC UR61, c[0x0][0x604] ;  /* 0x00018100003d7ab9 */ /* 0x000fe20000000800 */
[----:B------:R-:W-:Y:S01]  /*4590*/  @!P2 FMUL R163, R163, 0.5 ;  /* 0x3f000000a3a3a820 */ /* 0x000fe20000400000 */
[----:B------:R-:W1:Y:S01]  /*45a0*/  MUFU.EX2 R32, R32 ;  /* 0x0000002000207308 */ /* 0x000e620000000800 */
[----:B--2---:R-:W-:Y:S01]  /*45b0*/  @!P6 FMUL R58, R58, R58 ;  /* 0x0000003a3a3ae220 */ /* 0x004fe20000400000 */
[----:B------:R-:W-:Y:S01]  /*45c0*/  FSETP.GEU.AND P6, PT, R44, -126, PT ;  /* 0xc2fc00002c00780b */ /* 0x000fe20003fce000 */
[--C-:B------:R-:W-:Y:S01]  /*45d0*/  FFMA R53, R95, UR61, -R24.reuse ;  /* 0x0000003d5f357c23 */ /* 0x100fe20008000818 */
[----:B------:R-:W-:Y:S01]  /*45e0*/  ULDC UR49, c[0x0][0x604] ;  /* 0x0001810000317ab9 */ /* 0x000fe20000000800 */
[----:B------:R-:W-:Y:S01]  /*45f0*/  ULDC UR61, c[0x0][0x604] ;  /* 0x00018100003d7ab9 */ /* 0x000fe20000000800 */
[--C-:B------:R-:W-:Y:S01]  /*4600*/  FFMA R64, R177, UR49, -R24.reuse ;  /* 0x00000031b1407c23 */ /* 0x100fe20008000818 */
[----:B------:R-:W-:Y:S01]  /*4610*/  @!P3 FMUL R79, R79, 0.5 ;  /* 0x3f0000004f4fb820 */ /* 0x000fe20000400000 */
[----:B------:R-:W2:Y:S01]  /*4620*/  MUFU.EX2 R45, R163 ;  /* 0x000000a3002d7308 */ /* 0x000ea20000000800 */
[----:B---3--:R-:W-:Y:S01]  /*4630*/  @!P4 FMUL R37, R37, R37 ;  /* 0x000000252525c220 */ /* 0x008fe20000400000 */
[----:B------:R-:W-:Y:S01]  /*4640*/  FSETP.GEU.AND P4, PT, R41, -126, PT ;  /* 0xc2fc00002900780b */ /* 0x000fe20003f8e000 */
[----:B------:R-:W-:Y:S01]  /*4650*/  FFMA R61, R103, UR61, -R24 ;  /* 0x0000003d673d7c23 */ /* 0x000fe20008000818 */
[--C-:B------:R-:W-:Y:S01]  /*4660*/  FFMA R91, R65, UR35, -R26.reuse ;  /* 0x00000023415b7c23 */ /* 0x100fe2000800081a */
[----:B------:R-:W-:Y:S01]  /*4670*/  ULDC UR35, c[0x0][0x604] ;  /* 0x0001810000237ab9 */ /* 0x000fe20000000800 */
[----:B------:R-:W-:Y:S01]  /*4680*/  FFMA R87, R68, UR17, -R26 ;  /* 0x0000001144577c23 */ /* 0x000fe2000800081a */
[----:B------:R-:W-:Y:S01]  /*4690*/  @!P6 FMUL R44, R44, 0.5 ;  /* 0x3f0000002c2ce820 */ /* 0x000fe20000400000 */
[----:B------:R-:W3:Y:S01]  /*46a0*/  MUFU.EX2 R51, R51 ;  /* 0x0000003300337308 */ /* 0x000ee20000000800 */
[----:B-1----:R-:W-:Y:S01]  /*46b0*/  @!P1 FMUL R32, R32, R32 ;  /* 0x0000002020209220 */ /* 0x002fe20000400000 */
[----:B------:R-:W-:Y:S01]  /*46c0*/  FSETP.GEU.AND P1, PT, R40, -126, PT ;  /* 0xc2fc00002800780b */ /* 0x000fe20003f2e000 */
[--C-:B------:R-:W-:Y:S01]  /*46d0*/  FFMA R72, R99, UR35, -R24.reuse ;  /* 0x0000002363487c23 */ /* 0x100fe20008000818 */
[----:B------:R-:W-:Y:S01]  /*46e0*/  ULDC UR17, c[0x0][0x604] ;  /* 0x0001810000117ab9 */ /* 0x000fe20000000800 */
[----:B------:R-:W-:Y:S01]  /*46f0*/  FFMA R68, R179, UR57, -R24 ;  /* 0x00000039b3447c23 */ /* 0x000fe20008000818 */
[----:B------:R-:W-:Y:S01]  /*4700*/  FFMA R95, R80, UR56, -R26 ;  /* 0x00000038505f7c23 */ /* 0x000fe2000800081a */
[----:B------:R-:W-:Y:S01]  /*4710*/  @!P4 FMUL R41, R41, 0.5 ;  /* 0x3f0000002929c820 */ /* 0x000fe20000400000 */
[----:B------:R1:W4:Y:S01]  /*4720*/  MUFU.EX2 R48, R79 ;  /* 0x0000004f00307308 */ /* 0x0003220000000800 */
[----:B--2---:R-:W-:Y:S01]  /*4730*/  @!P2 FMUL R45, R45, R45 ;  /* 0x0000002d2d2da220 */ /* 0x004fe20000400000 */
[----:B------:R-:W-:Y:S01]  /*4740*/  FSETP.GEU.AND P2, PT, R49, -126, PT ;  /* 0xc2fc00003100780b */ /* 0x000fe20003f4e000 */
[--C-:B------:R-:W-:Y:S01]  /*4750*/  FFMA R80, R67, UR17, -R24.reuse ;  /* 0x0000001143507c23 */ /* 0x100fe20008000818 */
[----:B------:R-:W-:Y:S01]  /*4760*/  FFMA R103, R122, UR43, -R24 ;  /* 0x0000002b7a677c23 */ /* 0x000fe20008000818 */
[----:B------:R-:W-:Y:S01]  /*4770*/  ULDC UR61, c[0x0][0x604] ;  /* 0x00018100003d7ab9 */ /* 0x000fe20000000800 */
[----:B------:R-:W-:Y:S01]  /*4780*/  ULDC UR49, c[0x0][0x604] ;  /* 0x0001810000317ab9 */ /* 0x000fe20000000800 */
[----:B------:R-:W-:Y:S01]  /*4790*/  @!P1 FMUL R40, R40, 0.5 ;  /* 0x3f00000028289820 */ /* 0x000fe20000400000 */
[----:B------:R-:W2:Y:S01]  /*47a0*/  MUFU.EX2 R44, R44 ;  /* 0x0000002c002c7308 */ /* 0x000ea20000000800 */
[----:B---3--:R-:W-:Y:S01]  /*47b0*/  @!P5 FMUL R51, R51, R51 ;  /* 0x000000333333d220 */ /* 0x008fe20000400000 */
[----:B------:R-:W-:Y:S01]  /*47c0*/  FSETP.GEU.AND P5, PT, R47, -126, PT ;  /* 0xc2fc00002f00780b */ /* 0x000fe20003fae000 */
[----:B-1----:R-:W-:Y:S01]  /*47d0*/  FFMA R79, R60, UR26, -R26 ;  /* 0x0000001a3c4f7c23 */ /* 0x002fe2000800081a */
[----:B------:R-:W-:Y:S01]  /*47e0*/  ULDC UR26, c[0x0][0x604] ;  /* 0x00018100001a7ab9 */ /* 0x000fe20000000800 */
[--C-:B------:R-:W-:Y:S01]  /*47f0*/  FFMA R102, R119, UR61, -R24.reuse ;  /* 0x0000003d77667c23 */ /* 0x100fe20008000818 */
[--C-:B------:R-:W-:Y:S01]  /*4800*/  FFMA R60, R173, UR26, -R24.reuse ;  /* 0x0000001aad3c7c23 */ /* 0x100fe20008000818 */
[----:B------:R-:W-:Y:S01]  /*4810*/  @!P2 FMUL R49, R49, 0.5 ;  /* 0x3f0000003131a820 */ /* 0x000fe20000400000 */
[----:B------:R-:W1:Y:S01]  /*4820*/  MUFU.EX2 R41, R41 ;  /* 0x0000002900297308 */ /* 0x000e620000000800 */
[----:B----4-:R-:W-:Y:S01]  /*4830*/  @!P3 FMUL R48, R48, R48 ;  /* 0x000000303030b220 */ /* 0x010fe20000400000 */
[----:B------:R-:W-:Y:S01]  /*4840*/  FSETP.GEU.AND P3, PT, R52, -126, PT ;  /* 0xc2fc00003400780b */ /* 0x000fe20003f6e000 */
[----:B------:R-:W-:Y:S01]  /*4850*/  ULDC UR26, c[0x0][0x604] ;  /* 0x00018100001a7ab9 */ /* 0x000fe20000000800 */
[----:B------:R-:W-:Y:S01]  /*4860*/  ULDC UR57, c[0x0][0x604] ;  /* 0x0001810000397ab9 */ /* 0x000fe20000000800 */
[--C-:B------:R-:W-:Y:S01]  /*4870*/  FFMA R65, R107, UR26, -R24.reuse ;  /* 0x0000001a6b417c23 */ /* 0x100fe20008000818 */
[--C-:B------:R-:W-:Y:S01]  /*4880*/  FFMA R99, R118, UR49, -R24.reuse ;  /* 0x0000003176637c23 */ /* 0x100fe20008000818 */
[----:B------:R-:W-:Y:S01]  /*4890*/  @!P5 FMUL R47, R47, 0.5 ;  /* 0x3f0000002f2fd820 */ /* 0x000fe20000400000 */
[----:B------:R-:W3:Y:S01]  /*48a0*/  MUFU.EX2 R40, R40 ;  /* 0x0000002800287308 */ /* 0x000ee20000000800 */
[----:B--2---:R-:W-:Y:S01]  /*48b0*/  @!P6 FMUL R44, R44, R44 ;  /* 0x0000002c2c2ce220 */ /* 0x004fe20000400000 */
[----:B------:R-:W-:Y:S01]  /*48c0*/  FSETP.GEU.AND P6, PT, R60, -126, PT ;  /* 0xc2fc00003c00780b */ /* 0x000fe20003fce000 */
[----:B------:R-:W-:Y:S01]  /*48d0*/  FFMA R106, R123, UR57, -R24 ;  /* 0x000000397b6a7c23 */ /* 0x000fe20008000818 */
[----:B------:R-:W-:Y:S01]  /*48e0*/  ULDC UR14, c[0x0][0x604] ;  /* 0x00018100000e7ab9 */ /* 0x000fe20000000800 */
[----:B------:R-:W-:Y:S01]  /*48f0*/  ULDC UR13, c[0x0][0x604] ;  /* 0x00018100000d7ab9 */ /* 0x000fe20000000800 */
[----:B------:R-:W-:Y:S01]  /*4900*/  ULDC UR12, c[0x0][0x604] ;  /* 0x00018100000c7ab9 */ /* 0x000fe20000000800 */
[----:B------:R-:W-:Y:S01]  /*4910*/  @!P3 FMUL R52, R52, 0.5 ;  /* 0x3f0000003434b820 */ /* 0x000fe20000400000 */
[----:B------:R-:W2:Y:S01]  /*4920*/  MUFU.EX2 R49, R49 ;  /* 0x0000003100317308 */ /* 0x000ea20000000800 */
[----:B-1----:R-:W-:Y:S01]  /*4930*/  @!P4 FMUL R41, R41, R41 ;  /* 0x000000292929c220 */ /* 0x002fe20000400000 */
[C---:B------:R-:W-:Y:S01]  /*4940*/  FSETP.GEU.AND P4, PT, R53.reuse, -126, PT ;  /* 0xc2fc00003500780b */ /* 0x040fe20003f8e000 */
[----:B------:R-:W-:Y:S01]  /*4950*/  ULDC UR11, c[0x0][0x604] ;  /* 0x00018100000b7ab9 */ /* 0x000fe20000000800 */
[----:B------:R-:W-:Y:S01]  /*4960*/  ULDC UR10, c[0x0][0x604] ;  /* 0x00018100000a7ab9 */ /* 0x000fe20000000800 */
[----:B------:R-:W-:Y:S01]  /*4970*/  ULDC UR8, c[0x0][0x604] ;  /* 0x0001810000087ab9 */ /* 0x000fe20000000800 */
[----:B------:R-:W-:Y:S01]  /*4980*/  ULDC UR7, c[0x0][0x604] ;  /* 0x0001810000077ab9 */ /* 0x000fe20000000800 */
[----:B------:R-:W-:Y:S01]  /*4990*/  @!P6 FMUL R60, R60, 0.5 ;  /* 0x3f0000003c3ce820 */ /* 0x000fe20000400000 */
[----:B------:R-:W1:Y:S01]  /*49a0*/  MUFU.EX2 R47, R47 ;  /* 0x0000002f002f7308 */ /* 0x000e620000000800 */
[----:B---3--:R-:W-:Y:S01]  /*49b0*/  @!P1 FMUL R40, R40, R40 ;  /* 0x0000002828289220 */ /* 0x008fe20000400000 */
[----:B------:R-:W-:Y:S01]  /*49c0*/  FSETP.GEU.AND P1, PT, R56, -126, PT ;  /* 0xc2fc00003800780b */ /* 0x000fe20003f2e000 */
[----:B------:R-:W-:Y:S01]  /*49d0*/  ULDC UR6, c[0x0][0x604] ;  /* 0x0001810000067ab9 */ /* 0x000fe20000000800 */
[----:B------:R-:W-:Y:S01]  /*49e0*/  ULDC UR59, c[0x0][0x604] ;  /* 0x00018100003b7ab9 */ /* 0x000fe20000000800 */
[----:B------:R-:W-:Y:S01]  /*49f0*/  ULDC UR60, c[0x0][0x604] ;  /* 0x00018100003c7ab9 */ /* 0x000fe20000000800 */
[--C-:B------:R-:W-:Y:S01]  /*4a00*/  FFMA R76, R76, UR21, -R26.reuse ;  /* 0x000000154c4c7c23 */ /* 0x100fe2000800081a */
[----:B------:R-:W-:Y:S01]  /*4a10*/  @!P4 FMUL R53, R53, 0.5 ;  /* 0x3f0000003535c820 */ /* 0x000fe20000400000 */
[----:B------:R-:W3:Y:S01]  /*4a20*/  MUFU.EX2 R52, R52 ;  /* 0x0000003400347308 */ /* 0x000ee20000000800 */
[----:B--2---:R-:W-:Y:S01]  /*4a30*/  @!P2 FMUL R49, R49, R49 ;  /* 0x000000313131a220 */ /* 0x004fe20000400000 */
[----:B------:R-:W-:Y:S01]  /*4a40*/  FSETP.GEU.AND P2, PT, R64, -126, PT ;  /* 0xc2fc00004000780b */ /* 0x000fe20003f4e000 */
[--C-:B------:R-:W-:Y:S01]  /*4a50*/  FFMA R77, R77, UR9, -R26.reuse ;  /* 0x000000094d4d7c23 */ /* 0x100fe2000800081a */
[--C-:B------:R-:W-:Y:S01]  /*4a60*/  FFMA R81, R81, UR55, -R26.reuse ;  /* 0x0000003751517c23 */ /* 0x100fe2000800081a */
[--C-:B------:R-:W-:Y:S01]  /*4a70*/  FFMA R84, R84, UR54, -R26.reuse ;  /* 0x0000003654547c23 */ /* 0x100fe2000800081a */
[--C-:B------:R-:W-:Y:S01]  /*4a80*/  FFMA R85, R85, UR52, -R26.reuse ;  /* 0x0000003455557c23 */ /* 0x100fe2000800081a */
[----:B------:R-:W-:Y:S01]  /*4a90*/  @!P1 FMUL R56, R56, 0.5 ;  /* 0x3f00000038389820 */ /* 0x000fe20000400000 */
[----:B------:R-:W2:Y:S01]  /*4aa0*/  MUFU.EX2 R60, R60 ;  /* 0x0000003c003c7308 */ /* 0x000ea20000000800 */
[----:B-1----:R-:W-:Y:S01]  /*4ab0*/  @!P5 FMUL R47, R47, R47 ;  /* 0x0000002f2f2fd220 */ /* 0x002fe20000400000 */
[----:B------:R-:W-:Y:S01]  /*4ac0*/  FSETP.GEU.AND P5, PT, R57, -126, PT ;  /* 0xc2fc00003900780b */ /* 0x000fe20003fae000 */
[--C-:B------:R-:W-:Y:S01]  /*4ad0*/  FFMA R88, R88, UR51, -R26.reuse ;  /* 0x0000003358587c23 */ /* 0x100fe2000800081a */
[--C-:B------:R-:W-:Y:S01]  /*4ae0*/  FFMA R92, R92, UR48, -R26.reuse ;  /* 0x000000305c5c7c23 */ /* 0x100fe2000800081a */
[--C-:B------:R-:W-:Y:S01]  /*4af0*/  FFMA R93, R93, UR47, -R26.reuse ;  /* 0x0000002f5d5d7c23 */ /* 0x100fe2000800081a */
[--C-:B------:R-:W-:Y:S01]  /*4b00*/  FFMA R96, R96, UR46, -R26.reuse ;  /* 0x0000002e60607c23 */ /* 0x100fe2000800081a */
[----:B------:R-:W-:Y:S01]  /*4b10*/  @!P2 FMUL R64, R64, 0.5 ;  /* 0x3f0000004040a820 */ /* 0x000fe20000400000 */
[----:B------:R-:W1:Y:S01]  /*4b20*/  MUFU.EX2 R53, R53 ;  /* 0x0000003500357308 */ /* 0x000e620000000800 */
[----:B---3--:R-:W-:Y:S01]  /*4b30*/  @!P3 FMUL R52, R52, R52 ;  /* 0x000000343434b220 */ /* 0x008fe20000400000 */
[----:B------:R-:W-:Y:S01]  /*4b40*/  FSETP.GEU.AND P3, PT, R61, -126, PT ;  /* 0xc2fc00003d00780b */ /* 0x000fe20003f6e000 */
[--C-:B------:R-:W-:Y:S01]  /*4b50*/  FFMA R97, R97, UR42, -R26.reuse ;  /* 0x0000002a61617c23 */ /* 0x100fe2000800081a */
[--C-:B------:R-:W-:Y:S01]  /*4b60*/  FFMA R100, R100, UR39, -R26.reuse ;  /* 0x0000002764647c23 */ /* 0x100fe2000800081a */
[--C-:B------:R-:W-:Y:S01]  /*4b70*/  FFMA R101, R101, UR38, -R26.reuse ;  /* 0x0000002665657c23 */ /* 0x100fe2000800081a */
        /* <DEDUP_REMOVED lines=47> */
[----:B------:R-:W-:Y:S01]  /*4e70*/  FFMA R149, R149, UR60, -R26 ;  /* 0x0000003c95957c23 */ /* 0x000fe2000800081a */
[----:B------:R-:W-:Y:S01]  /*4e80*/  ULDC UR21, c[0x0][0x604] ;  /* 0x0001810000157ab9 */ /* 0x000fe20000000800 */
[----:B------:R-:W-:Y:S01]  /*4e90*/  @!P5 FMUL R111, R111, 0.5 ;  /* 0x3f0000006f6fd820 */ /* 0x000fe20000400000 */
[----:B------:R-:W3:Y:S01]  /*4ea0*/  MUFU.EX2 R68, R68 ;  /* 0x0000004400447308 */ /* 0x000ee20000000800 */
[----:B--2---:R-:W-:Y:S01]  /*4eb0*/  @!P6 FMUL R72, R72, R72 ;  /* 0x000000484848e220 */ /* 0x004fe20000400000 */
[----:B------:R-:W-:Y:S01]  /*4ec0*/  FSETP.GEU.AND P6, PT, R103, -126, PT ;  /* 0xc2fc00006700780b */ /* 0x000fe20003fce000 */
[--C-:B------:R-:W-:Y:S01]  /*4ed0*/  FFMA R107, R127, UR21, -R24.reuse ;  /* 0x000000157f6b7c23 */ /* 0x100fe20008000818 */
[----:B------:R-:W-:Y:S01]  /*4ee0*/  ULDC UR6, c[0x0][0x604] ;  /* 0x0001810000067ab9 */ /* 0x000fe20000000800 */
[----:B------:R-:W-:Y:S01]  /*4ef0*/  ULDC UR7, c[0x0][0x604] ;  /* 0x0001810000077ab9 */ /* 0x000fe20000000800 */
[----:B------:R-:W-:Y:S01]  /*4f00*/  ULDC UR8, c[0x0][0x604] ;  /* 0x0001810000087ab9 */ /* 0x000fe20000000800 */
[----:B------:R-:W-:Y:S01]  /*4f10*/  @!P3 FMUL R89, R89, 0.5 ;  /* 0x3f0000005959b820 */ /* 0x000fe20000400000 */
[----:B------:R-:W2:Y:S01]  /*4f20*/  MUFU.EX2 R67, R111 ;  /* 0x0000006f00437308 */ /* 0x000ea20000000800 */
[----:B-1----:R-:W-:Y:S01]  /*4f30*/  @!P4 FMUL R65, R65, R65 ;  /* 0x000000414141c220 */ /* 0x002fe20000400000 */
[----:B------:R-:W-:Y:S01]  /*4f40*/  FSETP.GEU.AND P4, PT, R102, -126, PT ;  /* 0xc2fc00006600780b */ /* 0x000fe20003f8e000 */
        /* <DEDUP_REMOVED lines=14> */
[----:B--2---:R-:W-:Y:S01]  /*5030*/  @!P5 FMUL R67, R67, R67 ;  /* 0x000000434343d220 */ /* 0x004fe20000400000 */
[----:B------:R-:W-:Y:S01]  /*5040*/  FSETP.GEU.AND P5, PT, R106, -126, PT ;  /* 0xc2fc00006a00780b */ /* 0x000fe20003fae000 */
[----:B------:R-:W-:Y:S01]  /*5050*/  ULDC UR17, c[0x0][0x604] ;  /* 0x0001810000117ab9 */ /* 0x000fe20000000800 */
        /* <DEDUP_REMOVED lines=23> */
[----:B------:R-:W-:-:S03]  /*51d0*/  FFMA R151, R151, UR17, -R24 ;  /* 0x0000001197977c23 */ /* 0x000fc60008000818 */
[----:B------:R-:W-:Y:S01]  /*51e0*/  P2R R26, PR, RZ, 0x40 ;  /* 0x00000040ff1a7803 */ /* 0x000fe20000000000 */
[----:B------:R-:W-:Y:S01]  /*51f0*/  @!P3 FMUL R27, R27, 0.5 ;  /* 0x3f0000001b1bb820 */ /* 0x000fe20000400000 */
[----:B------:R-:W2:Y:S01]  /*5200*/  MUFU.EX2 R106, R106 ;  /* 0x0000006a006a7308 */ /* 0x000ea20000000800 */
[----:B-1----:R-:W-:Y:S01]  /*5210*/  @!P4 FMUL R102, R102, R102 ;  /* 0x000000666666c220 */ /* 0x002fe20000400000 */
[----:B------:R-:W-:-:S04]  /*5220*/  FSETP.GEU.AND P4, PT, R25, -126, PT ;  /* 0xc2fc00001900780b */ /* 0x000fc80003f8e000 */
[----:B------:R-:W1:Y:S02]  /*5230*/  SYNCS.PHASECHK.TRANS64.TRYWAIT P6, [R2+URZ+0x19808], R11 ;  /* 0x0198080b020075a7 */ /* 0x000e6400080c017f */
[----:B------:R-:W4:Y:S01]  /*5240*/  MUFU.EX2 R110, R110 ;  /* 0x0000006e006e7308 */ /* 0x000f220000000800 */
[----:B---3--:R-:W-:Y:S01]  /*5250*/  @!P1 FMUL R99, R99, R99 ;  /* 0x0000006363639220 */ /* 0x008fe20000400000 */
[----:B------:R-:W-:-:S05]  /*5260*/  FSETP.GEU.AND P1, PT, R107, -126, PT ;  /* 0xc2fc00006b00780b */ /* 0x000fca0003f2e000 */
[----:B------:R-:W-:Y:S01]  /*5270*/  @!P4 FMUL R25, R25, 0.5 ;  /* 0x3f0000001919c820 */ /* 0x000fe20000400000 */
[----:B------:R-:W3:Y:S01]  /*5280*/  MUFU.EX2 R111, R27 ;  /* 0x0000001b006f7308 */ /* 0x000ee20000000800 */
[----:B--2---:R-:W-:Y:S01]  /*5290*/  @!P5 FMUL R106, R106, R106 ;  /* 0x0000006a6a6ad220 */ /* 0x004fe20000400000 */
[----:B------:R-:W-:-:S05]  /*52a0*/  ISETP.NE.AND P5, PT, R26, RZ, PT ;  /* 0x000000ff1a00720c */ /* 0x000fca0003fa5270 */
[----:B------:R-:W-:Y:S01]  /*52b0*/  @!P1 FMUL R107, R107, 0.5 ;  /* 0x3f0000006b6b9820 */ /* 0x000fe20000400000 */
[----:B------:R-:W2:Y:S01]  /*52c0*/  MUFU.EX2 R114, R25 ;  /* 0x0000001900727308 */ /* 0x000ea20000000800 */
[----:B----4-:R-:W-:Y:S01]  /*52d0*/  @!P2 FMUL R110, R110, R110 ;  /* 0x0000006e6e6ea220 */ /* 0x010fe20000400000 */
[----:B------:R-:W-:-:S05]  /*52e0*/  FSETP.GEU.AND P2, PT, R156, -126, PT ;  /* 0xc2fc00009c00780b */ /* 0x000fca0003f4e000 */
[----:B------:R-:W-:Y:S01]  /*52f0*/  @!P5 FMUL R152, R152, 0.5 ;  /* 0x3f0000009898d820 */ /* 0x000fe20000400000 */
[----:B------:R-:W4:Y:S01]  /*5300*/  MUFU.EX2 R107, R107 ;  /* 0x0000006b006b7308 */ /* 0x000f220000000800 */
[----:B---3--:R-:W-:Y:S01]  /*5310*/  @!P3 FMUL R111, R111, R111 ;  /* 0x0000006f6f6fb220 */ /* 0x008fe20000400000 */
[----:B------:R-:W-:Y:S02]  /*5320*/  FSETP.GEU.AND P3, PT, R153, -126, PT ;  /* 0xc2fc00009900780b */ /* 0x000fe40003f6e000 */
[----:B------:R-:W-:-:S03]  /*5330*/  FSETP.GEU.AND P5, PT, R74, -126, PT ;  /* 0xc2fc00004a00780b */ /* 0x000fc60003fae000 */
[----:B------:R-:W-:Y:S01]  /*5340*/  @!P2 FMUL R156, R156, 0.5 ;  /* 0x3f0000009c9ca820 */ /* 0x000fe20000400000 */
[----:B------:R3:W1:Y:S01]  /*5350*/  MUFU.EX2 R115, R152 ;  /* 0x0000009800737308 */ /* 0x0006620000000800 */
[----:B--2---:R-:W-:Y:S01]  /*5360*/  @!P4 FMUL R114, R114, R114 ;  /* 0x000000727272c220 */ /* 0x004fe20000400000 */
[----:B------:R-:W-:-:S05]  /*5370*/  FSETP.GEU.AND P4, PT, R154, -126, PT ;  /* 0xc2fc00009a00780b */ /* 0x000fca0003f8e000 */
[----:B------:R-:W-:Y:S01]  /*5380*/  @!P3 FMUL R153, R153, 0.5 ;  /* 0x3f0000009999b820 */ /* 0x000fe20000400000 */
[----:B------:R3:W2:Y:S08]  /*5390*/  MUFU.EX2 R122, R156 ;  /* 0x0000009c007a7308 */ /* 0x0006b00000000800 */
[----:B------:R3:W2:Y:S01]  /*53a0*/  MUFU.EX2 R118, R153 ;  /* 0x0000009900767308 */ /* 0x0006a20000000800 */
[----:B-1--4-:R-:W-:Y:S05]  /*53b0*/  @!P6 BRA `(.L_x_23) ;  /* 0x0000010c0040e947 */ /* 0x012fea0003800000 */
.L_x_81:
[----:B------:R-:W-:Y:S01]  /*53c0*/  ISETP.NE.AND P6, PT, R26, RZ, PT ;  /* 0x000000ff1a00720c */ /* 0x000fe20003fc5270 */
[----:B--2---:R-:W-:Y:S01]  /*53d0*/  @!P2 FMUL R122, R122, R122 ;  /* 0x0000007a7a7aa220 */ /* 0x004fe20000400000 */
[----:B------:R-:W-:Y:S01]  /*53e0*/  F2FP.F16.F32.PACK_AB R25, R35, R20 ;  /* 0x000000142319723e */ /* 0x000fe200000000ff */
[----:B------:R-:W-:Y:S01]  /*53f0*/  UIADD3 UR6, UR23, 0x600, URZ ;  /* 0x0000060017067890 */ /* 0x000fe2000fffe03f */
[----:B------:R-:W-:Y:S01]  /*5400*/  F2FP.F16.F32.PACK_AB R27, R50, R31 ;  /* 0x0000001f321b723e */ /* 0x000fe200000000ff */
[----:B------:R-:W-:Y:S01]  /*5410*/  UMOV UR7, 0xc0000010 ;  /* 0xc000001000077882 */ /* 0x000fe20000000000 */
[----:B------:R-:W-:Y:S01]  /*5420*/  F2FP.F16.F32.PACK_AB R24, R114, R111 ;  /* 0x0000006f7218723e */ /* 0x000fe200000000ff */
[----:B------:R-:W-:Y:S01]  /*5430*/  UIADD3 UR8, UR23, 0x800, URZ ;  /* 0x0000080017087890 */ /* 0x000fe2000fffe03f */
[----:B------:R-:W-:Y:S01]  /*5440*/  @!P4 FMUL R154, R154, 0.5 ;  /* 0x3f0000009a9ac820 */ /* 0x000fe20000400000 */
[----:B------:R-:W-:Y:S01]  /*5450*/  UIADD3 UR10, UR23, 0xa00, URZ ;  /* 0x00000a00170a7890 */ /* 0x000fe2000fffe03f */
[----:B------:R-:W-:Y:S01]  /*5460*/  @!P5 FMUL R74, R74, 0.5 ;  /* 0x3f0000004a4ad820 */ /* 0x000fe20000400000 */
[----:B------:R-:W-:Y:S01]  /*5470*/  UMOV UR11, 0xc0000010 ;  /* 0xc0000010000b7882 */ /* 0x000fe20000000000 */
[----:B------:R-:W2:Y:S01]  /*5480*/  MUFU.EX2 R123, R154 ;  /* 0x0000009a007b7308 */ /* 0x000ea20000000800 */
[----:B------:R-:W-:Y:S01]  /*5490*/  @!P6 FMUL R115, R115, R115 ;  /* 0x000000737373e220 */ /* 0x000fe20000400000 */
[----:B------:R-:W-:Y:S01]  /*54a0*/  FSETP.GEU.AND P6, PT, R55, -126, PT ;  /* 0xc2fc00003700780b */ /* 0x000fe20003fce000 */
[----:B------:R-:W-:Y:S01]  /*54b0*/  @!P3 FMUL R118, R118, R118 ;  /* 0x000000767676b220 */ /* 0x000fe20000400000 */
[----:B------:R-:W-:Y:S01]  /*54c0*/  FSETP.GEU.AND P2, PT, R126, -126, PT ;  /* 0xc2fc00007e00780b */ /* 0x000fe20003f4e000 */
[----:B------:R-:W-:Y:S01]  /*54d0*/  @!P1 FMUL R107, R107, R107 ;  /* 0x0000006b6b6b9220 */ /* 0x000fe20000400000 */
[----:B------:R-:W-:Y:S01]  /*54e0*/  F2FP.F16.F32.PACK_AB R26, R122, R115 ;  /* 0x000000737a1a723e */ /* 0x000fe200000000ff */
[----:B------:R-:W-:Y:S01]  /*54f0*/  FADD R35, R35, R52 ;  /* 0x0000003423237221 */ /* 0x000fe20000000000 */
[----:B------:R-:W4:Y:S01]  /*5500*/  MUFU.EX2 R119, R74 ;  /* 0x0000004a00777308 */ /* 0x000f220000000800 */
[----:B------:R-:W-:Y:S01]  /*5510*/  FSETP.GEU.AND P1, PT, R62, -126, PT ;  /* 0xc2fc00003e00780b */ /* 0x000fe20003f2e000 */
[----:B------:R-:W-:Y:S01]  /*5520*/  WARPGROUP.ARRIVE ;  /* 0x00000000000079c5 */ /* 0x000fe20000000000 */
[----:B------:R-:W-:Y:S01]  /*5530*/  FSETP.GEU.AND P3, PT, R66, -126, PT ;  /* 0xc2fc00004200780b */ /* 0x000fe20003f6e000 */
[----:B------:R-:W-:Y:S01]  /*5540*/  ULDC UR14, c[0x0][0x604] ;  /* 0x00018100000e7ab9 */ /* 0x000fe20000000800 */
[----:B------:R-:W-:Y:S01]  /*5550*/  ULDC UR15, c[0x0][0x28c] ;  /* 0x0000a300000f7ab9 */ /* 0x000fe20000000800 */
[----:B------:R-:W-:-:S02]  /*5560*/  VIADD R10, R10, 0x100 ;  /* 0x000001000a0a7836 */ /* 0x000fc40000000000 */
[----:B------:R-:W-:Y:S01]  /*5570*/  @!P6 FMUL R55, R55, 0.5 ;  /* 0x3f0000003737e820 */ /* 0x000fe20000400000 */
[----:B------:R-:W-:Y:S01]  /*5580*/  HGMMA.64x16x16.F32 R168, R24, gdesc[UR4].tnspB, RZ, !UPT, gsb0 ;  /* 0x4020000418a87df0 */ /* 0x000fe2000c0008ff */
[----:B------:R-:W-:Y:S01]  /*5590*/  UMOV UR6, UR8 ;  /* 0x0000000800067c82 */ /* 0x000fe20008000000 */
[----:B------:R-:W-:Y:S01]  /*55a0*/  UMOV UR7, 0xc0000010 ;  /* 0xc000001000077882 */ /* 0x000fe20000000000 */
[----:B------:R-:W5:Y:S01]  /*55b0*/  MUFU.EX2 R130, R55 ;  /* 0x0000003700827308 */ /* 0x000f620000000800 */
[----:B--2---:R-:W-:Y:S01]  /*55c0*/  @!P4 FMUL R123, R123, R123 ;  /* 0x0000007b7b7bc220 */ /* 0x004fe20000400000 */
[----:B------:R-:W-:Y:S01]  /*55d0*/  UIADD3 UR8, UR23, 0x820, URZ ;  /* 0x0000082017087890 */ /* 0x000fe2000fffe03f */
[----:B------:R-:W-:Y:S01]  /*55e0*/  FSETP.GEU.AND P4, PT, R59, -126, PT ;  /* 0xc2fc00003b00780b */ /* 0x000fe20003f8e000 */
[----:B------:R-:W-:Y:S01]  /*55f0*/  @!P2 FMUL R126, R126, 0.5 ;  /* 0x3f0000007e7ea820 */ /* 0x000fe20000400000 */
[----:B------:R-:W-:Y:S01]  /*5600*/  @!P1 FMUL R62, R62, 0.5 ;  /* 0x3f0000003e3e9820 */ /* 0x000fe20000400000 */
[----:B----4-:R-:W-:Y:S01]  /*5610*/  @!P5 FMUL R119, R119, R119 ;  /* 0x000000777777d220 */ /* 0x010fe20000400000 */
[----:B------:R-:W-:Y:S01]  /*5620*/  FSETP.GEU.AND P5, PT, R63, -126, PT ;  /* 0xc2fc00003f00780b */ /* 0x000fe20003fae000 */
[----:B------:R-:W-:Y:S01]  /*5630*/  @!P3 FMUL R66, R66, 0.5 ;  /* 0x3f0000004242b820 */ /* 0x000fe20000400000 */
[----:B-1----:R-:W1:Y:S01]  /*5640*/  MUFU.EX2 R11, R126 ;  /* 0x0000007e000b7308 */ /* 0x002e620000000800 */
[----:B------:R-:W-:-:S06]  /*5650*/  LEA.HI.SX32 R18, R18, 0xffffffff, 0x18 ;  /* 0xffffffff12127811 */ /* 0x000fcc00078fc2ff */
[----:B------:R-:W-:Y:S01]  /*5660*/  @!P4 FMUL R59, R59, 0.5 ;  /* 0x3f0000003b3bc820 */ /* 0x000fe20000400000 */
[----:B-----5:R-:W-:Y:S01]  /*5670*/  @!P6 FMUL R130, R130, R130 ;  /* 0x000000828282e220 */ /* 0x020fe20000400000 */
[----:B------:R-:W2:Y:S01]  /*5680*/  MUFU.EX2 R74, R62 ;  /* 0x0000003e004a7308 */ /* 0x000ea20000000800 */
[----:B------:R-:W-:Y:S01]  /*5690*/  FSETP.GEU.AND P6, PT, R131, -126, PT ;  /* 0xc2fc00008300780b */ /* 0x000fe20003fce000 */
[----:B------:R-:W-:-:S06]  /*56a0*/  @!P5 FMUL R63, R63, 0.5 ;  /* 0x3f0000003f3fd820 */ /* 0x000fcc0000400000 */
[----:B------:R-:W4:Y:S01]  /*56b0*/  MUFU.EX2 R55, R66 ;  /* 0x0000004200377308 */ /* 0x000f220000000800 */
[----:B-1----:R-:W-:Y:S01]  /*56c0*/  @!P2 FMUL R11, R11, R11 ;  /* 0x0000000b0b0ba220 */ /* 0x002fe20000400000 */
[----:B------:R-:W-:-:S04]  /*56d0*/  FSETP.GEU.AND P2, PT, R71, -126, PT ;  /* 0xc2fc00004700780b */ /* 0x000fc80003f4e000 */
[----:B------:R-:W-:Y:S02]  /*56e0*/  @!P6 FMUL R131, R131, 0.5 ;  /* 0x3f0000008383e820 */ /* 0x000fe40000400000 */
[----:B------:R-:W1:Y:S01]  /*56f0*/  MUFU.EX2 R59, R59 ;  /* 0x0000003b003b7308 */ /* 0x000e620000000800 */
[----:B--2---:R-:W-:Y:S01]  /*5700*/  @!P1 FMUL R74, R74, R74 ;  /* 0x0000004a4a4a9220 */ /* 0x004fe20000400000 */
[----:B------:R-:W-:Y:S01]  /*5710*/  FSETP.GEU.AND P1, PT, R78, -126, PT ;  /* 0xc2fc00004e00780b */ /* 0x000fe20003f2e000 */
[----:B------:R-:W-:Y:S02]  /*5720*/  WARPGROUP.DEPBAR.LE gsb0, 0x0 ;  /* 0x00008000000079c5 */ /* 0x000fe40000010000 */
[----:B------:R-:W-:-:S03]  /*5730*/  WARPGROUP.ARRIVE ;  /* 0x00000000000079c5 */ /* 0x000fc60000000000 */
[----:B------:R-:W2:Y:S01]  /*5740*/  MUFU.EX2 R126, R63 ;  /* 0x0000003f007e7308 */ /* 0x000ea20000000800 */
[----:B----4-:R-:W-:Y:S01]  /*5750*/  @!P3 FMUL R55, R55, R55 ;  /* 0x000000373737b220 */ /* 0x010fe20000400000 */
[----:B------:R-:W-:Y:S01]  /*5760*/  FSETP.GEU.AND P3, PT, R70, -126, PT ;  /* 0xc2fc00004600780b */ /* 0x000fe20003f6e000 */
[----:B------:R-:W-:Y:S01]  /*5770*/  @!P2 FMUL R71, R71, 0.5 ;  /* 0x3f0000004747a820 */ /* 0x000fe20000400000 */
[----:B------:R-:W-:Y:S01]  /*5780*/  HGMMA.64x16x16.F32 R160, R24, gdesc[UR4].tnspB, RZ, !UPT, gsb0 ;  /* 0x4020000418a07df0 */ /* 0x000fe2000c0008ff */
[----:B------:R-:W-:Y:S02]  /*5790*/  UIADD3 UR6, UR23, 0x620, URZ ;  /* 0x0000062017067890 */ /* 0x000fe4000fffe03f */
[----:B------:R-:W-:Y:S01]  /*57a0*/  @!P1 FMUL R78, R78, 0.5 ;  /* 0x3f0000004e4e9820 */ /* 0x000fe20000400000 */
[----:B------:R-:W-:Y:S01]  /*57b0*/  UMOV UR7, 0xc0000010 ;  /* 0xc000001000077882 */ /* 0x000fe20000000000 */
[----:B-1----:R-:W-:Y:S01]  /*57c0*/  @!P4 FMUL R59, R59, R59 ;  /* 0x0000003b3b3bc220 */ /* 0x002fe20000400000 */
[----:B------:R-:W-:Y:S01]  /*57d0*/  FSETP.GEU.AND P4, PT, R75, -126, PT ;  /* 0xc2fc00004b00780b */ /* 0x000fe20003f8e000 */
[----:B------:R-:W1:Y:S04]  /*57e0*/  MUFU.EX2 R71, R71 ;  /* 0x0000004700477308 */ /* 0x000e680000000800 */
[----:B------:R-:W-:Y:S01]  /*57f0*/  @!P3 FMUL R70, R70, 0.5 ;  /* 0x3f0000004646b820 */ /* 0x000fe20000400000 */
[----:B--2---:R-:W-:Y:S01]  /*5800*/  @!P5 FMUL R126, R126, R126 ;  /* 0x0000007e7e7ed220 */ /* 0x004fe20000400000 */
[----:B------:R-:W-:-:S02]  /*5810*/  FSETP.GEU.AND P5, PT, R134, -126, PT ;  /* 0xc2fc00008600780b */ /* 0x000fc40003fae000 */
[----:B------:R-:W2:Y:S04]  /*5820*/  MUFU.EX2 R78, R78 ;  /* 0x0000004e004e7308 */ /* 0x000ea80000000800 */
[----:B------:R-:W-:-:S04]  /*5830*/  @!P4 FMUL R75, R75, 0.5 ;  /* 0x3f0000004b4bc820 */ /* 0x000fc80000400000 */
[----:B------:R-:W4:Y:S01]  /*5840*/  MUFU.EX2 R70, R70 ;  /* 0x0000004600467308 */ /* 0x000f220000000800 */
[----:B-1----:R-:W-:Y:S01]  /*5850*/  @!P2 FMUL R71, R71, R71 ;  /* 0x000000474747a220 */ /* 0x002fe20000400000 */
[----:B------:R-:W-:Y:S01]  /*5860*/  FSETP.GEU.AND P2, PT, R86, -126, PT ;  /* 0xc2fc00005600780b */ /* 0x000fe20003f4e000 */
[----:B------:R-:W-:-:S05]  /*5870*/  @!P5 FMUL R134, R134, 0.5 ;  /* 0x3f0000008686d820 */ /* 0x000fca0000400000 */
[----:B------:R-:W1:Y:S01]  /*5880*/  MUFU.EX2 R127, R75 ;  /* 0x0000004b007f7308 */ /* 0x000e620000000800 */
[----:B--2---:R-:W-:Y:S01]  /*5890*/  @!P1 FMUL R78, R78, R78 ;  /* 0x0000004e4e4e9220 */ /* 0x004fe20000400000 */
[----:B------:R-:W-:-:S05]  /*58a0*/  FSETP.GEU.AND P1, PT, R79, -126, PT ;  /* 0xc2fc00004f00780b */ /* 0x000fca0003f2e000 */
[----:B------:R-:W-:Y:S01]  /*58b0*/  @!P2 FMUL R86, R86, 0.5 ;  /* 0x3f0000005656a820 */ /* 0x000fe20000400000 */
[----:B------:R-:W2:Y:S01]  /*58c0*/  MUFU.EX2 R62, R131 ;  /* 0x00000083003e7308 */ /* 0x000ea20000000800 */
[----:B----4-:R-:W-:Y:S01]  /*58d0*/  @!P3 FMUL R70, R70, R70 ;  /* 0x000000464646b220 */ /* 0x010fe20000400000 */
[----:B------:R-:W-:Y:S01]  /*58e0*/  FSETP.GEU.AND P3, PT, R83, -126, PT ;  /* 0xc2fc00005300780b */ /* 0x000fe20003f6e000 */
[----:B------:R-:W-:Y:S02]  /*58f0*/  WARPGROUP.DEPBAR.LE gsb0, 0x0 ;  /* 0x00008000000079c5 */ /* 0x000fe40000010000 */
[----:B---3--:R-:W-:Y:S02]  /*5900*/  WARPGROUP.ARRIVE ;  /* 0x00000000000079c5 */ /* 0x008fe40000000000 */
[----:B------:R-:W-:Y:S01]  /*5910*/  @!P1 FMUL R79, R79, 0.5 ;  /* 0x3f0000004f4f9820 */ /* 0x000fe20000400000 */
[----:B------:R-:W3:Y:S01]  /*5920*/  MUFU.EX2 R75, R86 ;  /* 0x00000056004b7308 */ /* 0x000ee20000000800 */
[----:B-1----:R-:W-:Y:S01]  /*5930*/  @!P4 FMUL R127, R127, R127 ;  /* 0x0000007f7f7fc220 */ /* 0x002fe20000400000 */
[----:B------:R-:W-:Y:S01]  /*5940*/  FSETP.GEU.AND P4, PT, R135, -126, PT ;  /* 0xc2fc00008700780b */ /* 0x000fe20003f8e000 */
[----:B------:R-:W-:Y:S01]  /*5950*/  HGMMA.64x16x16.F32 R152, R24, gdesc[UR8].tnspB, RZ, !UPT, gsb0 ;  /* 0x4020000818987df0 */ /* 0x000fe2000c0008ff */
[----:B------:R-:W-:Y:S01]  /*5960*/  UIADD3 UR10, UR23, 0xa20, URZ ;  /* 0x00000a20170a7890 */ /* 0x000fe2000fffe03f */
[----:B------:R-:W-:-:S02]  /*5970*/  UMOV UR11, 0xc0000010 ;  /* 0xc0000010000b7882 */ /* 0x000fc40000000000 */
[----:B------:R-:W-:Y:S01]  /*5980*/  @!P3 FMUL R83, R83, 0.5 ;  /* 0x3f0000005353b820 */ /* 0x000fe20000400000 */
[----:B--2---:R-:W-:Y:S01]  /*5990*/  @!P6 FMUL R62, R62, R62 ;  /* 0x0000003e3e3ee220 */ /* 0x004fe20000400000 */
[C---:B------:R-:W-:Y:S01]  /*59a0*/  FSETP.GEU.AND P6, PT, R82.reuse, -126, PT ;  /* 0xc2fc00005200780b */ /* 0x040fe20003fce000 */
[----:B------:R-:W1:Y:S05]  /*59b0*/  MUFU.EX2 R79, R79 ;  /* 0x0000004f004f7308 */ /* 0x000e6a0000000800 */
[----:B------:R-:W-:Y:S01]  /*59c0*/  @!P4 FMUL R135, R135, 0.5 ;  /* 0x3f0000008787c820 */ /* 0x000fe20000400000 */
[----:B---3--:R-:W-:Y:S01]  /*59d0*/  @!P2 FMUL R75, R75, R75 ;  /* 0x0000004b4b4ba220 */ /* 0x008fe20000400000 */
[----:B------:R-:W-:Y:S01]  /*59e0*/  FSETP.GEU.AND P2, PT, R87, -126, PT ;  /* 0xc2fc00005700780b */ /* 0x000fe20003f4e000 */
[----:B------:R-:W2:Y:S04]  /*59f0*/  MUFU.EX2 R86, R83 ;  /* 0x0000005300567308 */ /* 0x000ea80000000800 */
[----:B------:R-:W-:-:S04]  /*5a00*/  @!P6 FMUL R82, R82, 0.5 ;  /* 0x3f0000005252e820 */ /* 0x000fc80000400000 */
[----:B------:R-:W3:Y:S01]  /*5a10*/  MUFU.EX2 R63, R134 ;  /* 0x00000086003f7308 */ /* 0x000ee20000000800 */
[----:B-1----:R-:W-:Y:S01]  /*5a20*/  @!P1 FMUL R79, R79, R79 ;  /* 0x0000004f4f4f9220 */ /* 0x002fe20000400000 */
[----:B------:R-:W-:Y:S02]  /*5a30*/  FSETP.GEU.AND P1, PT, R69, -126, PT ;  /* 0xc2fc00004500780b */ /* 0x000fe40003f2e000 */
[----:B------:R-:W-:-:S04]  /*5a40*/  @!P2 FMUL R87, R87, 0.5 ;  /* 0x3f0000005757a820 */ /* 0x000fc80000400000 */
[----:B------:R-:W1:Y:S01]  /*5a50*/  MUFU.EX2 R82, R82 ;  /* 0x0000005200527308 */ /* 0x000e620000000800 */
[----:B--2---:R-:W-:Y:S01]  /*5a60*/  @!P3 FMUL R86, R86, R86 ;  /* 0x000000565656b220 */ /* 0x004fe20000400000 */
[----:B------:R-:W-:-:S05]  /*5a70*/  FSETP.GEU.AND P3, PT, R176, -126, PT ;  /* 0xc2fc0000b000780b */ /* 0x000fca0003f6e000 */
[----:B------:R-:W-:Y:S01]  /*5a80*/  @!P1 FMUL R69, R69, 0.5 ;  /* 0x3f00000045459820 */ /* 0x000fe20000400000 */
[----:B------:R-:W2:Y:S01]  /*5a90*/  MUFU.EX2 R87, R87 ;  /* 0x0000005700577308 */ /* 0x000ea20000000800 */
[----:B---3--:R-:W-:Y:S01]  /*5aa0*/  @!P5 FMUL R63, R63, R63 ;  /* 0x0000003f3f3fd220 */ /* 0x008fe20000400000 */
[----:B------:R-:W-:Y:S01]  /*5ab0*/  FSETP.GEU.AND P5, PT, R90, -126, PT ;  /* 0xc2fc00005a00780b */ /* 0x000fe20003fae000 */
[----:B------:R-:W-:Y:S02]  /*5ac0*/  WARPGROUP.DEPBAR.LE gsb0, 0x0 ;  /* 0x00008000000079c5 */ /* 0x000fe40000010000 */
[C---:B------:R-:W-:Y:S01]  /*5ad0*/  F2FP.F16.F32.PACK_AB R25, R34.reuse, R19 ;  /* 0x000000132219723e */ /* 0x040fe200000000ff */
[----:B------:R-:W-:Y:S01]  /*5ae0*/  FADD R34, R34, R57 ;  /* 0x0000003922227221 */ /* 0x000fe20000000000 */
[----:B------:R-:W-:Y:S01]  /*5af0*/  F2FP.F16.F32.PACK_AB R27, R46, R23 ;  /* 0x000000172e1b723e */ /* 0x000fe200000000ff */
[----:B------:R-:W3:Y:S01]  /*5b00*/  MUFU.EX2 R138, R69 ;  /* 0x00000045008a7308 */ /* 0x000ee20000000800 */
[----:B------:R-:W-:Y:S01]  /*5b10*/  F2FP.F16.F32.PACK_AB R24, R123, R118 ;  /* 0x000000767b18723e */ /* 0x000fe200000000ff */
[----:B-1----:R-:W-:Y:S01]  /*5b20*/  @!P6 FMUL R82, R82, R82 ;  /* 0x000000525252e220 */ /* 0x002fe20000400000 */
[----:B------:R-:W-:Y:S01]  /*5b30*/  F2FP.F16.F32.PACK_AB R26, R130, R119 ;  /* 0x00000077821a723e */ /* 0x000fe200000000ff */
[----:B------:R-:W-:Y:S01]  /*5b40*/  @!P3 FMUL R176, R176, 0.5 ;  /* 0x3f000000b0b0b820 */ /* 0x000fe20000400000 */
[----:B------:R-:W-:Y:S01]  /*5b50*/  FSETP.GEU.AND P6, PT, R91, -126, PT ;  /* 0xc2fc00005b00780b */ /* 0x000fe20003fce000 */
[----:B------:R-:W-:Y:S01]  /*5b60*/  FADD R23, R23, R64 ;  /* 0x0000004017177221 */ /* 0x000fe20000000000 */
[----:B------:R-:W-:Y:S01]  /*5b70*/  WARPGROUP.ARRIVE ;  /* 0x00000000000079c5 */ /* 0x000fe20000000000 */
[----:B------:R-:W-:Y:S01]  /*5b80*/  @!P5 FMUL R90, R90, 0.5 ;  /* 0x3f0000005a5ad820 */ /* 0x000fe20000400000 */
[----:B--2---:R-:W-:Y:S01]  /*5b90*/  @!P2 FMUL R87, R87, R87 ;  /* 0x000000575757a220 */ /* 0x004fe20000400000 */
[----:B------:R-:W1:Y:S01]  /*5ba0*/  MUFU.EX2 R66, R135 ;  /* 0x0000008700427308 */ /* 0x000e620000000800 */
[----:B------:R-:W-:Y:S01]  /*5bb0*/  FSETP.GEU.AND P2, PT, R77, -126, PT ;  /* 0xc2fc00004d00780b */ /* 0x000fe20003f4e000 */
[----:B------:R-:W-:Y:S01]  /*5bc0*/  FADD R46, R46, R61 ;  /* 0x0000003d2e2e7221 */ /* 0x000fe20000000000 */
[----:B------:R-:W-:Y:S01]  /*5bd0*/  HGMMA.64x16x16.F32 R168, R24, gdesc[UR4].tnspB, R168, gsb0 ;  /* 0x4020000418a87df0 */ /* 0x000fe200080008a8 */
[----:B------:R-:W-:Y:S01]  /*5be0*/  UMOV UR6, UR8 ;  /* 0x0000000800067c82 */ /* 0x000fe20008000000 */
[----:B------:R-:W-:Y:S01]  /*5bf0*/  UMOV UR7, 0xc0000010 ;  /* 0xc000001000077882 */ /* 0x000fe20000000000 */
[----:B------:R-:W-:Y:S01]  /*5c00*/  UIADD3 UR8, UR23, 0x840, URZ ;  /* 0x0000084017087890 */ /* 0x000fe2000fffe03f */
[----:B---3--:R-:W-:Y:S01]  /*5c10*/  @!P1 FMUL R138, R138, R138 ;  /* 0x0000008a8a8a9220 */ /* 0x008fe20000400000 */
[----:B------:R-:W-:Y:S01]  /*5c20*/  @!P6 FMUL R91, R91, 0.5 ;  /* 0x3f0000005b5be820 */ /* 0x000fe20000400000 */
[----:B------:R-:W2:Y:S01]  /*5c30*/  MUFU.EX2 R90, R90 ;  /* 0x0000005a005a7308 */ /* 0x000ea20000000800 */
[----:B------:R-:W-:-:S04]  /*5c40*/  FSETP.GEU.AND P1, PT, R139, -126, PT ;  /* 0xc2fc00008b00780b */ /* 0x000fc80003f2e000 */
[----:B------:R-:W-:-:S03]  /*5c50*/  @!P2 FMUL R77, R77, 0.5 ;  /* 0x3f0000004d4da820 */ /* 0x000fc60000400000 */
[----:B------:R-:W3:Y:S01]  /*5c60*/  MUFU.EX2 R91, R91 ;  /* 0x0000005b005b7308 */ /* 0x000ee20000000800 */
[----:B-1----:R-:W-:Y:S01]  /*5c70*/  @!P4 FMUL R66, R66, R66 ;  /* 0x000000424242c220 */ /* 0x002fe20000400000 */
[----:B------:R-:W-:-:S04]  /*5c80*/  FSETP.GEU.AND P4, PT, R94, -126, PT ;  /* 0xc2fc00005e00780b */ /* 0x000fc80003f8e000 */
[----:B------:R-:W-:Y:S02]  /*5c90*/  @!P1 FMUL R139, R139, 0.5 ;  /* 0x3f0000008b8b9820 */ /* 0x000fe40000400000 */
[----:B------:R-:W1:Y:S01]  /*5ca0*/  MUFU.EX2 R77, R77 ;  /* 0x0000004d004d7308 */ /* 0x000e620000000800 */
[----:B--2---:R-:W-:Y:S01]  /*5cb0*/  @!P5 FMUL R90, R90, R90 ;  /* 0x0000005a5a5ad220 */ /* 0x004fe20000400000 */
[----:B------:R-:W-:-:S05]  /*5cc0*/  FSETP.GEU.AND P5, PT, R73, -126, PT ;  /* 0xc2fc00004900780b */ /* 0x000fca0003fae000 */
[----:B------:R-:W-:Y:S01]  /*5cd0*/  @!P4 FMUL R94, R94, 0.5 ;  /* 0x3f0000005e5ec820 */ /* 0x000fe20000400000 */
[----:B------:R-:W2:Y:S01]  /*5ce0*/  MUFU.EX2 R83, R176 ;  /* 0x000000b000537308 */ /* 0x000ea20000000800 */
[----:B---3--:R-:W-:Y:S01]  /*5cf0*/  @!P6 FMUL R91, R91, R91 ;  /* 0x0000005b5b5be220 */ /* 0x008fe20000400000 */
[----:B------:R-:W-:-:S05]  /*5d00*/  FSETP.GEU.AND P6, PT, R76, -126, PT ;  /* 0xc2fc00004c00780b */ /* 0x000fca0003fce000 */
[----:B------:R-:W-:Y:S01]  /*5d10*/  @!P5 FMUL R73, R73, 0.5 ;  /* 0x3f0000004949d820 */ /* 0x000fe20000400000 */
[----:B------:R-:W3:Y:S01]  /*5d20*/  MUFU.EX2 R94, R94 ;  /* 0x0000005e005e7308 */ /* 0x000ee20000000800 */
[----:B-1----:R-:W-:Y:S01]  /*5d30*/  @!P2 FMUL R77, R77, R77 ;  /* 0x0000004d4d4da220 */ /* 0x002fe20000400000 */
[----:B------:R-:W-:Y:S01]  /*5d40*/  FSETP.GEU.AND P2, PT, R88, -126, PT ;  /* 0xc2fc00005800780b */ /* 0x000fe20003f4e000 */
[----:B------:R-:W-:Y:S02]  /*5d50*/  WARPGROUP.DEPBAR.LE gsb0, 0x0 ;  /* 0x00008000000079c5 */ /* 0x000fe40000010000 */
[----:B------:R-:W-:Y:S02]  /*5d60*/  WARPGROUP.ARRIVE ;  /* 0x00000000000079c5 */ /* 0x000fe40000000000 */
[----:B------:R-:W-:Y:S01]  /*5d70*/  @!P6 FMUL R76, R76, 0.5 ;  /* 0x3f0000004c4ce820 */ /* 0x000fe20000400000 */
[----:B------:R-:W1:Y:S01]  /*5d80*/  MUFU.EX2 R73, R73 ;  /* 0x0000004900497308 */ /* 0x000e620000000800 */
[----:B--2---:R-:W-:Y:S01]  /*5d90*/  @!P3 FMUL R83, R83, R83 ;  /* 0x000000535353b220 */ /* 0x004fe20000400000 */
[----:B------:R-:W-:Y:S01]  /*5da0*/  FSETP.GEU.AND P3, PT, R95, -126, PT ;  /* 0xc2fc00005f00780b */ /* 0x000fe20003f6e000 */
[----:B------:R-:W-:Y:S01]  /*5db0*/  HGMMA.64x16x16.F32 R160, R24, gdesc[UR4].tnspB, R160, gsb0 ;  /* 0x4020000418a07df0 */ /* 0x000fe200080008a0 */
[----:B------:R-:W-:Y:S01]  /*5dc0*/  UIADD3 UR6, UR23, 0x640, URZ ;  /* 0x0000064017067890 */ /* 0x000fe2000fffe03f */
[----:B------:R-:W-:-:S03]  /*5dd0*/  UMOV UR7, 0xc0000010 ;  /* 0xc000001000077882 */ /* 0x000fc60000000000 */
[----:B------:R-:W2:Y:S01]  /*5de0*/  MUFU.EX2 R76, R76 ;  /* 0x0000004c004c7308 */ /* 0x000ea20000000800 */
[----:B---3--:R-:W-:Y:S01]  /*5df0*/  @!P4 FMUL R94, R94, R94 ;  /* 0x0000005e5e5ec220 */ /* 0x008fe20000400000 */
[----:B------:R-:W-:Y:S01]  /*5e00*/  FSETP.GEU.AND P4, PT, R81, -126, PT ;  /* 0xc2fc00005100780b */ /* 0x000fe20003f8e000 */
[----:B------:R-:W-:-:S04]  /*5e10*/  @!P2 FMUL R88, R88, 0.5 ;  /* 0x3f0000005858a820 */ /* 0x000fc80000400000 */
[----:B------:R-:W-:Y:S01]  /*5e20*/  @!P3 FMUL R95, R95, 0.5 ;  /* 0x3f0000005f5fb820 */ /* 0x000fe20000400000 */
[----:B------:R-:W3:Y:S01]  /*5e30*/  MUFU.EX2 R142, R139 ;  /* 0x0000008b008e7308 */ /* 0x000ee20000000800 */
[----:B-1----:R-:W-:Y:S01]  /*5e40*/  @!P5 FMUL R73, R73, R73 ;  /* 0x000000494949d220 */ /* 0x002fe20000400000 */
[----:B------:R-:W-:-:S05]  /*5e50*/  FSETP.GEU.AND P5, PT, R84, -126, PT ;  /* 0xc2fc00005400780b */ /* 0x000fca0003fae000 */
[----:B------:R-:W-:Y:S01]  /*5e60*/  @!P4 FMUL R81, R81, 0.5 ;  /* 0x3f0000005151c820 */ /* 0x000fe20000400000 */
        /* <DEDUP_REMOVED lines=12> */
[----:B------:R-:W-:-:S03]  /*5f30*/  WARPGROUP.ARRIVE ;  /* 0x00000000000079c5 */ /* 0x000fc60000000000 */
[----:B------:R-:W1:Y:S01]  /*5f40*/  MUFU.EX2 R85, R85 ;  /* 0x0000005500557308 */ /* 0x000e620000000800 */
[----:B--2---:R-:W-:Y:S01]  /*5f50*/  @!P4 FMUL R134, R134, R134 ;  /* 0x000000868686c220 */ /* 0x004fe20000400000 */
[----:B------:R-:W-:Y:S01]  /*5f60*/  FSETP.GEU.AND P4, PT, R93, -126, PT ;  /* 0xc2fc00005d00780b */ /* 0x000fe20003f8e000 */
[----:B------:R-:W-:Y:S01]  /*5f70*/  @!P1 FMUL R98, R98, 0.5 ;  /* 0x3f00000062629820 */ /* 0x000fe20000400000 */
[----:B------:R-:W-:Y:S01]  /*5f80*/  HGMMA.64x16x16.F32 R152, R24, gdesc[UR8].tnspB, R152, gsb0 ;  /* 0x4020000818987df0 */ /* 0x000fe20008000898 */
[----:B------:R-:W-:Y:S02]  /*5f90*/  UIADD3 UR10, UR23, 0xa40, URZ ;  /* 0x00000a40170a7890 */ /* 0x000fe4000fffe03f */
[----:B------:R-:W-:Y:S01]  /*5fa0*/  @!P3 FMUL R92, R92, 0.5 ;  /* 0x3f0000005c5cb820 */ /* 0x000fe20000400000 */
[----:B------:R-:W-:Y:S01]  /*5fb0*/  UMOV UR11, 0xc0000010 ;  /* 0xc0000010000b7882 */ /* 0x000fe20000000000 */
[----:B---3--:R-:W-:Y:S01]  /*5fc0*/  @!P5 FMUL R84, R84, R84 ;  /* 0x000000545454d220 */ /* 0x008fe20000400000 */
[----:B------:R-:W2:Y:S01]  /*5fd0*/  MUFU.EX2 R176, R88 ;  /* 0x0000005800b07308 */ /* 0x000ea20000000800 */
[----:B------:R-:W-:-:S04]  /*5fe0*/  FSETP.GEU.AND P5, PT, R96, -126, PT ;  /* 0xc2fc00006000780b */ /* 0x000fc80003fae000 */
[----:B------:R-:W-:Y:S01]  /*5ff0*/  @!P4 FMUL R93, R93, 0.5 ;  /* 0x3f0000005d5dc820 */ /* 0x000fe20000400000 */
[----:B-1----:R-:W-:Y:S02]  /*6000*/  @!P6 FMUL R85, R85, R85 ;  /* 0x000000555555e220 */ /* 0x002fe40000400000 */
[----:B------:R1:W3:Y:S01]  /*6010*/  MUFU.EX2 R69, R98 ;  /* 0x0000006200457308 */ /* 0x0002e20000000800 */
[----:B------:R-:W-:-:S05]  /*6020*/  FSETP.GEU.AND P6, PT, R177, -126, PT ;  /* 0xc2fc0000b100780b */ /* 0x000fca0003fce000 */
[----:B------:R-:W-:Y:S02]  /*6030*/  @!P5 FMUL R96, R96, 0.5 ;  /* 0x3f0000006060d820 */ /* 0x000fe40000400000 */
[----:B------:R-:W4:Y:S01]  /*6040*/  MUFU.EX2 R92, R92 ;  /* 0x0000005c005c7308 */ /* 0x000f220000000800 */
[----:B--2---:R-:W-:Y:S01]  /*6050*/  @!P2 FMUL R176, R176, R176 ;  /* 0x000000b0b0b0a220 */ /* 0x004fe20000400000 */
[----:B------:R-:W-:Y:S01]  /*6060*/  FSETP.GEU.AND P2, PT, R97, -126, PT ;  /* 0xc2fc00006100780b */ /* 0x000fe20003f4e000 */
[----:B-1----:R-:W-:Y:S02]  /*6070*/  FADD R98, R20, R49 ;  /* 0x0000003114627221 */ /* 0x002fe40000000000 */
[----:B------:R-:W-:Y:S01]  /*6080*/  FADD R111, R111, R176 ;  /* 0x000000b06f6f7221 */ /* 0x000fe20000000000 */
[----:B------:R-:W-:Y:S02]  /*6090*/  @!P6 FMUL R177, R177, 0.5 ;  /* 0x3f000000b1b1e820 */ /* 0x000fe40000400000 */
[----:B------:R-:W1:Y:S01]  /*60a0*/  MUFU.EX2 R93, R93 ;  /* 0x0000005d005d7308 */ /* 0x000e620000000800 */
[----:B---3--:R-:W-:Y:S01]  /*60b0*/  @!P1 FMUL R69, R69, R69 ;  /* 0x0000004545459220 */ /* 0x008fe20000400000 */
[----:B------:R-:W-:-:S03]  /*60c0*/  FSETP.GEU.AND P1, PT, R100, -126, PT ;  /* 0xc2fc00006400780b */ /* 0x000fc60003f2e000 */
[----:B------:R-:W-:Y:S02]  /*60d0*/  FADD R114, R114, R69 ;  /* 0x0000004572727221 */ /* 0x000fe40000000000 */
[----:B------:R-:W-:Y:S01]  /*60e0*/  @!P2 FMUL R97, R97, 0.5 ;  /* 0x3f0000006161a820 */ /* 0x000fe20000400000 */
[----:B------:R-:W2:Y:S01]  /*60f0*/  MUFU.EX2 R81, R96 ;  /* 0x0000006000517308 */ /* 0x000ea20000000800 */
[----:B----4-:R-:W-:Y:S01]  /*6100*/  @!P3 FMUL R92, R92, R92 ;  /* 0x0000005c5c5cb220 */ /* 0x010fe20000400000 */
[----:B------:R-:W-:Y:S01]  /*6110*/  FSETP.GEU.AND P3, PT, R101, -126, PT ;  /* 0xc2fc00006500780b */ /* 0x000fe20003f6e000 */
[----:B------:R-:W-:Y:S02]  /*6120*/  WARPGROUP.DEPBAR.LE gsb0, 0x0 ;  /* 0x00008000000079c5 */ /* 0x000fe40000010000 */
[----:B------:R-:W-:Y:S02]  /*6130*/  F2FP.F16.F32.PACK_AB R25, R30, R15 ;  /* 0x0000000f1e19723e */ /* 0x000fe400000000ff */
[----:B------:R-:W-:Y:S01]  /*6140*/  @!P1 FMUL R100, R100, 0.5 ;  /* 0x3f00000064649820 */ /* 0x000fe20000400000 */
[----:B------:R-:W-:Y:S01]  /*6150*/  F2FP.F16.F32.PACK_AB R27, R42, R21 ;  /* 0x000000152a1b723e */ /* 0x000fe200000000ff */
[----:B-1----:R-:W-:Y:S01]  /*6160*/  @!P4 FMUL R93, R93, R93 ;  /* 0x0000005d5d5dc220 */ /* 0x002fe20000400000 */
[----:B------:R-:W-:Y:S01]  /*6170*/  F2FP.F16.F32.PACK_AB R24, R55, R74 ;  /* 0x0000004a3718723e */ /* 0x000fe200000000ff */
[----:B------:R-:W1:Y:S01]  /*6180*/  MUFU.EX2 R20, R97 ;  /* 0x0000006100147308 */ /* 0x000e620000000800 */
[----:B------:R-:W-:Y:S01]  /*6190*/  F2FP.F16.F32.PACK_AB R26, R126, R59 ;  /* 0x0000003b7e1a723e */ /* 0x000fe200000000ff */
[----:B------:R-:W-:-:S02]  /*61a0*/  FADD R42, R42, R67 ;  /* 0x000000432a2a7221 */ /* 0x000fc40000000000 */
[----:B------:R-:W-:Y:S01]  /*61b0*/  @!P3 FMUL R101, R101, 0.5 ;  /* 0x3f0000006565b820 */ /* 0x000fe20000400000 */
[----:B------:R-:W-:Y:S01]  /*61c0*/  FSETP.GEU.AND P4, PT, R143, -126, PT ;  /* 0xc2fc00008f00780b */ /* 0x000fe20003f8e000 */
[----:B------:R-:W-:Y:S01]  /*61d0*/  WARPGROUP.ARRIVE ;  /* 0x00000000000079c5 */ /* 0x000fe20000000000 */
[----:B--2---:R-:W-:Y:S01]  /*61e0*/  @!P5 FMUL R81, R81, R81 ;  /* 0x000000515151d220 */ /* 0x004fe20000400000 */
[----:B------:R-:W-:Y:S01]  /*61f0*/  FSETP.GEU.AND P5, PT, R104, -126, PT ;  /* 0xc2fc00006800780b */ /* 0x000fe20003fae000 */
[----:B------:R-:W2:Y:S01]  /*6200*/  MUFU.EX2 R100, R100 ;  /* 0x0000006400647308 */ /* 0x000ea20000000800 */
[----:B------:R-:W-:Y:S01]  /*6210*/  FADD R115, R115, R92 ;  /* 0x0000005c73737221 */ /* 0x000fe20000000000 */
[----:B------:R-:W-:Y:S01]  /*6220*/  FADD R122, R122, R93 ;  /* 0x0000005d7a7a7221 */ /* 0x000fe20000000000 */
[----:B------:R-:W-:Y:S01]  /*6230*/  HGMMA.64x16x16.F32 R168, R24, gdesc[UR4].tnspB, R168, gsb0 ;  /* 0x4020000418a87df0 */ /* 0x000fe200080008a8 */
[----:B------:R-:W-:Y:S01]  /*6240*/  UMOV UR6, UR8 ;  /* 0x0000000800067c82 */ /* 0x000fe20008000000 */
[----:B------:R-:W-:Y:S01]  /*6250*/  UMOV UR7, 0xc0000010 ;  /* 0xc000001000077882 */ /* 0x000fe20000000000 */
[----:B------:R-:W-:Y:S01]  /*6260*/  UIADD3 UR8, UR23, 0x860, URZ ;  /* 0x0000086017087890 */ /* 0x000fe2000fffe03f */
[----:B------:R-:W-:Y:S01]  /*6270*/  FADD R118, R118, R81 ;  /* 0x0000005176767221 */ /* 0x000fe20000000000 */
[----:B------:R-:W3:Y:S01]  /*6280*/  MUFU.EX2 R101, R101 ;  /* 0x0000006500657308 */ /* 0x000ee20000000800 */
[----:B-1----:R-:W-:Y:S01]  /*6290*/  @!P2 FMUL R20, R20, R20 ;  /* 0x000000141414a220 */ /* 0x002fe20000400000 */
[----:B------:R-:W-:Y:S01]  /*62a0*/  FSETP.GEU.AND P2, PT, R105, -126, PT ;  /* 0xc2fc00006900780b */ /* 0x000fe20003f4e000 */
[----:B------:R-:W-:Y:S01]  /*62b0*/  @!P4 FMUL R143, R143, 0.5 ;  /* 0x3f0000008f8fc820 */ /* 0x000fe20000400000 */
[----:B------:R-:W-:Y:S01]  /*62c0*/  @!P5 FMUL R104, R104, 0.5 ;  /* 0x3f0000006868d820 */ /* 0x000fe20000400000 */
[----:B------:R-:W-:-:S03]  /*62d0*/  FADD R123, R123, R20 ;  /* 0x000000147b7b7221 */ /* 0x000fc60000000000 */
[----:B------:R-:W1:Y:S01]  /*62e0*/  MUFU.EX2 R88, R177 ;  /* 0x000000b100587308 */ /* 0x000e620000000800 */
[----:B--2---:R-:W-:Y:S01]  /*62f0*/  @!P1 FMUL R100, R100, R100 ;  /* 0x0000006464649220 */ /* 0x004fe20000400000 */
[----:B------:R-:W-:-:S03]  /*6300*/  FSETP.GEU.AND P1, PT, R108, -126, PT ;  /* 0xc2fc00006c00780b */ /* 0x000fc60003f2e000 */
[----:B------:R-:W-:Y:S02]  /*6310*/  FADD R119, R119, R100 ;  /* 0x0000006477777221 */ /* 0x000fe40000000000 */
[----:B------:R-:W-:Y:S01]  /*6320*/  @!P2 FMUL R105, R105, 0.5 ;  /* 0x3f0000006969a820 */ /* 0x000fe20000400000 */
[----:B------:R-:W2:Y:S01]  /*6330*/  MUFU.EX2 R143, R143 ;  /* 0x0000008f008f7308 */ /* 0x000ea20000000800 */
[----:B---3--:R-:W-:Y:S01]  /*6340*/  @!P3 FMUL R101, R101, R101 ;  /* 0x000000656565b220 */ /* 0x008fe20000400000 */
[----:B------:R-:W-:-:S03]  /*6350*/  FSETP.GEU.AND P3, PT, R109, -126, PT ;  /* 0xc2fc00006d00780b */ /* 0x000fc60003f6e000 */
[----:B------:R-:W-:Y:S02]  /*6360*/  FADD R130, R130, R101 ;  /* 0x0000006582827221 */ /* 0x000fe40000000000 */
[----:B------:R-:W-:Y:S01]  /*6370*/  @!P1 FMUL R108, R108, 0.5 ;  /* 0x3f0000006c6c9820 */ /* 0x000fe20000400000 */
[----:B-1----:R-:W-:Y:S01]  /*6380*/  @!P6 FMUL R88, R88, R88 ;  /* 0x000000585858e220 */ /* 0x002fe20000400000 */
[----:B------:R-:W-:-:S04]  /*6390*/  FSETP.GEU.AND P6, PT, R112, -126, PT ;  /* 0xc2fc00007000780b */ /* 0x000fc80003fce000 */
[----:B------:R-:W1:Y:S02]  /*63a0*/  MUFU.EX2 R108, R108 ;  /* 0x0000006c006c7308 */ /* 0x000e640000000800 */
[----:B------:R-:W-:Y:S01]  /*63b0*/  @!P3 FMUL R109, R109, 0.5 ;  /* 0x3f0000006d6db820 */ /* 0x000fe20000400000 */
[----:B--2---:R-:W-:Y:S01]  /*63c0*/  @!P4 FMUL R143, R143, R143 ;  /* 0x0000008f8f8fc220 */ /* 0x004fe20000400000 */
[----:B------:R-:W-:Y:S01]  /*63d0*/  FSETP.GEU.AND P4, PT, R147, -126, PT ;  /* 0xc2fc00009300780b */ /* 0x000fe20003f8e000 */
[----:B------:R-:W-:Y:S02]  /*63e0*/  WARPGROUP.DEPBAR.LE gsb0, 0x0 ;  /* 0x00008000000079c5 */ /* 0x000fe40000010000 */
[----:B------:R-:W-:Y:S01]  /*63f0*/  WARPGROUP.ARRIVE ;  /* 0x00000000000079c5 */ /* 0x000fe20000000000 */
[----:B------:R-:W2:Y:S01]  /*6400*/  MUFU.EX2 R109, R109 ;  /* 0x0000006d006d7308 */ /* 0x000ea20000000800 */
[----:B------:R-:W-:-:S04]  /*6410*/  @!P6 FMUL R112, R112, 0.5 ;  /* 0x3f0000007070e820 */ /* 0x000fc80000400000 */
[----:B------:R-:W-:Y:S01]  /*6420*/  HGMMA.64x16x16.F32 R160, R24, gdesc[UR4].tnspB, R160, gsb0 ;  /* 0x4020000418a07df0 */ /* 0x000fe200080008a0 */
[----:B------:R-:W-:Y:S01]  /*6430*/  UIADD3 UR6, UR23, 0x660, URZ ;  /* 0x0000066017067890 */ /* 0x000fe2000fffe03f */
[----:B-1----:R-:W-:Y:S01]  /*6440*/  @!P1 FMUL R108, R108, R108 ;  /* 0x0000006c6c6c9220 */ /* 0x002fe20000400000 */
[----:B------:R-:W-:Y:S01]  /*6450*/  UMOV UR7, 0xc0000010 ;  /* 0xc000001000077882 */ /* 0x000fe20000000000 */
[----:B------:R-:W-:Y:S01]  /*6460*/  FSETP.GEU.AND P1, PT, R117, -126, PT ;  /* 0xc2fc00007500780b */ /* 0x000fe20003f2e000 */
[----:B------:R-:W1:Y:S01]  /*6470*/  MUFU.EX2 R112, R112 ;  /* 0x0000007000707308 */ /* 0x000e620000000800 */
[----:B------:R-:W-:Y:S01]  /*6480*/  @!P4 FMUL R147, R147, 0.5 ;  /* 0x3f0000009393c820 */ /* 0x000fe20000400000 */
[----:B------:R-:W-:Y:S01]  /*6490*/  FADD R59, R59, R108 ;  /* 0x0000006c3b3b7221 */ /* 0x000fe20000000000 */
[----:B--2---:R-:W-:Y:S01]  /*64a0*/  @!P3 FMUL R109, R109, R109 ;  /* 0x0000006d6d6db220 */ /* 0x004fe20000400000 */
[----:B------:R-:W-:-:S03]  /*64b0*/  FSETP.GEU.AND P3, PT, R146, -126, PT ;  /* 0xc2fc00009200780b */ /* 0x000fc60003f6e000 */
[----:B------:R-:W-:-:S05]  /*64c0*/  FADD R126, R126, R109 ;  /* 0x0000006d7e7e7221 */ /* 0x000fca0000000000 */
[----:B------:R-:W-:Y:S01]  /*64d0*/  @!P1 FMUL R117, R117, 0.5 ;  /* 0x3f00000075759820 */ /* 0x000fe20000400000 */
[----:B-1----:R-:W-:Y:S01]  /*64e0*/  @!P6 FMUL R112, R112, R112 ;  /* 0x000000707070e220 */ /* 0x002fe20000400000 */
[----:B------:R-:W-:-:S03]  /*64f0*/  FSETP.GEU.AND P6, PT, R120, -126, PT ;  /* 0xc2fc00007800780b */ /* 0x000fc60003fce000 */
[----:B------:R-:W-:-:S10]  /*6500*/  @!P3 FMUL R146, R146, 0.5 ;  /* 0x3f0000009292b820 */ /* 0x000fd40000400000 */
[----:B------:R-:W-:Y:S01]  /*6510*/  @!P6 FMUL R120, R120, 0.5 ;  /* 0x3f0000007878e820 */ /* 0x000fe20000400000 */
[----:B------:R-:W-:Y:S02]  /*6520*/  WARPGROUP.DEPBAR.LE gsb0, 0x0 ;  /* 0x00008000000079c5 */ /* 0x000fe40000010000 */
[----:B------:R-:W-:-:S06]  /*6530*/  WARPGROUP.ARRIVE ;  /* 0x00000000000079c5 */ /* 0x000fcc0000000000 */
[----:B------:R-:W-:Y:S01]  /*6540*/  HGMMA.64x16x16.F32 R152, R24, gdesc[UR8].tnspB, R152, gsb0 ;  /* 0x4020000818987df0 */ /* 0x000fe20008000898 */
[----:B------:R-:W-:Y:S01]  /*6550*/  UIADD3 UR10, UR23, 0xa60, URZ ;  /* 0x00000a60170a7890 */ /* 0x000fe2000fffe03f */
[----:B------:R-:W-:Y:S01]  /*6560*/  UMOV UR11, 0xc0000010 ;  /* 0xc0000010000b7882 */ /* 0x000fe20000000000 */
[----:B------:R-:W-:Y:S02]  /*6570*/  WARPGROUP.DEPBAR.LE gsb0, 0x0 ;  /* 0x00008000000079c5 */ /* 0x000fe40000010000 */
[----:B------:R-:W-:Y:S02]  /*6580*/  F2FP.F16.F32.PACK_AB R25, R22, R13 ;  /* 0x0000000d1619723e */ /* 0x000fe400000000ff */
[C---:B------:R-:W-:Y:S01]  /*6590*/  F2FP.F16.F32.PACK_AB R27, R39.reuse, R38 ;  /* 0x00000026271b723e */ /* 0x040fe200000000ff */
[----:B------:R-:W-:Y:S01]  /*65a0*/  FADD R39, R39, R102 ;  /* 0x0000006627277221 */ /* 0x000fe20000000000 */
[----:B------:R-:W-:Y:S01]  /*65b0*/  F2FP.F16.F32.PACK_AB R24, R78, R71 ;  /* 0x000000474e18723e */ /* 0x000fe200000000ff */
[----:B------:R-:W-:Y:S01]  /*65c0*/  FADD R71, R71, R112 ;  /* 0x0000007047477221 */ /* 0x000fe20000000000 */
[----:B------:R-:W-:-:S04]  /*65d0*/  F2FP.F16.F32.PACK_AB R26, R127, R70 ;  /* 0x000000467f1a723e */ /* 0x000fc800000000ff */
[----:B------:R-:W-:-:S06]  /*65e0*/  WARPGROUP.ARRIVE ;  /* 0x00000000000079c5 */ /* 0x000fcc0000000000 */
[----:B------:R-:W-:Y:S01]  /*65f0*/  HGMMA.64x16x16.F32 R168, R24, gdesc[UR4].tnspB, R168, gsb0 ;  /* 0x4020000418a87df0 */ /* 0x000fe200080008a8 */
[----:B------:R-:W-:Y:S01]  /*6600*/  UMOV UR6, UR8 ;  /* 0x0000000800067c82 */ /* 0x000fe20008000000 */
[----:B------:R-:W-:Y:S01]  /*6610*/  UMOV UR7, 0xc0000010 ;  /* 0xc000001000077882 */ /* 0x000fe20000000000 */
[----:B------:R-:W-:Y:S01]  /*6620*/  UIADD3 UR8, UR23, 0x880, URZ ;  /* 0x0000088017087890 */ /* 0x000fe2000fffe03f */
[----:B------:R-:W-:Y:S02]  /*6630*/  WARPGROUP.DEPBAR.LE gsb0, 0x0 ;  /* 0x00008000000079c5 */ /* 0x000fe40000010000 */
[----:B------:R-:W-:-:S06]  /*6640*/  WARPGROUP.ARRIVE ;  /* 0x00000000000079c5 */ /* 0x000fcc0000000000 */
[----:B------:R-:W-:Y:S01]  /*6650*/  HGMMA.64x16x16.F32 R160, R24, gdesc[UR4].tnspB, R160, gsb0 ;  /* 0x4020000418a07df0 */ /* 0x000fe200080008a0 */
[----:B------:R-:W-:Y:S01]  /*6660*/  UIADD3 UR6, UR23, 0x680, URZ ;  /* 0x0000068017067890 */ /* 0x000fe2000fffe03f */
[----:B------:R-:W-:Y:S01]  /*6670*/  UMOV UR7, 0xc0000010 ;  /* 0xc000001000077882 */ /* 0x000fe20000000000 */
[----:B------:R-:W-:Y:S02]  /*6680*/  WARPGROUP.DEPBAR.LE gsb0, 0x0 ;  /* 0x00008000000079c5 */ /* 0x000fe40000010000 */
[----:B------:R-:W-:-:S06]  /*6690*/  WARPGROUP.ARRIVE ;  /* 0x00000000000079c5 */ /* 0x000fcc0000000000 */
[----:B------:R-:W-:Y:S01]  /*66a0*/  HGMMA.64x16x16.F32 R152, R24, gdesc[UR8].tnspB, R152, gsb0 ;  /* 0x4020000818987df0 */ /* 0x000fe20008000898 */
[----:B------:R-:W-:Y:S01]  /*66b0*/  UIADD3 UR10, UR23, 0xa80, URZ ;  /* 0x00000a80170a7890 */ /* 0x000fe2000fffe03f */
[----:B------:R-:W-:Y:S01]  /*66c0*/  UMOV UR11, 0xc0000010 ;  /* 0xc0000010000b7882 */ /* 0x000fe20000000000 */
[----:B------:R-:W-:Y:S02]  /*66d0*/  WARPGROUP.DEPBAR.LE gsb0, 0x0 ;  /* 0x00008000000079c5 */ /* 0x000fe40000010000 */
[----:B------:R-:W-:Y:S02]  /*66e0*/  F2FP.F16.F32.PACK_AB R25, R43, R54 ;  /* 0x000000362b19723e */ /* 0x000fe400000000ff */
[----:B------:R-:W-:Y:S02]  /*66f0*/  F2FP.F16.F32.PACK_AB R27, R36, R33 ;  /* 0x00000021241b723e */ /* 0x000fe400000000ff */
[----:B------:R-:W-:Y:S02]  /*6700*/  F2FP.F16.F32.PACK_AB R24, R75, R82 ;  /* 0x000000524b18723e */ /* 0x000fe400000000ff */
        /* <DEDUP_REMOVED lines=17> */
[----:B------:R-:W-:Y:S01]  /*6820*/  F2FP.F16.F32.PACK_AB R25, R29, R28 ;  /* 0x0000001c1d19723e */ /* 0x000fe200000000ff */
[----:B------:R-:W-:Y:S01]  /*6830*/  FADD R28, R28, R11 ;  /* 0x0000000b1c1c7221 */ /* 0x000fe20000000000 */
[C---:B------:R-:W-:Y:S01]  /*6840*/  F2FP.F16.F32.PACK_AB R27, R37.reuse, R32 ;  /* 0x00000020251b723e */ /* 0x040fe200000000ff */
[----:B------:R-:W-:Y:S01]  /*6850*/  FADD R37, R37, R66 ;  /* 0x0000004225257221 */ /* 0x000fe20000000000 */
[----:B------:R-:W-:Y:S02]  /*6860*/  F2FP.F16.F32.PACK_AB R24, R91, R90 ;  /* 0x0000005a5b18723e */ /* 0x000fe400000000ff */
[----:B------:R-:W-:Y:S01]  /*6870*/  F2FP.F16.F32.PACK_AB R26, R138, R87 ;  /* 0x000000578a1a723e */ /* 0x000fe200000000ff */
[----:B------:R-:W-:-:S03]  /*6880*/  FADD R37, R46, R37 ;  /* 0x000000252e257221 */ /* 0x000fc60000000000 */
        /* <DEDUP_REMOVED lines=16> */
[C---:B------:R-:W-:Y:S01]  /*6990*/  F2FP.F16.F32.PACK_AB R25, R51.reuse, R58 ;  /* 0x0000003a3319723e */ /* 0x040fe200000000ff */
[----:B------:R-:W-:Y:S01]  /*69a0*/  FADD R51, R51, R142 ;  /* 0x0000008e33337221 */ /* 0x000fe20000000000 */
[----:B------:R-:W-:Y:S01]  /*69b0*/  F2FP.F16.F32.PACK_AB R27, R48, R45 ;  /* 0x0000002d301b723e */ /* 0x000fe200000000ff */
[----:B------:R-:W-:Y:S01]  /*69c0*/  FADD R45, R45, R88 ;  /* 0x000000582d2d7221 */ /* 0x000fe20000000000 */
        /* <DEDUP_REMOVED lines=40> */
[----:B------:R-:W-:Y:S01]  /*6c50*/  F2FP.F16.F32.PACK_AB R27, R53, R56 ;  /* 0x00000038351b723e */ /* 0x000fe200000000ff */
[----:B------:R-:W-:Y:S01]  /*6c60*/  FADD R52, R50, R53 ;  /* 0x0000003532347221 */ /* 0x000fe20000000000 */
[----:B------:R-:W-:Y:S01]  /*6c70*/  F2FP.F16.F32.PACK_AB R24, R69, R176 ;  /* 0x000000b04518723e */ /* 0x000fe200000000ff */
[----:B------:R-:W1:Y:S01]  /*6c80*/  MUFU.EX2 R31, R104 ;  /* 0x00000068001f7308 */ /* 0x000e620000000800 */
[----:B------:R-:W-:Y:S01]  /*6c90*/  F2FP.F16.F32.PACK_AB R26, R93, R92 ;  /* 0x0000005c5d1a723e */ /* 0x000fe200000000ff */
[----:B------:R-:W-:Y:S01]  /*6ca0*/  FADD R53, R19, R60 ;  /* 0x0000003c13357221 */ /* 0x000fe20000000000 */
[----:B------:R-:W-:Y:S01]  /*6cb0*/  FADD R19, R54, R103 ;  /* 0x0000006736137221 */ /* 0x000fe20000000000 */
[----:B------:R-:W-:Y:S01]  /*6cc0*/  FADD R54, R30, R65 ;  /* 0x000000411e367221 */ /* 0x000fe20000000000 */
[----:B------:R-:W-:Y:S01]  /*6cd0*/  WARPGROUP.ARRIVE ;  /* 0x00000000000079c5 */ /* 0x000fe20000000000 */
[----:B------:R-:W-:Y:S01]  /*6ce0*/  FADD R56, R21, R72 ;  /* 0x0000004815387221 */ /* 0x000fe20000000000 */
[----:B------:R-:W-:Y:S01]  /*6cf0*/  FADD R53, R53, R28 ;  /* 0x0000001c35357221 */ /* 0x000fe20000000000 */
        /* <DEDUP_REMOVED lines=10> */
[----:B------:R-:W-:-:S03]  /*6da0*/  FSETP.GEU.AND P5, PT, R113, -126, PT ;  /* 0xc2fc00007100780b */ /* 0x000fc60003fae000 */
[----:B------:R-:W-:-:S03]  /*6db0*/  FADD R74, R74, R31 ;  /* 0x0000001f4a4a7221 */ /* 0x000fc60000000000 */
[----:B------:R-:W1:Y:S01]  /*6dc0*/  MUFU.EX2 R21, R146 ;  /* 0x0000009200157308 */ /* 0x000e620000000800 */
[----:B--2---:R-:W-:Y:S01]  /*6dd0*/  @!P2 FMUL R50, R50, R50 ;  /* 0x000000323232a220 */ /* 0x004fe20000400000 */
[----:B------:R-:W-:-:S03]  /*6de0*/  FSETP.GEU.AND P2, PT, R116, -126, PT ;  /* 0xc2fc00007400780b */ /* 0x000fc60003f4e000 */
[----:B------:R-:W-:Y:S02]  /*6df0*/  FADD R55, R55, R50 ;  /* 0x0000003237377221 */ /* 0x000fe40000000000 */
[----:B------:R-:W-:Y:S01]  /*6e00*/  @!P5 FMUL R113, R113, 0.5 ;  /* 0x3f0000007171d820 */ /* 0x000fe20000400000 */
[----:B---3--:R-:W-:Y:S01]  /*6e10*/  @!P1 FMUL R30, R30, R30 ;  /* 0x0000001e1e1e9220 */ /* 0x008fe20000400000 */
[----:B------:R-:W-:-:S04]  /*6e20*/  FSETP.GEU.AND P1, PT, R125, -126, PT ;  /* 0xc2fc00007d00780b */ /* 0x000fc80003f2e000 */
[----:B------:R-:W2:Y:S01]  /*6e30*/  MUFU.EX2 R113, R113 ;  /* 0x0000007100717308 */ /* 0x000ea20000000800 */
[----:B------:R-:W-:Y:S01]  /*6e40*/  FADD R127, R127, R30 ;  /* 0x0000001e7f7f7221 */ /* 0x000fe20000000000 */
[----:B------:R-:W-:Y:S01]  /*6e50*/  @!P2 FMUL R116, R116, 0.5 ;  /* 0x3f0000007474a820 */ /* 0x000fe20000400000 */
[----:B-1----:R-:W-:Y:S01]  /*6e60*/  @!P3 FMUL R21, R21, R21 ;  /* 0x000000151515b220 */ /* 0x002fe20000400000 */
[----:B------:R-:W-:-:S03]  /*6e70*/  FSETP.GEU.AND P3, PT, R150, -126, PT ;  /* 0xc2fc00009600780b */ /* 0x000fc60003f6e000 */
[----:B------:R-:W-:Y:S02]  /*6e80*/  FADD R40, R40, R21 ;  /* 0x0000001528287221 */ /* 0x000fe40000000000 */
[----:B------:R-:W-:Y:S01]  /*6e90*/  @!P1 FMUL R125, R125, 0.5 ;  /* 0x3f0000007d7d9820 */ /* 0x000fe20000400000 */
[----:B------:R-:W-:Y:S02]  /*6ea0*/  WARPGROUP.DEPBAR.LE gsb0, 0x0 ;  /* 0x00008000000079c5 */ /* 0x000fe40000010000 */
[----:B------:R-:W-:Y:S01]  /*6eb0*/  WARPGROUP.ARRIVE ;  /* 0x00000000000079c5 */ /* 0x000fe20000000000 */
[----:B--2---:R-:W-:Y:S01]  /*6ec0*/  @!P5 FMUL R113, R113, R113 ;  /* 0x000000717171d220 */ /* 0x004fe20000400000 */
[----:B------:R-:W-:Y:S01]  /*6ed0*/  FSETP.GEU.AND P5, PT, R121, -126, PT ;  /* 0xc2fc00007900780b */ /* 0x000fe20003fae000 */
[----:B------:R-:W1:Y:S02]  /*6ee0*/  MUFU.EX2 R125, R125 ;  /* 0x0000007d007d7308 */ /* 0x000e640000000800 */
[----:B------:R-:W-:Y:S01]  /*6ef0*/  @!P3 FMUL R150, R150, 0.5 ;  /* 0x3f0000009696b820 */ /* 0x000fe20000400000 */
[----:B------:R-:W-:Y:S01]  /*6f00*/  FADD R78, R78, R113 ;  /* 0x000000714e4e7221 */ /* 0x000fe20000000000 */
[----:B------:R-:W-:Y:S01]  /*6f10*/  HGMMA.64x16x16.F32 R160, R24, gdesc[UR4].tnspB, R160, gsb0 ;  /* 0x4020000418a07df0 */ /* 0x000fe200080008a0 */
[----:B------:R-:W-:Y:S01]  /*6f20*/  UIADD3 UR6, UR23, 0x720, URZ ;  /* 0x0000072017067890 */ /* 0x000fe2000fffe03f */
[----:B------:R-:W-:-:S06]  /*6f30*/  UMOV UR7, 0xc0000010 ;  /* 0xc000001000077882 */ /* 0x000fcc0000000000 */
[----:B------:R-:W-:Y:S01]  /*6f40*/  @!P5 FMUL R121, R121, 0.5 ;  /* 0x3f0000007979d820 */ /* 0x000fe20000400000 */
[----:B-1----:R-:W-:Y:S01]  /*6f50*/  @!P1 FMUL R125, R125, R125 ;  /* 0x0000007d7d7d9220 */ /* 0x002fe20000400000 */
[----:B------:R-:W-:-:S13]  /*6f60*/  FSETP.GEU.AND P1, PT, R133, -126, PT ;  /* 0xc2fc00008500780b */ /* 0x000fda0003f2e000 */
[----:B------:R-:W-:-:S06]  /*6f70*/  @!P1 FMUL R133, R133, 0.5 ;  /* 0x3f00000085859820 */ /* 0x000fcc0000400000 */
[----:B------:R-:W1:Y:S01]  /*6f80*/  MUFU.EX2 R133, R133 ;  /* 0x0000008500857308 */ /* 0x000e620000000800 */
[----:B------:R-:W-:Y:S02]  /*6f90*/  WARPGROUP.DEPBAR.LE gsb0, 0x0 ;  /* 0x00008000000079c5 */ /* 0x000fe40000010000 */
[----:B------:R-:W-:-:S06]  /*6fa0*/  WARPGROUP.ARRIVE ;  /* 0x00000000000079c5 */ /* 0x000fcc0000000000 */
[----:B------:R-:W-:Y:S01]  /*6fb0*/  HGMMA.64x16x16.F32 R152, R24, gdesc[UR8].tnspB, R152, gsb0 ;  /* 0x4020000818987df0 */ /* 0x000fe20008000898 */
[----:B------:R-:W-:Y:S01]  /*6fc0*/  UIADD3 UR10, UR23, 0xb20, URZ ;  /* 0x00000b20170a7890 */ /* 0x000fe2000fffe03f */
[----:B-1----:R-:W-:Y:S01]  /*6fd0*/  @!P1 FMUL R133, R133, R133 ;  /* 0x0000008585859220 */ /* 0x002fe20000400000 */
[----:B------:R-:W-:Y:S01]  /*6fe0*/  UMOV UR11, 0xc0000010 ;  /* 0xc0000010000b7882 */ /* 0x000fe20000000000 */
[----:B------:R-:W-:-:S13]  /*6ff0*/  FSETP.GEU.AND P1, PT, R140, -126, PT ;  /* 0xc2fc00008c00780b */ /* 0x000fda0003f2e000 */
[----:B------:R-:W-:Y:S01]  /*7000*/  @!P1 FMUL R140, R140, 0.5 ;  /* 0x3f0000008c8c9820 */ /* 0x000fe20000400000 */
[----:B------:R-:W-:Y:S02]  /*7010*/  WARPGROUP.DEPBAR.LE gsb0, 0x0 ;  /* 0x00008000000079c5 */ /* 0x000fe40000010000 */
[----:B------:R-:W-:Y:S02]  /*7020*/  F2FP.F16.F32.PACK_AB R25, R57, R60 ;  /* 0x0000003c3919723e */ /* 0x000fe400000000ff */
[----:B------:R-:W-:Y:S02]  /*7030*/  F2FP.F16.F32.PACK_AB R27, R61, R64 ;  /* 0x000000403d1b723e */ /* 0x000fe400000000ff */
[----:B------:R-:W-:Y:S01]  /*7040*/  F2FP.F16.F32.PACK_AB R24, R20, R81 ;  /* 0x000000511418723e */ /* 0x000fe200000000ff */
[----:B------:R-:W-:Y:S01]  /*7050*/  FADD R20, R15, R68 ;  /* 0x000000440f147221 */ /* 0x000fe20000000000 */
[----:B------:R-:W-:Y:S01]  /*7060*/  F2FP.F16.F32.PACK_AB R26, R101, R100 ;  /* 0x00000064651a723e */ /* 0x000fe200000000ff */
[----:B------:R-:W-:-:S03]  /*7070*/  FADD R15, R58, R83 ;  /* 0x000000533a0f7221 */ /* 0x000fc60000000000 */
[----:B------:R-:W-:Y:S01]  /*7080*/  WARPGROUP.ARRIVE ;  /* 0x00000000000079c5 */ /* 0x000fe20000000000 */
[----:B------:R-:W-:Y:S02]  /*7090*/  FADD R20, R20, R15 ;  /* 0x0000000f14147221 */ /* 0x000fe40000000000 */
[----:B------:R-:W1:Y:S02]  /*70a0*/  MUFU.EX2 R15, R116 ;  /* 0x00000074000f7308 */ /* 0x000e640000000800 */
[----:B------:R-:W-:Y:S01]  /*70b0*/  FADD R19, R19, R20 ;  /* 0x0000001413137221 */ /* 0x000fe20000000000 */
[----:B------:R-:W-:Y:S01]  /*70c0*/  HGMMA.64x16x16.F32 R168, R24, gdesc[UR4].tnspB, R168, gsb0 ;  /* 0x4020000418a87df0 */ /* 0x000fe200080008a8 */
[----:B------:R-:W-:Y:S01]  /*70d0*/  UMOV UR6, UR8 ;  /* 0x0000000800067c82 */ /* 0x000fe20008000000 */
[----:B------:R-:W-:Y:S01]  /*70e0*/  UMOV UR7, 0xc0000010 ;  /* 0xc000001000077882 */ /* 0x000fe20000000000 */
[----:B------:R-:W-:Y:S01]  /*70f0*/  UIADD3 UR8, UR23, 0x940, URZ ;  /* 0x0000094017087890 */ /* 0x000fe2000fffe03f */
[----:B-1----:R-:W-:Y:S01]  /*7100*/  @!P2 FMUL R15, R15, R15 ;  /* 0x0000000f0f0fa220 */ /* 0x002fe20000400000 */
[----:B------:R-:W-:-:S03]  /*7110*/  FSETP.GEU.AND P2, PT, R124, -126, PT ;  /* 0xc2fc00007c00780b */ /* 0x000fc60003f4e000 */
[----:B------:R-:W-:-:S10]  /*7120*/  FADD R70, R70, R15 ;  /* 0x0000000f46467221 */ /* 0x000fd40000000000 */
        /* <DEDUP_REMOVED lines=9> */
[----:B------:R-:W-:-:S06]  /*71c0*/  @!P2 FMUL R132, R132, 0.5 ;  /* 0x3f0000008484a820 */ /* 0x000fcc0000400000 */
[----:B------:R-:W1:Y:S02]  /*71d0*/  MUFU.EX2 R132, R132 ;  /* 0x0000008400847308 */ /* 0x000e640000000800 */
[----:B-1----:R-:W-:Y:S01]  /*71e0*/  @!P2 FMUL R132, R132, R132 ;  /* 0x000000848484a220 */ /* 0x002fe20000400000 */
[----:B------:R-:W-:Y:S01]  /*71f0*/  FSETP.GEU.AND P2, PT, R137, -126, PT ;  /* 0xc2fc00008900780b */ /* 0x000fe20003f4e000 */
[----:B------:R-:W-:Y:S02]  /*7200*/  WARPGROUP.DEPBAR.LE gsb0, 0x0 ;  /* 0x00008000000079c5 */ /* 0x000fe40000010000 */
[----:B------:R-:W-:-:S06]  /*7210*/  WARPGROUP.ARRIVE ;  /* 0x00000000000079c5 */ /* 0x000fcc0000000000 */
[----:B------:R-:W-:Y:S01]  /*7220*/  HGMMA.64x16x16.F32 R152, R24, gdesc[UR8].tnspB, R152, gsb0 ;  /* 0x4020000818987df0 */ /* 0x000fe20008000898 */
[----:B------:R-:W-:Y:S01]  /*7230*/  UIADD3 UR10, UR23, 0xb40, URZ ;  /* 0x00000b40170a7890 */ /* 0x000fe2000fffe03f */
[----:B------:R-:W-:Y:S02]  /*7240*/  UMOV UR11, 0xc0000010 ;  /* 0xc0000010000b7882 */ /* 0x000fe40000000000 */
[----:B------:R-:W-:Y:S01]  /*7250*/  @!P2 FMUL R137, R137, 0.5 ;  /* 0x3f0000008989a820 */ /* 0x000fe20000400000 */
[----:B------:R-:W-:Y:S02]  /*7260*/  WARPGROUP.DEPBAR.LE gsb0, 0x0 ;  /* 0x00008000000079c5 */ /* 0x000fe40000010000 */
[----:B------:R-:W-:Y:S02]  /*7270*/  F2FP.F16.F32.PACK_AB R25, R65, R68 ;  /* 0x000000444119723e */ /* 0x000fe400000000ff */
[----:B------:R-:W-:Y:S02]  /*7280*/  F2FP.F16.F32.PACK_AB R27, R67, R72 ;  /* 0x00000048431b723e */ /* 0x000fe400000000ff */
[----:B------:R-:W-:Y:S01]  /*7290*/  F2FP.F16.F32.PACK_AB R24, R50, R31 ;  /* 0x0000001f3218723e */ /* 0x000fe200000000ff */
[----:B------:R-:W-:Y:S01]  /*72a0*/  FADD R50, R43, R106 ;  /* 0x0000006a2b327221 */ /* 0x000fe20000000000 */
[----:B------:R-:W-:Y:S01]  /*72b0*/  F2FP.F16.F32.PACK_AB R26, R109, R108 ;  /* 0x0000006c6d1a723e */ /* 0x000fe200000000ff */
[----:B------:R-:W-:Y:S01]  /*72c0*/  FADD R43, R22, R89 ;  /* 0x00000059162b7221 */ /* 0x000fe20000000000 */
[----:B------:R-:W1:Y:S01]  /*72d0*/  MUFU.EX2 R31, R150 ;  /* 0x00000096001f7308 */ /* 0x000e620000000800 */
[----:B------:R-:W-:Y:S01]  /*72e0*/  FADD R57, R35, R50 ;  /* 0x0000003223397221 */ /* 0x000fe20000000000 */
[----:B------:R-:W-:Y:S01]  /*72f0*/  WARPGROUP.ARRIVE ;  /* 0x00000000000079c5 */ /* 0x000fe20000000000 */
[----:B------:R-:W-:Y:S01]  /*7300*/  FADD R35, R13, R80 ;  /* 0x000000500d237221 */ /* 0x000fe20000000000 */
[----:B------:R-:W-:Y:S01]  /*7310*/  FADD R50, R38, R99 ;  /* 0x0000006326327221 */ /* 0x000fe20000000000 */
[----:B------:R-:W-:-:S03]  /*7320*/  FADD R54, R57, R54 ;  /* 0x0000003639367221 */ /* 0x000fc60000000000 */
[----:B------:R-:W-:Y:S01]  /*7330*/  HGMMA.64x16x16.F32 R168, R24, gdesc[UR4].tnspB, R168, gsb0 ;  /* 0x4020000418a87df0 */ /* 0x000fe200080008a8 */
[----:B------:R-:W-:Y:S01]  /*7340*/  UMOV UR6, UR8 ;  /* 0x0000000800067c82 */ /* 0x000fe20008000000 */
[----:B------:R-:W-:Y:S01]  /*7350*/  UMOV UR7, 0xc0000010 ;  /* 0xc000001000077882 */ /* 0x000fe20000000000 */
[----:B------:R-:W-:Y:S01]  /*7360*/  UIADD3 UR8, UR23, 0x960, URZ ;  /* 0x0000096017087890 */ /* 0x000fe2000fffe03f */
[----:B------:R-:W2:Y:S01]  /*7370*/  MUFU.EX2 R13, R120 ;  /* 0x00000078000d7308 */ /* 0x000ea20000000800 */
[----:B-1----:R-:W-:Y:S01]  /*7380*/  @!P3 FMUL R31, R31, R31 ;  /* 0x0000001f1f1fb220 */ /* 0x002fe20000400000 */
[----:B------:R-:W-:-:S06]  /*7390*/  FSETP.GEU.AND P3, PT, R144, -126, PT ;  /* 0xc2fc00009000780b */ /* 0x000fcc0003f6e000 */
[----:B------:R-:W1:Y:S08]  /*73a0*/  MUFU.EX2 R22, R121 ;  /* 0x0000007900167308 */ /* 0x000e700000000800 */
[----:B------:R-:W3:Y:S01]  /*73b0*/  MUFU.EX2 R38, R147 ;  /* 0x0000009300267308 */ /* 0x000ee20000000800 */
[----:B--2---:R-:W-:Y:S01]  /*73c0*/  @!P6 FMUL R13, R13, R13 ;  /* 0x0000000d0d0de220 */ /* 0x004fe20000400000 */
[----:B------:R-:W-:Y:S01]  /*73d0*/  FSETP.GEU.AND P6, PT, R128, -126, PT ;  /* 0xc2fc00008000780b */ /* 0x000fe20003fce000 */
[----:B------:R-:W-:-:S02]  /*73e0*/  @!P3 FMUL R144, R144, 0.5 ;  /* 0x3f0000009090b820 */ /* 0x000fc40000400000 */
[----:B------:R-:W-:Y:S01]  /*73f0*/  FADD R82, R82, R13 ;  /* 0x0000000d52527221 */ /* 0x000fe20000000000 */
[----:B-1----:R-:W-:Y:S01]  /*7400*/  @!P5 FMUL R22, R22, R22 ;  /* 0x000000161616d220 */ /* 0x002fe20000400000 */
[----:B------:R-:W-:Y:S02]  /*7410*/  FSETP.GEU.AND P5, PT, R129, -126, PT ;  /* 0xc2fc00008100780b */ /* 0x000fe40003fae000 */
[----:B------:R-:W1:Y:S01]  /*7420*/  MUFU.EX2 R144, R144 ;  /* 0x0000009000907308 */ /* 0x000e620000000800 */
[----:B------:R-:W-:Y:S01]  /*7430*/  FADD R82, R111, R82 ;  /* 0x000000526f527221 */ /* 0x000fe20000000000 */
[----:B------:R-:W-:-:S04]  /*7440*/  FADD R75, R75, R22 ;  /* 0x000000164b4b7221 */ /* 0x000fc80000000000 */
[----:B------:R-:W-:Y:S01]  /*7450*/  @!P6 FMUL R128, R128, 0.5 ;  /* 0x3f0000008080e820 */ /* 0x000fe20000400000 */
[----:B---3--:R-:W-:Y:S01]  /*7460*/  @!P4 FMUL R38, R38, R38 ;  /* 0x000000262626c220 */ /* 0x008fe20000400000 */
[----:B------:R-:W-:Y:S01]  /*7470*/  FSETP.GEU.AND P4, PT, R141, -126, PT ;  /* 0xc2fc00008d00780b */ /* 0x000fe20003f8e000 */
[----:B------:R-:W-:Y:S01]  /*7480*/  FADD R75, R114, R75 ;  /* 0x0000004b724b7221 */ /* 0x000fe20000000000 */
[----:B------:R-:W-:Y:S02]  /*7490*/  WARPGROUP.DEPBAR.LE gsb0, 0x0 ;  /* 0x00008000000079c5 */ /* 0x000fe40000010000 */
[----:B------:R-:W-:Y:S01]  /*74a0*/  WARPGROUP.ARRIVE ;  /* 0x00000000000079c5 */ /* 0x000fe20000000000 */
[----:B------:R-:W-:Y:S01]  /*74b0*/  @!P5 FMUL R129, R129, 0.5 ;  /* 0x3f0000008181d820 */ /* 0x000fe20000400000 */
[----:B-1----:R-:W-:-:S04]  /*74c0*/  @!P3 FMUL R144, R144, R144 ;  /* 0x000000909090b220 */ /* 0x002fc80000400000 */
[----:B------:R-:W-:Y:S01]  /*74d0*/  HGMMA.64x16x16.F32 R160, R24, gdesc[UR4].tnspB, R160, gsb0 ;  /* 0x4020000418a07df0 */ /* 0x000fe200080008a0 */
[----:B------:R-:W-:Y:S02]  /*74e0*/  UIADD3 UR6, UR23, 0x760, URZ ;  /* 0x0000076017067890 */ /* 0x000fe4000fffe03f */
[----:B------:R-:W-:Y:S01]  /*74f0*/  @!P4 FMUL R141, R141, 0.5 ;  /* 0x3f0000008d8dc820 */ /* 0x000fe20000400000 */
        /* <DEDUP_REMOVED lines=10> */
[----:B------:R-:W-:-:S02]  /*75a0*/  F2FP.F16.F32.PACK_AB R26, R30, R15 ;  /* 0x0000000f1e1a723e */ /* 0x000fc400000000ff */
[----:B------:R-:W1:Y:S02]  /*75b0*/  MUFU.EX2 R15, R128 ;  /* 0x00000080000f7308 */ /* 0x000e640000000800 */
[----:B------:R-:W-:-:S06]  /*75c0*/  WARPGROUP.ARRIVE ;  /* 0x00000000000079c5 */ /* 0x000fcc0000000000 */
[----:B------:R-:W-:Y:S01]  /*75d0*/  HGMMA.64x16x16.F32 R168, R24, gdesc[UR4].tnspB, R168, gsb0 ;  /* 0x4020000418a87df0 */ /* 0x000fe200080008a8 */
[----:B------:R-:W-:Y:S01]  /*75e0*/  UMOV UR6, UR8 ;  /* 0x0000000800067c82 */ /* 0x000fe20008000000 */
[----:B------:R-:W-:Y:S01]  /*75f0*/  UMOV UR7, 0xc0000010 ;  /* 0xc000001000077882 */ /* 0x000fe20000000000 */
[----:B------:R-:W-:Y:S01]  /*7600*/  UIADD3 UR8, UR23, 0x980, URZ ;  /* 0x0000098017087890 */ /* 0x000fe2000fffe03f */
[----:B------:R-:W2:Y:S01]  /*7610*/  MUFU.EX2 R30, R129 ;  /* 0x00000081001e7308 */ /* 0x000ea20000000800 */
[----:B-1----:R-:W-:Y:S01]  /*7620*/  @!P6 FMUL R15, R15, R15 ;  /* 0x0000000f0f0fe220 */ /* 0x002fe20000400000 */
[----:B------:R-:W-:Y:S01]  /*7630*/  FSETP.GEU.AND P6, PT, R151, -126, PT ;  /* 0xc2fc00009700780b */ /* 0x000fe20003fce000 */
[----:B--2---:R-:W-:Y:S01]  /*7640*/  @!P5 FMUL R30, R30, R30 ;  /* 0x0000001e1e1ed220 */ /* 0x004fe20000400000 */
[----:B------:R-:W-:-:S11]  /*7650*/  FSETP.GEU.AND P5, PT, R136, -126, PT ;  /* 0xc2fc00008800780b */ /* 0x000fd60003fae000 */
[----:B------:R-:W-:-:S04]  /*7660*/  @!P6 FMUL R151, R151, 0.5 ;  /* 0x3f0000009797e820 */ /* 0x000fc80000400000 */
[----:B------:R-:W1:Y:S01]  /*7670*/  MUFU.EX2 R28, R151 ;  /* 0x00000097001c7308 */ /* 0x000e620000000800 */
[----:B------:R-:W-:Y:S01]  /*7680*/  @!P5 FMUL R136, R136, 0.5 ;  /* 0x3f0000008888d820 */ /* 0x000fe20000400000 */
[----:B------:R-:W-:Y:S02]  /*7690*/  WARPGROUP.DEPBAR.LE gsb0, 0x0 ;  /* 0x00008000000079c5 */ /* 0x000fe40000010000 */
[----:B------:R-:W-:Y:S01]  /*76a0*/  WARPGROUP.ARRIVE ;  /* 0x00000000000079c5 */ /* 0x000fe20000000000 */
[----:B-1----:R-:W-:-:S05]  /*76b0*/  @!P6 FMUL R28, R28, R28 ;  /* 0x0000001c1c1ce220 */ /* 0x002fca0000400000 */
        /* <DEDUP_REMOVED lines=9> */
[----:B------:R-:W-:Y:S01]  /*7750*/  FADD R24, R33, R110 ;  /* 0x0000006e21187221 */ /* 0x000fe20000000000 */
[----:B------:R-:W-:Y:S01]  /*7760*/  FADD R25, R36, R107 ;  /* 0x0000006b24197221 */ /* 0x000fe20000000000 */
[----:B------:R-:W-:Y:S01]  /*7770*/  FADD R27, R48, R143 ;  /* 0x0000008f301b7221 */ /* 0x000fe20000000000 */
[----:B------:R-:W-:Y:S01]  /*7780*/  F2FP.F16.F32.PACK_AB R26, R125, R124 ;  /* 0x0000007c7d1a723e */ /* 0x000fe200000000ff */
[----:B------:R-:W-:Y:S01]  /*7790*/  FADD R49, R49, R24 ;  /* 0x0000001831317221 */ /* 0x000fe20000000000 */
[----:B------:R-:W-:Y:S01]  /*77a0*/  FADD R52, R52, R25 ;  /* 0x0000001934347221 */ /* 0x000fe20000000000 */
[----:B------:R-:W-:Y:S01]  /*77b0*/  FADD R45, R42, R27 ;  /* 0x0000001b2a2d7221 */ /* 0x000fe20000000000 */
[----:B------:R-:W-:Y:S01]  /*77c0*/  F2FP.F16.F32.PACK_AB R25, R106, R103 ;  /* 0x000000676a19723e */ /* 0x000fe200000000ff */
[----:B------:R-:W-:Y:S01]  /*77d0*/  FADD R48, R35, R40 ;  /* 0x0000002823307221 */ /* 0x000fe20000000000 */
        /* <DEDUP_REMOVED lines=9> */
[----:B------:R-:W-:Y:S01]  /*7870*/  FADD R36, R79, R124 ;  /* 0x0000007c4f247221 */ /* 0x000fe20000000000 */
[----:B------:R-:W-:Y:S01]  /*7880*/  FADD R33, R86, R125 ;  /* 0x0000007d56217221 */ /* 0x000fe20000000000 */
[----:B------:R-:W-:Y:S01]  /*7890*/  FADD R29, R118, R29 ;  /* 0x0000001d761d7221 */ /* 0x000fe20000000000 */
[----:B------:R-:W-:Y:S01]  /*78a0*/  HGMMA.64x16x16.F32 R168, R24, gdesc[UR4].tnspB, R168, gsb0 ;  /* 0x4020000418a87df0 */ /* 0x000fe200080008a8 */
[----:B------:R-:W-:Y:S01]  /*78b0*/  UMOV UR6, UR8 ;  /* 0x0000000800067c82 */ /* 0x000fe20008000000 */
[----:B------:R-:W-:Y:S01]  /*78c0*/  UMOV UR7, 0xc0000010 ;  /* 0xc000001000077882 */ /* 0x000fe20000000000 */
[----:B------:R-:W-:Y:S01]  /*78d0*/  UIADD3 UR8, UR23, 0x9a0, URZ ;  /* 0x000009a017087890 */ /* 0x000fe2000fffe03f */
[----:B------:R-:W2:Y:S01]  /*78e0*/  MUFU.EX2 R13, R140 ;  /* 0x0000008c000d7308 */ /* 0x000ea20000000800 */
[----:B------:R-:W-:Y:S01]  /*78f0*/  FADD R36, R115, R36 ;  /* 0x0000002473247221 */ /* 0x000fe20000000000 */
[----:B------:R-:W-:Y:S01]  /*7900*/  FADD R33, R122, R33 ;  /* 0x000000217a217221 */ /* 0x000fe20000000000 */
[----:B------:R-:W-:Y:S01]  /*7910*/  FADD R32, R123, R32 ;  /* 0x000000207b207221 */ /* 0x000fe20000000000 */
[----:B------:R-:W-:Y:S01]  /*7920*/  FADD R49, R49, R56 ;  /* 0x0000003831317221 */ /* 0x000fe20000000000 */
[----:B-1----:R-:W-:Y:S01]  /*7930*/  @!P2 FMUL R22, R22, R22 ;  /* 0x000000161616a220 */ /* 0x002fe20000400000 */
[----:B------:R-:W-:Y:S01]  /*7940*/  FSETP.GEU.AND P2, PT, R148, -126, PT ;  /* 0xc2fc00009400780b */ /* 0x000fe20003f4e000 */
[----:B------:R-:W-:Y:S01]  /*7950*/  FADD R45, R52, R45 ;  /* 0x0000002d342d7221 */ /* 0x000fe20000000000 */
[----:B------:R-:W-:Y:S01]  /*7960*/  FADD R48, R53, R48 ;  /* 0x0000003035307221 */ /* 0x000fe20000000000 */
[----:B------:R-:W-:-:S03]  /*7970*/  FADD R34, R73, R22 ;  /* 0x0000001649227221 */ /* 0x000fc60000000000 */
[----:B------:R-:W-:Y:S01]  /*7980*/  FADD R19, R19, R48 ;  /* 0x0000003013137221 */ /* 0x000fe20000000000 */
[----:B------:R-:W-:Y:S01]  /*7990*/  FADD R34, R55, R34 ;  /* 0x0000002237227221 */ /* 0x000fe20000000000 */
[----:B--2---:R-:W-:Y:S01]  /*79a0*/  @!P1 FMUL R13, R13, R13 ;  /* 0x0000000d0d0d9220 */ /* 0x004fe20000400000 */
[----:B------:R-:W-:-:S04]  /*79b0*/  FSETP.GEU.AND P1, PT, R149, -126, PT ;  /* 0xc2fc00009500780b */ /* 0x000fc80003f2e000 */
[----:B------:R-:W-:Y:S01]  /*79c0*/  @!P2 FMUL R148, R148, 0.5 ;  /* 0x3f0000009494a820 */ /* 0x000fe20000400000 */
[----:B------:R-:W-:Y:S01]  /*79d0*/  FADD R34, R75, R34 ;  /* 0x000000224b227221 */ /* 0x000fe20000000000 */
[----:B------:R-:W-:-:S04]  /*79e0*/  FADD R76, R76, R13 ;  /* 0x0000000d4c4c7221 */ /* 0x000fc80000000000 */
[----:B------:R-:W-:-:S04]  /*79f0*/  FADD R59, R59, R76 ;  /* 0x0000004c3b3b7221 */ /* 0x000fc80000000000 */
[----:B------:R-:W-:Y:S01]  /*7a00*/  FADD R36, R36, R59 ;  /* 0x0000003b24247221 */ /* 0x000fe20000000000 */
[----:B------:R-:W-:Y:S01]  /*7a10*/  @!P1 FMUL R149, R149, 0.5 ;  /* 0x3f00000095959820 */ /* 0x000fe20000400000 */
        /* <DEDUP_REMOVED lines=12> */
[----:B------:R-:W-:Y:S01]  /*7ae0*/  F2FP.F16.F32.PACK_AB R27, R66, R63 ;  /* 0x0000003f421b723e */ /* 0x000fe200000000ff */
[----:B------:R-:W1:Y:S01]  /*7af0*/  MUFU.EX2 R11, R136 ;  /* 0x00000088000b7308 */ /* 0x000e620000000800 */
[----:B------:R-:W-:Y:S01]  /*7b00*/  F2FP.F16.F32.PACK_AB R24, R30, R15 ;  /* 0x0000000f1e18723e */ /* 0x000fe200000000ff */
[----:B------:R-:W-:Y:S01]  /*7b10*/  FADD R30, R87, R132 ;  /* 0x00000084571e7221 */ /* 0x000fe20000000000 */
[----:B------:R-:W-:Y:S01]  /*7b20*/  F2FP.F16.F32.PACK_AB R26, R133, R132 ;  /* 0x00000084851a723e */ /* 0x000fe200000000ff */
[----:B------:R-:W-:-:S02]  /*7b30*/  FADD R15, R138, R133 ;  /* 0x000000858a0f7221 */ /* 0x000fc40000000000 */
[----:B------:R-:W-:Y:S01]  /*7b40*/  FADD R30, R119, R30 ;  /* 0x0000001e771e7221 */ /* 0x000fe20000000000 */
[----:B------:R-:W-:Y:S01]  /*7b50*/  WARPGROUP.ARRIVE ;  /* 0x00000000000079c5 */ /* 0x000fe20000000000 */
[----:B------:R-:W-:-:S05]  /*7b60*/  FADD R15, R130, R15 ;  /* 0x0000000f820f7221 */ /* 0x000fca0000000000 */
[----:B------:R-:W-:Y:S01]  /*7b70*/  HGMMA.64x16x16.F32 R168, R24, gdesc[UR4].tnspB, R168, gsb0 ;  /* 0x4020000418a87df0 */ /* 0x000fe200080008a8 */
[----:B------:R-:W-:Y:S01]  /*7b80*/  UMOV UR6, UR8 ;  /* 0x0000000800067c82 */ /* 0x000fe20008000000 */
[----:B------:R-:W-:Y:S01]  /*7b90*/  UMOV UR7, 0xc0000010 ;  /* 0xc000001000077882 */ /* 0x000fe20000000000 */
[----:B------:R-:W-:Y:S01]  /*7ba0*/  UIADD3 UR8, UR23, 0x9c0, URZ ;  /* 0x000009c017087890 */ /* 0x000fe2000fffe03f */
[----:B-1----:R-:W-:Y:S01]  /*7bb0*/  @!P5 FMUL R11, R11, R11 ;  /* 0x0000000b0b0bd220 */ /* 0x002fe20000400000 */
[----:B------:R-:W-:-:S13]  /*7bc0*/  FSETP.GEU.AND P5, PT, R145, -126, PT ;  /* 0xc2fc00009100780b */ /* 0x000fda0003fae000 */
[----:B------:R-:W-:-:S06]  /*7bd0*/  @!P5 FMUL R145, R145, 0.5 ;  /* 0x3f0000009191d820 */ /* 0x000fcc0000400000 */
[----:B------:R-:W1:Y:S02]  /*7be0*/  MUFU.EX2 R145, R145 ;  /* 0x0000009100917308 */ /* 0x000e640000000800 */
[----:B-1----:R-:W-:Y:S01]  /*7bf0*/  @!P5 FMUL R145, R145, R145 ;  /* 0x000000919191d220 */ /* 0x002fe20000400000 */
        /* <DEDUP_REMOVED lines=11> */
[----:B------:R-:W1:Y:S01]  /*7cb0*/  MUFU.EX2 R26, R141 ;  /* 0x0000008d001a7308 */ /* 0x000e620000000800 */
        /* <DEDUP_REMOVED lines=10> */
[----:B------:R-:W2:Y:S01]  /*7d60*/  MUFU.EX2 R11, R148 ;  /* 0x00000094000b7308 */ /* 0x000ea20000000800 */
[----:B------:R-:W-:Y:S01]  /*7d70*/  FADD R35, R74, R23 ;  /* 0x000000174a237221 */ /* 0x000fe20000000000 */
[----:B------:R-:W-:Y:S01]  /*7d80*/  FADD R43, R42, R43 ;  /* 0x0000002b2a2b7221 */ /* 0x000fe20000000000 */
[----:B------:R-:W-:Y:S01]  /*7d90*/  FADD R44, R39, R22 ;  /* 0x00000016272c7221 */ /* 0x000fe20000000000 */
[----:B------:R-:W-:Y:S01]  /*7da0*/  FADD R22, R95, R144 ;  /* 0x000000905f167221 */ /* 0x000fe20000000000 */
[----:B------:R-:W-:Y:S01]  /*7db0*/  FADD R50, R41, R50 ;  /* 0x0000003229327221 */ /* 0x000fe20000000000 */
[----:B-1----:R-:W-:Y:S01]  /*7dc0*/  @!P4 FMUL R26, R26, R26 ;  /* 0x0000001a1a1ac220 */ /* 0x002fe20000400000 */
[----:B------:R-:W-:Y:S01]  /*7dd0*/  FADD R44, R37, R44 ;  /* 0x0000002c252c7221 */ /* 0x000fe20000000000 */
[----:B------:R-:W-:Y:S01]  /*7de0*/  FADD R40, R71, R22 ;  /* 0x0000001647287221 */ /* 0x000fe20000000000 */
[----:B------:R-:W-:Y:S01]  /*7df0*/  FADD R35, R82, R35 ;  /* 0x0000002352237221 */ /* 0x000fe20000000000 */
[----:B------:R-:W-:Y:S01]  /*7e00*/  FADD R77, R77, R26 ;  /* 0x0000001a4d4d7221 */ /* 0x000fe20000000000 */
[----:B------:R-:W-:Y:S01]  /*7e10*/  F2FP.F16.F32.PACK_AB R26, R26, R13 ;  /* 0x0000000d1a1a723e */ /* 0x000fe200000000ff */
[----:B------:R-:W-:Y:S01]  /*7e20*/  FADD R13, R134, R145 ;  /* 0x00000091860d7221 */ /* 0x000fe20000000000 */
[----:B------:R-:W-:Y:S01]  /*7e30*/  FADD R40, R29, R40 ;  /* 0x000000281d287221 */ /* 0x000fe20000000000 */
[----:B------:R-:W-:Y:S01]  /*7e40*/  FADD R126, R126, R77 ;  /* 0x0000004d7e7e7221 */ /* 0x000fe20000000000 */
[----:B------:R-:W-:Y:S01]  /*7e50*/  WARPGROUP.ARRIVE ;  /* 0x00000000000079c5 */ /* 0x000fe20000000000 */
[----:B------:R-:W-:Y:S01]  /*7e60*/  FADD R13, R78, R13 ;  /* 0x0000000d4e0d7221 */ /* 0x000fe20000000000 */
[----:B--2---:R-:W-:Y:S01]  /*7e70*/  @!P2 FMUL R11, R11, R11 ;  /* 0x0000000b0b0ba220 */ /* 0x004fe20000400000 */
[----:B------:R-:W-:Y:S01]  /*7e80*/  FADD R33, R33, R126 ;  /* 0x0000007e21217221 */ /* 0x000fe20000000000 */
[----:B------:R-:W-:Y:S01]  /*7e90*/  FADD R43, R54, R43 ;  /* 0x0000002b362b7221 */ /* 0x000fe20000000000 */
[----:B------:R-:W-:Y:S01]  /*7ea0*/  FADD R13, R32, R13 ;  /* 0x0000000d200d7221 */ /* 0x000fe20000000000 */
[----:B------:R-:W-:Y:S01]  /*7eb0*/  HGMMA.64x16x16.F32 R168, R24, gdesc[UR4].tnspB, R168, gsb0 ;  /* 0x4020000418a87df0 */ /* 0x000fe200080008a8 */
[----:B------:R-:W-:Y:S01]  /*7ec0*/  UMOV UR6, UR8 ;  /* 0x0000000800067c82 */ /* 0x000fe20008000000 */
[----:B------:R-:W-:Y:S01]  /*7ed0*/  UMOV UR7, 0xc0000010 ;  /* 0xc000001000077882 */ /* 0x000fe20000000000 */
[----:B------:R-:W-:Y:S01]  /*7ee0*/  UIADD3 UR8, UR23, 0x9e0, URZ ;  /* 0x000009e017087890 */ /* 0x000fe2000fffe03f */
[----:B------:R-:W-:Y:S01]  /*7ef0*/  FADD R23, R84, R11 ;  /* 0x0000000b54177221 */ /* 0x000fe20000000000 */
[----:B------:R-:W-:Y:S01]  /*7f00*/  FADD R50, R49, R50 ;  /* 0x0000003231327221 */ /* 0x000fe20000000000 */
[----:B------:R-:W-:Y:S01]  /*7f10*/  FADD R44, R45, R44 ;  /* 0x0000002c2d2c7221 */ /* 0x000fe20000000000 */
[----:B------:R-:W-:Y:S01]  /*7f20*/  FADD R35, R35, R40 ;  /* 0x0000002823237221 */ /* 0x000fe20000000000 */
[----:B------:R-:W-:Y:S01]  /*7f30*/  FADD R23, R70, R23 ;  /* 0x0000001746177221 */ /* 0x000fe20000000000 */
[----:B------:R-:W-:Y:S01]  /*7f40*/  FADD R13, R34, R13 ;  /* 0x0000000d220d7221 */ /* 0x000fe20000000000 */
[----:B------:R-:W-:Y:S01]  /*7f50*/  FADD R19, R19, R50 ;  /* 0x0000003213137221 */ /* 0x000fe20000000000 */
[----:B------:R-:W-:Y:S01]  /*7f60*/  FADD R44, R43, R44 ;  /* 0x0000002c2b2c7221 */ /* 0x000fe20000000000 */
[----:B------:R-:W-:-:S04]  /*7f70*/  FADD R23, R30, R23 ;  /* 0x000000171e177221 */ /* 0x000fc80000000000 */
[----:B------:R-:W-:-:S04]  /*7f80*/  FADD R36, R36, R23 ;  /* 0x0000001724247221 */ /* 0x000fc80000000000 */
[----:B------:R-:W-:Y:S01]  /*7f90*/  FADD R35, R35, R36 ;  /* 0x0000002423237221 */ /* 0x000fe20000000000 */
        /* <DEDUP_REMOVED lines=12> */
[----:B------:R-:W-:Y:S02]  /*8060*/  F2FP.F16.F32.PACK_AB R25, R38, R21 ;  /* 0x000000152619723e */ /* 0x000fe400000000ff */
[----:B------:R-:W-:Y:S02]  /*8070*/  F2FP.F16.F32.PACK_AB R27, R28, R31 ;  /* 0x0000001f1c1b723e */ /* 0x000fe400000000ff */
[----:B------:R-:W-:Y:S01]  /*8080*/  F2FP.F16.F32.PACK_AB R24, R145, R144 ;  /* 0x000000909118723e */ /* 0x000fe200000000ff */
[----:B-1----:R-:W-:Y:S01]  /*8090*/  @!P1 FMUL R26, R26, R26 ;  /* 0x0000001a1a1a9220 */ /* 0x002fe20000400000 */
[----:B------:R-:W-:Y:S01]  /*80a0*/  ISETP.GE.AND P1, PT, R12, 0x201, PT ;  /* 0x000002010c00780c */ /* 0x000fe20003f26270 */
[----:B------:R-:W-:-:S02]  /*80b0*/  FADD R12, R19, R44 ;  /* 0x0000002c130c7221 */ /* 0x000fc40000000000 */
[----:B------:R-:W-:Y:S01]  /*80c0*/  FADD R22, R85, R26 ;  /* 0x0000001a55167221 */ /* 0x000fe20000000000 */
[----:B------:R-:W-:Y:S02]  /*80d0*/  F2FP.F16.F32.PACK_AB R26, R26, R11 ;  /* 0x0000000b1a1a723e */ /* 0x000fe400000000ff */
[----:B------:R-:W-:Y:S01]  /*80e0*/  IADD3 R11, R2, 0x19820, RZ ;  /* 0x00019820020b7810 */ /* 0x000fe20007ffe0ff */
[----:B------:R-:W-:Y:S01]  /*80f0*/  FADD R22, R127, R22 ;  /* 0x000000167f167221 */ /* 0x000fe20000000000 */
[----:B------:R-:W-:Y:S02]  /*8100*/  WARPGROUP.ARRIVE ;  /* 0x00000000000079c5 */ /* 0x000fe40000000000 */
[----:B------:R-:W-:Y:S01]  /*8110*/  PRMT R20, RZ, 0x654, R11 ;  /* 0x00000654ff147816 */ /* 0x000fe2000000000b */
[----:B------:R-:W-:Y:S01]  /*8120*/  FADD R22, R15, R22 ;  /* 0x000000160f167221 */ /* 0x000fe20000000000 */
[----:B------:R-:W-:Y:S02]  /*8130*/  MOV R15, 0x2 ;  /* 0x00000002000f7802 */ /* 0x000fe40000000f00 */
[----:B------:R-:W-:Y:S01]  /*8140*/  HGMMA.64x16x16.F32 R168, R24, gdesc[UR4].tnspB, R168, gsb0 ;  /* 0x4020000418a87df0 */ /* 0x000fe200080008a8 */
[----:B------:R-:W-:Y:S01]  /*8150*/  UMOV UR6, UR8 ;  /* 0x0000000800067c82 */ /* 0x000fe20008000000 */
[----:B------:R-:W-:Y:S01]  /*8160*/  UMOV UR7, 0xc0000010 ;  /* 0xc000001000077882 */ /* 0x000fe20000000000 */
[----:B------:R-:W-:-:S04]  /*8170*/  FADD R22, R33, R22 ;  /* 0x0000001621167221 */ /* 0x000fc80000000000 */
[----:B------:R-:W-:-:S04]  /*8180*/  FADD R22, R13, R22 ;  /* 0x000000160d167221 */ /* 0x000fc80000000000 */
[----:B------:R-:W-:Y:S01]  /*8190*/  FADD R13, R35, R22 ;  /* 0x00000016230d7221 */ /* 0x000fe20000000000 */
[----:B------:R-:W-:Y:S02]  /*81a0*/  WARPGROUP.DEPBAR.LE gsb0, 0x0 ;  /* 0x00008000000079c5 */ /* 0x000fe40000010000 */
[----:B------:R-:W-:-:S06]  /*81b0*/  WARPGROUP.ARRIVE ;  /* 0x00000000000079c5 */ /* 0x000fcc0000000000 */
[----:B------:R-:W-:Y:S03]  /*81c0*/  HGMMA.64x16x16.F32 R160, R24, gdesc[UR4].tnspB, R160, gsb0 ;  /* 0x4020000418a07df0 */ /* 0x000fe600080008a0 */
[----:B------:R-:W-:Y:S02]  /*81d0*/  WARPGROUP.DEPBAR.LE gsb0, 0x0 ;  /* 0x00008000000079c5 */ /* 0x000fe40000010000 */
[----:B------:R-:W-:-:S06]  /*81e0*/  WARPGROUP.ARRIVE ;  /* 0x00000000000079c5 */ /* 0x000fcc0000000000 */
[----:B------:R-:W-:Y:S03]  /*81f0*/  HGMMA.64x16x16.F32 R152, R24, gdesc[UR8].tnspB, R152, gsb0 ;  /* 0x4020000818987df0 */ /* 0x000fe60008000898 */
[----:B------:R-:W-:Y:S02]  /*8200*/  WARPGROUP.DEPBAR.LE gsb0, 0x0 ;  /* 0x00008000000079c5 */ /* 0x000fe40000010000 */
[----:B------:R1:W-:Y:S01]  /*8210*/  SYNCS.ARRIVE.TRANS64.RED.A1T0 RZ, [R20+URZ], RZ ;  /* 0x000000ff14ff79a7 */ /* 0x0003e2000810043f */
[----:B------:R-:W-:Y:S05]  /*8220*/  @!P1 BRA `(.L_x_24) ;  /* 0x00000058009c9947 */ /* 0x000fea0003800000 */
[----:B------:R-:W-:Y:S01]  /*8230*/  IMAD.MOV.U32 R23, RZ, RZ, R17 ;  /* 0x000000ffff177224 */ /* 0x000fe200078e0011 */
[----:B------:R-:W-:Y:S01]  /*8240*/  MOV R21, R14 ;  /* 0x0000000e00157202 */ /* 0x000fe20000000f00 */
[----:B------:R-:W-:Y:S01]  /*8250*/  IMAD.MOV.U32 R15, RZ, RZ, 0x2 ;  /* 0x00000002ff0f7424 */ /* 0x000fe200078e00ff */
[----:B------:R-:W-:Y:S01]  /*8260*/  MOV R6, 0x1 ;  /* 0x0000000100067802 */ /* 0x000fe20000000f00 */
[----:B------:R-:W-:Y:S01]  /*8270*/  IMAD.MOV.U32 R3, RZ, RZ, RZ ;  /* 0x000000ffff037224 */ /* 0x000fe200078e00ff */
[----:B------:R-:W-:Y:S01]  /*8280*/  ULDC.64 UR38, c[0x0][0x198] ;  /* 0x0000660000267ab9 */ /* 0x000fe20000000a00 */
[----:B------:R-:W-:-:S05]  /*8290*/  ULDC UR22, c[0x0][0x604] ;  /* 0x0001810000167ab9 */ /* 0x000fca0000000800 */
.L_x_36:
[----:B------:R-:W-:Y:S01]  /*82a0*/  LEA R17, R15, R2, 0x3 ;  /* 0x000000020f117211 */ /* 0x000fe200078e18ff */
[----:B------:R-:W-:Y:S05]  /*82b0*/  YIELD ;  /* 0x0000000000007946 */ /* 0x000fea0003800000 */
[----:B------:R-:W-:Y:S02]  /*82c0*/  SHF.L.U32 R14, R3, 0x1f, RZ ;  /* 0x0000001f030e7819 */ /* 0x000fe400000006ff */
[C---:B------:R-:W-:Y:S01]  /*82d0*/  ISETP.GT.AND P1, PT, R18.reuse, 0x2, PT ;  /* 0x000000021200780c */ /* 0x040fe20003f24270 */
[----:B------:R-:W-:Y:S01]  /*82e0*/  VIADD R18, R18, 0xffffffff ;  /* 0xffffffff12127836 */ /* 0x000fe20000000000 */
[----:B------:R-:W2:Y:S02]  /*82f0*/  SYNCS.PHASECHK.TRANS64.TRYWAIT P2, [R17+URZ+0x19800], R14 ;  /* 0x0198000e110075a7 */ /* 0x000ea4000804017f */
[----:B--2---:R-:W-:Y:S09]  /*8300*/  @!P2 BRA `(.L_x_25) ;  /* 0x000000dc0080a947 */ /* 0x004ff20003800000 */
.L_x_82:
[----:B------:R-:W-:Y:S05]  /*8310*/  WARPSYNC.ALL ;  /* 0x0000000000007948 */ /* 0x000fea0003800000 */
[----:B------:R-:W-:Y:S01]  /*8320*/  R2UR UR46, R15 ;  /* 0x000000000f2e72ca */ /* 0x000fe200000e0000 */
[----:B------:R-:W-:Y:S01]  /*8330*/  WARPGROUP.ARRIVE ;  /* 0x00000000000079c5 */ /* 0x000fe20000000000 */
[----:B------:R-:W-:Y:S01]  /*8340*/  UMOV UR47, 0xc0000010 ;  /* 0xc0000010002f7882 */ /* 0x000fe20000000000 */
[----:B------:R-:W-:Y:S01]  /*8350*/  UMOV UR43, 0xc0000010 ;  /* 0xc0000010002b7882 */ /* 0x000fe20000000000 */
[----:B------:R-:W-:Y:S01]  /*8360*/  UMOV UR7, 0xc0000010 ;  /* 0xc000001000077882 */ /* 0x000fe20000000000 */
[----:B------:R-:W-:-:S08]  /*8370*/  ISETP.NE.AND P2, PT, R9, RZ, PT ;  /* 0x000000ff0900720c */ /* 0x000fd00003f45270 */
[----:B------:R-:W-:-:S04]  /*8380*/  UIMAD UR46, UR46, 0x600, UR30 ;  /* 0x000006002e2e78a4 */ /* 0x000fc8000f8e021e */
[----:B------:R-:W-:Y:S02]  /*8390*/  UIADD3 UR42, UR46, 0x200, URZ ;  /* 0x000002002e2a7890 */ /* 0x000fe4000fffe03f */
[----:B------:R-:W-:-:S03]  /*83a0*/  UIADD3 UR6, UR46, 0x400, URZ ;  /* 0x000004002e067890 */ /* 0x000fc6000fffe03f */
[----:B------:R-:W-:Y:S03]  /*83b0*/  HGMMA.64x256x16.F32 R24, gdesc[UR44], RZ, !UPT, gsb0 ;  /* 0x03e000002c1879f0 */ /* 0x000fe6000c0008ff */
[----:B------:R-:W-:Y:S02]  /*83c0*/  WARPGROUP.DEPBAR.LE gsb0, 0x0 ;  /* 0x00008000000079c5 */ /* 0x000fe40000010000 */
[----:B------:R-:W-:-:S15]  /*83d0*/  WARPGROUP.ARRIVE ;  /* 0x00000000000079c5 */ /* 0x000fde0000000000 */
[----:B------:R-:W-:-:S08]  /*83e0*/  NOP ;  /* 0x0000000000007918 */ /* 0x000fd00000000000 */
[----:B------:R-:W-:Y:S03]  /*83f0*/  HGMMA.64x256x16.F32 R24, gdesc[UR40], R24, gsb0 ;  /* 0x03e00000281879f0 */ /* 0x000fe60008000818 */
[----:B------:R-:W-:Y:S02]  /*8400*/  WARPGROUP.DEPBAR.LE gsb0, 0x0 ;  /* 0x00008000000079c5 */ /* 0x000fe40000010000 */
[----:B------:R-:W-:-:S15]  /*8410*/  WARPGROUP.ARRIVE ;  /* 0x00000000000079c5 */ /* 0x000fde0000000000 */
[----:B------:R-:W-:-:S08]  /*8420*/  NOP ;  /* 0x0000000000007918 */ /* 0x000fd00000000000 */
[----:B------:R-:W-:Y:S03]  /*8430*/  HGMMA.64x256x16.F32 R24, gdesc[UR4], R24, gsb0 ;  /* 0x03e00000041879f0 */ /* 0x000fe60008000818 */
[----:B------:R-:W-:Y:S02]  /*8440*/  WARPGROUP.DEPBAR.LE gsb0, 0x0 ;  /* 0x00008000000079c5 */ /* 0x000fe40000010000 */
[----:B------:R-:W-:Y:S05]  /*8450*/  @P2 BRA `(.L_x_26) ;  /* 0x0000000000bc2947 */ /* 0x000fea0003800000 */
[----:B------:R-:W-:-:S13]  /*8460*/  ISETP.LT.OR P3, PT, R7, 0x1, !P0 ;  /* 0x000000010700780c */ /* 0x000fda0004761670 */
[----:B------:R-:W-:Y:S05]  /*8470*/  @P3 BRA `(.L_x_27) ;  /* 0x0000000000b03947 */ /* 0x000fea0003800000 */
[----:B--2---:R-:W-:Y:S02]  /*8480*/  LEA R14, R5, R2, 0x3 ;  /* 0x00000002050e7211 */ /* 0x004fe400078e18ff */
[----:B------:R-:W-:Y:S02]  /*8490*/  SHF.L.U32 R17, R4, 0x1f, RZ ;  /* 0x0000001f04117819 */ /* 0x000fe400000006ff */
[----:B------:R-:W-:Y:S02]  /*84a0*/  ISETP.NE.AND P4, PT, R0, RZ, PT ;  /* 0x000000ff0000720c */ /* 0x000fe40003f85270 */
[----:B------:R-:W2:Y:S02]  /*84b0*/  SYNCS.PHASECHK.TRANS64.TRYWAIT P3, [R14+URZ+0x19820], R17 ;  /* 0x019820110e0075a7 */ /* 0x000ea4000806017f */
[----:B--2---:R-:W-:Y:S09]  /*84c0*/  @!P3 BRA `(.L_x_28) ;  /* 0x000000dc0024b947 */ /* 0x004ff20003800000 */
.L_x_83:
[----:B------:R-:W-:Y:S05]  /*84d0*/  @P4 BRA `(.L_x_29) ;  /* 0x0000000000144947 */ /* 0x000fea0003800000 */
[----:B------:R-:W-:Y:S01]  /*84e0*/  LOP3.LUT P3, RZ, R16, 0x1f, RZ, 0xc0, !PT ;  /* 0x0000001f10ff7812 */ /* 0x000fe2000786c0ff */
[----:B--2---:R-:W-:-:S04]  /*84f0*/  IMAD.MOV.U32 R17, RZ, RZ, 0x6000 ;  /* 0x00006000ff117424 */ /* 0x004fc800078e00ff */
[----:B------:R3:W-:Y:S08]  /*8500*/  SYNCS.ARRIVE.TRANS64 RZ, [R14+URZ+0x19800], R17 ;  /* 0x019800110eff79a7 */ /* 0x0007f0000800003f */
[----:B------:R-:W-:Y:S05]  /*8510*/  @!P3 BRA `(.L_x_29) ;  /* 0x000000000004b947 */ /* 0x000fea0003800000 */
[----:B------:R-:W-:Y:S01]  /*8520*/  BPT.TRAP 0x1 ;  /* 0x000000040000795c */ /* 0x000fe20000300000 */
.L_x_29:
[----:B--23--:R-:W-:Y:S01]  /*8530*/  IMAD R17, R5, 0x6000, R2 ;  /* 0x0000600005117824 */ /* 0x00cfe200078e0202 */
[----:B------:R-:W-:Y:S01]  /*8540*/  R2UR UR35, R8 ;  /* 0x00000000082372ca */ /* 0x000fe200000e0000 */
[----:B------:R-:W-:Y:S01]  /*8550*/  UIADD3 UR6, UP0, UR38, 0x1f0, URZ ;  /* 0x000001f026067890 */ /* 0x000fe2000ff1e03f */
[----:B------:R-:W-:Y:S01]  /*8560*/  R2UR UR33, R14 ;  /* 0x000000000e2172ca */ /* 0x000fe200000e0000 */
[----:B------:R-:W-:Y:S01]  /*8570*/  UMOV UR24, 0x0 ;  /* 0x0000000000187882 */ /* 0x000fe20000000000 */
[----:B------:R-:W-:Y:S01]  /*8580*/  R2UR UR8, R17 ;  /* 0x00000000110872ca */ /* 0x000fe200000e0000 */
[----:B------:R-:W-:Y:S01]  /*8590*/  UIADD3.X UR7, URZ, UR39, URZ, UP0, !UPT ;  /* 0x000000273f077290 */ /* 0x000fe200087fe43f */
[----:B------:R-:W-:Y:S01]  /*85a0*/  IADD3 R5, R5, 0x1, RZ ;  /* 0x0000000105057810 */ /* 0x000fe20007ffe0ff */
[----:B------:R-:W-:Y:S01]  /*85b0*/  UMOV UR25, 0x10000000 ;  /* 0x1000000000197882 */ /* 0x000fe20000000000 */
[----:B------:R-:W-:Y:S01]  /*85c0*/  UMOV UR34, URZ ;  /* 0x0000003f00227c82 */ /* 0x000fe20008000000 */
[----:B------:R-:W-:Y:S01]  /*85d0*/  UMOV UR18, 0x10 ;  /* 0x0000001000127882 */ /* 0x000fe20000000000 */
[----:B------:R-:W-:Y:S01]  /*85e0*/  UMOV UR20, UR36 ;  /* 0x0000002400147c82 */ /* 0x000fe20008000000 */
[----:B------:R-:W-:Y:S01]  /*85f0*/  UMOV UR21, UR37 ;  /* 0x0000002500157c82 */ /* 0x000fe20008000000 */
[----:B------:R-:W-:Y:S01]  /*8600*/  UMOV UR10, 0x20 ;  /* 0x00000020000a7882 */ /* 0x000fe20000000000 */
[----:B------:R-:W-:Y:S01]  /*8610*/  USHF.L.U32 UR35, UR35, 0x8, URZ ;  /* 0x0000000823237899 */ /* 0x000fe2000800063f */
[----:B------:R-:W-:Y:S01]  /*8620*/  ISETP.NE.AND P3, PT, R5, 0x4, PT ;  /* 0x000000040500780c */ /* 0x000fe20003f65270 */
[----:B------:R-:W-:-:S02]  /*8630*/  UIADD3 UR33, UR33, 0x19800, URZ ;  /* 0x0001980021217890 */ /* 0x000fc4000fffe03f */
[----:B------:R-:W-:Y:S01]  /*8640*/  UIADD3 UR32, UR8, 0x1800, URZ ;  /* 0x0000180008207890 */ /* 0x000fe2000fffe03f */
[----:B------:R-:W-:Y:S01]  /*8650*/  SEL R17, RZ, 0x1, P3 ;  /* 0x00000001ff117807 */ /* 0x000fe20001800000 */
        /* <DEDUP_REMOVED lines=8> */
[----:B------:R-:W-:Y:S01]  /*86e0*/  UMOV UR9, UR33 ;  /* 0x0000002100097c82 */ /* 0x000fe20008000000 */
[----:B------:R-:W-:Y:S01]  /*86f0*/  UMOV UR11, UR35 ;  /* 0x00000023000b7c82 */ /* 0x000fe20008000000 */
[----:B------:R3:W-:Y:S01]  /*8700*/  UTMALDG.4D [UR32], [UR6], desc[UR24] ;  /* 0x00001820060075b4 */ /* 0x0007e20008019000 */
[----:B------:R3:W-:Y:S01]  /*8710*/  UTMALDG.4D [UR16], [UR6], desc[UR24] ;  /* 0x00001810060075b4 */ /* 0x0007e20008019000 */
[----:B------:R3:W-:Y:S02]  /*8720*/  UTMALDG.4D [UR8], [UR6], desc[UR24] ;  /* 0x00001808060075b4 */ /* 0x0007e40008019000 */
[----:B---3--:R-:W-:Y:S01]  /*8730*/  NOP ;  /* 0x0000000000007918 */ /* 0x008fe20000000000 */
.L_x_27:
[----:B------:R-:W-:-:S07]  /*8740*/  VIADD R7, R7, 0xffffffff ;  /* 0xffffffff07077836 */ /* 0x000fce0000000000 */
.L_x_26:
[----:B------:R-:W-:Y:S01]  /*8750*/  IADD3 R15, R15, 0x1, RZ ;  /* 0x000000010f0f7810 */ /* 0x000fe20007ffe0ff */
[----:B------:R-:W-:Y:S05]  /*8760*/  WARPSYNC.ALL ;  /* 0x0000000000007948 */ /* 0x000fea0003800000 */
[----:B------:R-:W-:-:S04]  /*8770*/  ISETP.NE.AND P3, PT, R15, 0x4, PT ;  /* 0x000000040f00780c */ /* 0x000fc80003f65270 */
[----:B--2---:R-:W-:Y:S02]  /*8780*/  SEL R14, RZ, 0x1, P3 ;  /* 0x00000001ff0e7807 */ /* 0x004fe40001800000 */
[----:B------:R-:W-:Y:S02]  /*8790*/  SEL R15, R15, RZ, P3 ;  /* 0x000000ff0f0f7207 */ /* 0x000fe40001800000 */
[----:B------:R-:W-:Y:S02]  /*87a0*/  LOP3.LUT R19, R3, R14, RZ, 0x3c, !PT ;  /* 0x0000000e03137212 */ /* 0x000fe400078e3cff */
[----:B------:R-:W-:Y:S02]  /*87b0*/  FMNMX R14, R24, R23, !PT ;  /* 0x00000017180e7209 */ /* 0x000fe40007800000 */
[----:B-1----:R-:W-:Y:S02]  /*87c0*/  FMNMX R20, R26, R21, !PT ;  /* 0x000000151a147209 */ /* 0x002fe40007800000 */
        /* <DEDUP_REMOVED lines=117> */
[----:B------:R-:W-:Y:S02]  /*8f20*/  LEA R179, R15, R2, 0x3 ;  /* 0x000000020fb37211 */ /* 0x000fe400078e18ff */
[----:B------:R-:W-:Y:S02]  /*8f30*/  FMNMX R14, R144, R3, !PT ;  /* 0x00000003900e7209 */ /* 0x000fe40007800000 */
[----:B------:R-:W-:Y:S02]  /*8f40*/  SHF.L.U32 R178, R19, 0x1f, RZ ;  /* 0x0000001f13b27819 */ /* 0x000fe400000006ff */
[----:B------:R-:W-:-:S04]  /*8f50*/  FMNMX R3, R145, R14, !PT ;  /* 0x0000000e91037209 */ /* 0x000fc80007800000 */
[----:B------:R-:W-:Y:S02]  /*8f60*/  FMNMX R14, R148, R3, !PT ;  /* 0x00000003940e7209 */ /* 0x000fe40007800000 */
[----:B------:R-:W-:Y:S02]  /*8f70*/  FMNMX R3, R143, R20, !PT ;  /* 0x000000148f037209 */ /* 0x000fe40007800000 */
[----:B------:R-:W-:Y:S02]  /*8f80*/  FMNMX R14, R149, R14, !PT ;  /* 0x0000000e950e7209 */ /* 0x000fe40007800000 */
[----:B------:R-:W-:-:S03]  /*8f90*/  FMNMX R20, R146, R3, !PT ;  /* 0x0000000392147209 */ /* 0x000fc60007800000 */
[----:B------:R-:W1:Y:S01]  /*8fa0*/  SHFL.BFLY PT, R17, R14, 0x1, 0x1f ;  /* 0x0c201f000e117f89 */ /* 0x000e6200000e0000 */
[----:B------:R-:W-:-:S04]  /*8fb0*/  FMNMX R3, R147, R20, !PT ;  /* 0x0000001493037209 */ /* 0x000fc80007800000 */
[----:B------:R-:W-:-:S04]  /*8fc0*/  FMNMX R20, R150, R3, !PT ;  /* 0x0000000396147209 */ /* 0x000fc80007800000 */
[----:B------:R-:W-:-:S05]  /*8fd0*/  FMNMX R20, R151, R20, !PT ;  /* 0x0000001497147209 */ /* 0x000fca0007800000 */
[----:B------:R-:W2:Y:S01]  /*8fe0*/  SHFL.BFLY PT, R177, R20, 0x1, 0x1f ;  /* 0x0c201f0014b17f89 */ /* 0x000ea200000e0000 */
[----:B-1----:R-:W-:Y:S01]  /*8ff0*/  FMNMX R3, R14, R17, !PT ;  /* 0x000000110e037209 */ /* 0x002fe20007800000 */
[----:B------:R-:W-:-:S04]  /*9000*/  IMAD R14, R6, 0x8, R11 ;  /* 0x00000008060e7824 */ /* 0x000fc800078e020b */
[----:B------:R-:W1:Y:S01]  /*9010*/  SHFL.BFLY PT, R22, R3, 0x2, 0x1f ;  /* 0x0c401f0003167f89 */ /* 0x000e6200000e0000 */
[----:B--2---:R-:W-:-:S05]  /*9020*/  FMNMX R177, R20, R177, !PT ;  /* 0x000000b114b17209 */ /* 0x004fca0007800000 */
[----:B------:R-:W2:Y:S01]  /*9030*/  SHFL.BFLY PT, R176, R177, 0x2, 0x1f ;  /* 0x0c401f00b1b07f89 */ /* 0x000ea200000e0000 */
[----:B-1----:R-:W-:Y:S02]  /*9040*/  FMNMX R17, R3, R22, !PT ;  /* 0x0000001603117209 */ /* 0x002fe40007800000 */
[----:B------:R-:W-:Y:S02]  /*9050*/  PRMT R22, RZ, 0x654, R14 ;  /* 0x00000654ff167816 */ /* 0x000fe4000000000e */
[C---:B------:R-:W-:Y:S02]  /*9060*/  FSETP.NEU.AND P3, PT, R17.reuse, -INF , PT ;  /* 0xff8000001100780b */ /* 0x040fe40003f6d000 */
[----:B------:R1:W-:Y:S02]  /*9070*/  SYNCS.ARRIVE.TRANS64.RED.A1T0 RZ, [R22+URZ], RZ ;  /* 0x000000ff16ff79a7 */ /* 0x0003e4000810043f */
[----:B------:R-:W-:-:S05]  /*9080*/  FSEL R180, R17, RZ, P3 ;  /* 0x000000ff11b47208 */ /* 0x000fca0001800000 */
[----:B------:R-:W-:Y:S01]  /*9090*/  FADD R14, -R180, R23 ;  /* 0x00000017b40e7221 */ /* 0x000fe20000000100 */
[----:B------:R-:W3:Y:S03]  /*90a0*/  SYNCS.PHASECHK.TRANS64.TRYWAIT P4, [R179+URZ+0x19800], R178 ;  /* 0x019800b2b30075a7 */ /* 0x000ee6000808017f */
[----:B-1----:R-:W-:Y:S01]  /*90b0*/  FMUL R22, R14, UR22 ;  /* 0x000000160e167c20 */ /* 0x002fe20008400000 */
[----:B--2---:R-:W-:-:S04]  /*90c0*/  FMNMX R14, R177, R176, !PT ;  /* 0x000000b0b10e7209 */ /* 0x004fc80007800000 */
[----:B------:R-:W-:Y:S02]  /*90d0*/  FSETP.GEU.AND P5, PT, R22, -126, PT ;  /* 0xc2fc00001600780b */ /* 0x000fe40003fae000 */
[----:B------:R-:W-:-:S04]  /*90e0*/  FSETP.NEU.AND P3, PT, R14, -INF , PT ;  /* 0xff8000000e00780b */ /* 0x000fc80003f6d000 */
[----:B------:R-:W-:-:S05]  /*90f0*/  FSEL R176, R14, RZ, P3 ;  /* 0x000000ff0eb07208 */ /* 0x000fca0001800000 */
[C---:B------:R-:W-:Y:S01]  /*9100*/  FADD R20, -R176.reuse, R21 ;  /* 0x00000015b0147221 */ /* 0x040fe20000000100 */
[----:B------:R-:W-:Y:S01]  /*9110*/  FMUL R3, R176, UR22 ;  /* 0x00000016b0037c20 */ /* 0x000fe20008400000 */
[----:B------:R-:W-:Y:S02]  /*9120*/  @!P5 FMUL R22, R22, 0.5 ;  /* 0x3f0000001616d820 */ /* 0x000fe40000400000 */
[----:B------:R-:W-:Y:S01]  /*9130*/  FMUL R20, R20, UR22 ;  /* 0x0000001614147c20 */ /* 0x000fe20008400000 */
[--C-:B------:R-:W-:Y:S01]  /*9140*/  FFMA R26, R26, UR22, -R3.reuse ;  /* 0x000000161a1a7c23 */ /* 0x100fe20008000803 */
[----:B------:R-:W-:Y:S02]  /*9150*/  FFMA R27, R27, UR22, -R3 ;  /* 0x000000161b1b7c23 */ /* 0x000fe40008000803 */
[----:B------:R-:W1:Y:S01]  /*9160*/  MUFU.EX2 R22, R22 ;  /* 0x0000001600167308 */ /* 0x000e620000000800 */
[----:B------:R-:W-:Y:S02]  /*9170*/  FSETP.GEU.AND P6, PT, R20, -126, PT ;  /* 0xc2fc00001400780b */ /* 0x000fe40003fce000 */
[----:B------:R-:W-:Y:S01]  /*9180*/  FSETP.GEU.AND P3, PT, R26, -126, PT ;  /* 0xc2fc00001a00780b */ /* 0x000fe20003f6e000 */
[----:B---3--:R-:W-:-:S12]  /*9190*/  @!P4 BRA `(.L_x_30) ;  /* 0x000000d00004c947 */ /* 0x008fd80003800000 */
.L_x_84:
[----:B------:R-:W-:Y:S01]  /*91a0*/  @!P3 FMUL R26, R26, 0.5 ;  /* 0x3f0000001a1ab820 */ /* 0x000fe20000400000 */
[--C-:B------:R-:W-:Y:S01]  /*91b0*/  FFMA R23, R30, UR22, -R3.reuse ;  /* 0x000000161e177c23 */ /* 0x100fe20008000803 */
[----:B------:R-:W-:Y:S01]  /*91c0*/  @!P6 FMUL R20, R20, 0.5 ;  /* 0x3f0000001414e820 */ /* 0x000fe20000400000 */
[--C-:B------:R-:W-:Y:S01]  /*91d0*/  FFMA R34, R34, UR22, -R3.reuse ;  /* 0x0000001622227c23 */ /* 0x100fe20008000803 */
[----:B------:R-:W3:Y:S01]  /*91e0*/  MUFU.EX2 R30, R26 ;  /* 0x0000001a001e7308 */ /* 0x000ee20000000800 */
[----:B------:R-:W-:Y:S01]  /*91f0*/  FSETP.GEU.AND P4, PT, R27, -126, PT ;  /* 0xc2fc00001b00780b */ /* 0x000fe20003f8e000 */
[----:B-1----:R-:W-:Y:S01]  /*9200*/  @!P5 FMUL R22, R22, R22 ;  /* 0x000000161616d220 */ /* 0x002fe20000400000 */
[----:B------:R-:W-:Y:S01]  /*9210*/  FSETP.GEU.AND P5, PT, R23, -126, PT ;  /* 0xc2fc00001700780b */ /* 0x000fe20003fae000 */
[--C-:B--2---:R-:W-:Y:S01]  /*9220*/  FFMA R178, R31, UR22, -R3.reuse ;  /* 0x000000161fb27c23 */ /* 0x104fe20008000803 */
[--C-:B------:R-:W-:Y:S01]  /*9230*/  FFMA R179, R35, UR22, -R3.reuse ;  /* 0x0000001623b37c23 */ /* 0x100fe20008000803 */
[--C-:B------:R-:W-:Y:S01]  /*9240*/  FFMA R38, R38, UR22, -R3.reuse ;  /* 0x0000001626267c23 */ /* 0x100fe20008000803 */
[--C-:B------:R-:W-:Y:S01]  /*9250*/  FFMA R39, R39, UR22, -R3.reuse ;  /* 0x0000001627277c23 */ /* 0x100fe20008000803 */
[----:B------:R1:W2:Y:S01]  /*9260*/  MUFU.EX2 R21, R20 ;  /* 0x0000001400157308 */ /* 0x0002a20000000800 */
[--C-:B------:R-:W-:Y:S01]  /*9270*/  FFMA R43, R43, UR22, -R3.reuse ;  /* 0x000000162b2b7c23 */ /* 0x100fe20008000803 */
[--C-:B------:R-:W-:Y:S01]  /*9280*/  FFMA R47, R47, UR22, -R3.reuse ;  /* 0x000000162f2f7c23 */ /* 0x100fe20008000803 */
[--C-:B------:R-:W-:Y:S01]  /*9290*/  FFMA R50, R50, UR22, -R3.reuse ;  /* 0x0000001632327c23 */ /* 0x100fe20008000803 */
[--C-:B------:R-:W-:Y:S01]  /*92a0*/  FFMA R51, R51, UR22, -R3.reuse ;  /* 0x0000001633337c23 */ /* 0x100fe20008000803 */
[--C-:B------:R-:W-:Y:S01]  /*92b0*/  FFMA R54, R54, UR22, -R3.reuse ;  /* 0x0000001636367c23 */ /* 0x100fe20008000803 */
[----:B------:R-:W-:Y:S01]  /*92c0*/  @!P4 FMUL R27, R27, 0.5 ;  /* 0x3f0000001b1bc820 */ /* 0x000fe20000400000 */
[--C-:B------:R-:W-:Y:S01]  /*92d0*/  FFMA R55, R55, UR22, -R3.reuse ;  /* 0x0000001637377c23 */ /* 0x100fe20008000803 */
[----:B------:R-:W-:Y:S01]  /*92e0*/  @!P5 FMUL R23, R23, 0.5 ;  /* 0x3f0000001717d820 */ /* 0x000fe20000400000 */
[----:B---3--:R-:W-:Y:S01]  /*92f0*/  @!P3 FMUL R30, R30, R30 ;  /* 0x0000001e1e1eb220 */ /* 0x008fe20000400000 */
[----:B------:R-:W-:Y:S01]  /*9300*/  FSETP.GEU.AND P3, PT, R34, -126, PT ;  /* 0xc2fc00002200780b */ /* 0x000fe20003f6e000 */
[----:B------:R3:W4:Y:S01]  /*9310*/  MUFU.EX2 R177, R27 ;  /* 0x0000001b00b17308 */ /* 0x0007220000000800 */
[----:B-1----:R-:W-:Y:S01]  /*9320*/  FMUL R20, R180, UR22 ;  /* 0x00000016b4147c20 */ /* 0x002fe20008400000 */
[--C-:B------:R-:W-:Y:S01]  /*9330*/  FFMA R58, R58, UR22, -R3.reuse ;  /* 0x000000163a3a7c23 */ /* 0x100fe20008000803 */
[--C-:B------:R-:W-:Y:S01]  /*9340*/  FFMA R59, R59, UR22, -R3.reuse ;  /* 0x000000163b3b7c23 */ /* 0x100fe20008000803 */
[--C-:B------:R-:W-:Y:S01]  /*9350*/  FFMA R62, R62, UR22, -R3.reuse ;  /* 0x000000163e3e7c23 */ /* 0x100fe20008000803 */
[--C-:B------:R-:W-:Y:S01]  /*9360*/  FFMA R24, R24, UR22, -R20.reuse ;  /* 0x0000001618187c23 */ /* 0x100fe20008000814 */
[----:B--2---:R-:W-:Y:S01]  /*9370*/  @!P6 FMUL R21, R21, R21 ;  /* 0x000000151515e220 */ /* 0x004fe20000400000 */
[----:B------:R-:W-:Y:S01]  /*9380*/  FSETP.GEU.AND P6, PT, R178, -126, PT ;  /* 0xc2fc0000b200780b */ /* 0x000fe20003fce000 */
[----:B------:R-:W1:Y:S01]  /*9390*/  MUFU.EX2 R176, R23 ;  /* 0x0000001700b07308 */ /* 0x000e620000000800 */
[--C-:B------:R-:W-:Y:S01]  /*93a0*/  FFMA R25, R25, UR22, -R20.reuse ;  /* 0x0000001619197c23 */ /* 0x100fe20008000814 */
[--C-:B------:R-:W-:Y:S01]  /*93b0*/  FFMA R26, R28, UR22, -R20.reuse ;  /* 0x000000161c1a7c23 */ /* 0x100fe20008000814 */
[--C-:B------:R-:W-:Y:S01]  /*93c0*/  FFMA R32, R32, UR22, -R20.reuse ;  /* 0x0000001620207c23 */ /* 0x100fe20008000814 */
[----:B------:R-:W-:Y:S01]  /*93d0*/  @!P3 FMUL R34, R34, 0.5 ;  /* 0x3f0000002222b820 */ /* 0x000fe20000400000 */
[--C-:B------:R-:W-:Y:S01]  /*93e0*/  FFMA R29, R29, UR22, -R20.reuse ;  /* 0x000000161d1d7c23 */ /* 0x100fe20008000814 */
[--C-:B------:R-:W-:Y:S01]  /*93f0*/  FFMA R33, R33, UR22, -R20.reuse ;  /* 0x0000001621217c23 */ /* 0x100fe20008000814 */
[--C-:B------:R-:W-:Y:S01]  /*9400*/  FFMA R41, R41, UR22, -R20.reuse ;  /* 0x0000001629297c23 */ /* 0x100fe20008000814 */
[--C-:B---3--:R-:W-:Y:S01]  /*9410*/  FFMA R27, R42, UR22, -R3.reuse ;  /* 0x000000162a1b7c23 */ /* 0x108fe20008000803 */
[----:B----4-:R-:W-:Y:S01]  /*9420*/  @!P4 FMUL R177, R177, R177 ;  /* 0x000000b1b1b1c220 */ /* 0x010fe20000400000 */
[----:B------:R-:W2:Y:S01]  /*9430*/  MUFU.EX2 R34, R34 ;  /* 0x0000002200227308 */ /* 0x000ea20000000800 */
[----:B------:R-:W-:Y:S01]  /*9440*/  FSETP.GEU.AND P4, PT, R179, -126, PT ;  /* 0xc2fc0000b300780b */ /* 0x000fe20003f8e000 */
[----:B------:R-:W-:Y:S01]  /*9450*/  @!P6 FMUL R178, R178, 0.5 ;  /* 0x3f000000b2b2e820 */ /* 0x000fe20000400000 */
[--C-:B------:R-:W-:Y:S01]  /*9460*/  FFMA R44, R44, UR22, -R20.reuse ;  /* 0x000000162c2c7c23 */ /* 0x100fe20008000814 */
[--C-:B------:R-:W-:Y:S01]  /*9470*/  FFMA R45, R45, UR22, -R20.reuse ;  /* 0x000000162d2d7c23 */ /* 0x100fe20008000814 */
[--C-:B------:R-:W-:Y:S01]  /*9480*/  FFMA R52, R52, UR22, -R20.reuse ;  /* 0x0000001634347c23 */ /* 0x100fe20008000814 */
[--C-:B------:R-:W-:Y:S01]  /*9490*/  FFMA R53, R53, UR22, -R20.reuse ;  /* 0x0000001635357c23 */ /* 0x100fe20008000814 */
[----:B-1----:R-:W-:Y:S01]  /*94a0*/  @!P5 FMUL R176, R176, R176 ;  /* 0x000000b0b0b0d220 */ /* 0x002fe20000400000 */
[----:B------:R-:W1:Y:S01]  /*94b0*/  MUFU.EX2 R31, R178 ;  /* 0x000000b2001f7308 */ /* 0x000e620000000800 */
[----:B------:R-:W-:Y:S01]  /*94c0*/  FSETP.GEU.AND P5, PT, R38, -126, PT ;  /* 0xc2fc00002600780b */ /* 0x000fe20003fae000 */
[--C-:B------:R-:W-:Y:S01]  /*94d0*/  FFMA R57, R57, UR22, -R20.reuse ;  /* 0x0000001639397c23 */ /* 0x100fe20008000814 */
[--C-:B------:R-:W-:Y:S01]  /*94e0*/  FFMA R60, R60, UR22, -R20.reuse ;  /* 0x000000163c3c7c23 */ /* 0x100fe20008000814 */
[--C-:B------:R-:W-:Y:S01]  /*94f0*/  FFMA R63, R63, UR22, -R3.reuse ;  /* 0x000000163f3f7c23 */ /* 0x100fe20008000803 */
[--C-:B------:R-:W-:Y:S01]  /*9500*/  FFMA R66, R66, UR22, -R3.reuse ;  /* 0x0000001642427c23 */ /* 0x100fe20008000803 */
[----:B------:R-:W-:Y:S01]  /*9510*/  @!P4 FMUL R179, R179, 0.5 ;  /* 0x3f000000b3b3c820 */ /* 0x000fe20000400000 */
[--C-:B------:R-:W-:Y:S01]  /*9520*/  FFMA R68, R68, UR22, -R20.reuse ;  /* 0x0000001644447c23 */ /* 0x100fe20008000814 */
[--C-:B------:R-:W-:Y:S01]  /*9530*/  FFMA R67, R67, UR22, -R3.reuse ;  /* 0x0000001643437c23 */ /* 0x100fe20008000803 */
[----:B--2---:R-:W-:Y:S01]  /*9540*/  @!P3 FMUL R34, R34, R34 ;  /* 0x000000222222b220 */ /* 0x004fe20000400000 */
[----:B------:R-:W-:Y:S01]  /*9550*/  FSETP.GEU.AND P3, PT, R24, -126, PT ;  /* 0xc2fc00001800780b */ /* 0x000fe20003f6e000 */
[----:B------:R-:W2:Y:S01]  /*9560*/  MUFU.EX2 R23, R179 ;  /* 0x000000b300177308 */ /* 0x000ea20000000800 */
[--C-:B------:R-:W-:Y:S01]  /*9570*/  FFMA R69, R69, UR22, -R20.reuse ;  /* 0x0000001645457c23 */ /* 0x100fe20008000814 */
[--C-:B------:R-:W-:Y:S01]  /*9580*/  FFMA R71, R71, UR22, -R3.reuse ;  /* 0x0000001647477c23 */ /* 0x100fe20008000803 */
[----:B------:R-:W-:Y:S01]  /*9590*/  @!P5 FMUL R38, R38, 0.5 ;  /* 0x3f0000002626d820 */ /* 0x000fe20000400000 */
[--C-:B------:R-:W-:Y:S01]  /*95a0*/  FFMA R73, R73, UR22, -R20.reuse ;  /* 0x0000001649497c23 */ /* 0x100fe20008000814 */
[--C-:B------:R-:W-:Y:S01]  /*95b0*/  FFMA R74, R74, UR22, -R3.reuse ;  /* 0x000000164a4a7c23 */ /* 0x100fe20008000803 */
[----:B-1----:R-:W-:Y:S01]  /*95c0*/  @!P6 FMUL R31, R31, R31 ;  /* 0x0000001f1f1fe220 */ /* 0x002fe20000400000 */
        /* <DEDUP_REMOVED lines=8> */
[----:B------:R-:W-:Y:S01]  /*9650*/  R2UR UR6, R15 ;  /* 0x000000000f0672ca */ /* 0x000fe200000e0000 */
[----:B------:R3:W4:Y:S01]  /*9660*/  MUFU.EX2 R179, R24 ;  /* 0x0000001800b37308 */ /* 0x0007220000000800 */
[----:B--2---:R-:W-:Y:S01]  /*9670*/  @!P4 FMUL R23, R23, R23 ;  /* 0x000000171717c220 */ /* 0x004fe20000400000 */
[----:B------:R-:W-:Y:S01]  /*9680*/  FSETP.GEU.AND P4, PT, R25, -126, PT ;  /* 0xc2fc00001900780b */ /* 0x000fe20003f8e000 */
[-C--:B------:R-:W-:Y:S01]  /*9690*/  FMUL R168, R168, R22.reuse ;  /* 0x00000016a8a87220 */ /* 0x080fe20000400000 */
[----:B------:R-:W-:Y:S01]  /*96a0*/  @!P6 FMUL R39, R39, 0.5 ;  /* 0x3f0000002727e820 */ /* 0x000fe20000400000 */
[-C--:B------:R-:W-:Y:S01]  /*96b0*/  FMUL R169, R169, R22.reuse ;  /* 0x00000016a9a97220 */ /* 0x080fe20000400000 */
[-C--:B------:R-:W-:Y:S01]  /*96c0*/  FMUL R172, R172, R22.reuse ;  /* 0x00000016acac7220 */ /* 0x080fe20000400000 */
[-C--:B------:R-:W-:Y:S01]  /*96d0*/  FMUL R173, R173, R22.reuse ;  /* 0x00000016adad7220 */ /* 0x080fe20000400000 */
[----:B------:R-:W2:Y:S01]  /*96e0*/  MUFU.EX2 R28, R39 ;  /* 0x00000027001c7308 */ /* 0x000ea20000000800 */
[----:B-1----:R-:W-:Y:S01]  /*96f0*/  @!P5 FMUL R35, R35, R35 ;  /* 0x000000232323d220 */ /* 0x002fe20000400000 */
[----:B------:R-:W-:Y:S01]  /*9700*/  FSETP.GEU.AND P5, PT, R26, -126, PT ;  /* 0xc2fc00001a00780b */ /* 0x000fe20003fae000 */
[--C-:B---3--:R-:W-:Y:S01]  /*9710*/  FFMA R24, R36, UR22, -R20.reuse ;  /* 0x0000001624187c23 */ /* 0x108fe20008000814 */
[-C--:B------:R-:W-:Y:S01]  /*9720*/  FMUL R170, R170, R21.reuse ;  /* 0x00000015aaaa7220 */ /* 0x080fe20000400000 */
[-C--:B------:R-:W-:Y:S01]  /*9730*/  FMUL R171, R171, R21.reuse ;  /* 0x00000015abab7220 */ /* 0x080fe20000400000 */
[-C--:B------:R-:W-:Y:S01]  /*9740*/  FMUL R174, R174, R21.reuse ;  /* 0x00000015aeae7220 */ /* 0x080fe20000400000 */
[----:B------:R-:W-:Y:S01]  /*9750*/  @!P4 FMUL R25, R25, 0.5 ;  /* 0x3f0000001919c820 */ /* 0x000fe20000400000 */
[----:B------:R-:W-:Y:S01]  /*9760*/  FMUL R175, R175, R21 ;  /* 0x00000015afaf7220 */ /* 0x000fe20000400000 */
[----:B----4-:R-:W-:Y:S01]  /*9770*/  @!P3 FMUL R179, R179, R179 ;  /* 0x000000b3b3b3b220 */ /* 0x010fe20000400000 */
[----:B------:R-:W-:Y:S01]  /*9780*/  FSETP.GEU.AND P3, PT, R32, -126, PT ;  /* 0xc2fc00002000780b */ /* 0x000fe20003f6e000 */
[----:B------:R1:W3:Y:S01]  /*9790*/  MUFU.EX2 R178, R25 ;  /* 0x0000001900b27308 */ /* 0x0002e20000000800 */
[----:B------:R-:W-:Y:S01]  /*97a0*/  UIMAD UR6, UR6, 0x600, UR23 ;  /* 0x00000600060678a4 */ /* 0x000fe2000f8e0217 */
[-C--:B------:R-:W-:Y:S01]  /*97b0*/  FMUL R160, R160, R22.reuse ;  /* 0x00000016a0a07220 */ /* 0x080fe20000400000 */
[----:B------:R-:W-:Y:S01]  /*97c0*/  UMOV UR7, 0xc0000010 ;  /* 0xc000001000077882 */ /* 0x000fe20000000000 */
[----:B------:R-:W-:Y:S01]  /*97d0*/  @!P5 FMUL R26, R26, 0.5 ;  /* 0x3f0000001a1ad820 */ /* 0x000fe20000400000 */
[----:B------:R-:W-:Y:S01]  /*97e0*/  FMUL R161, R161, R22 ;  /* 0x00000016a1a17220 */ /* 0x000fe20000400000 */
[----:B--2---:R-:W-:Y:S01]  /*97f0*/  @!P6 FMUL R28, R28, R28 ;  /* 0x0000001c1c1ce220 */ /* 0x004fe20000400000 */
[----:B------:R-:W-:Y:S01]  /*9800*/  FSETP.GEU.AND P6, PT, R29, -126, PT ;  /* 0xc2fc00001d00780b */ /* 0x000fe20003fce000 */
[----:B------:R2:W4:Y:S01]  /*9810*/  MUFU.EX2 R181, R26 ;  /* 0x0000001a00b57308 */ /* 0x0005220000000800 */
[--C-:B-1----:R-:W-:Y:S01]  /*9820*/  FFMA R25, R37, UR22, -R20.reuse ;  /* 0x0000001625197c23 */ /* 0x102fe20008000814 */
[-C--:B------:R-:W-:Y:S01]  /*9830*/  FMUL R164, R164, R22.reuse ;  /* 0x00000016a4a47220 */ /* 0x080fe20000400000 */
[----:B------:R-:W-:Y:S01]  /*9840*/  FMUL R165, R165, R22 ;  /* 0x00000016a5a57220 */ /* 0x000fe20000400000 */
[----:B------:R-:W-:Y:S01]  /*9850*/  @!P3 FMUL R32, R32, 0.5 ;  /* 0x3f0000002020b820 */ /* 0x000fe20000400000 */
[-C--:B------:R-:W-:Y:S01]  /*9860*/  FMUL R162, R162, R21.reuse ;  /* 0x00000015a2a27220 */ /* 0x080fe20000400000 */
[-C--:B------:R-:W-:Y:S01]  /*9870*/  FMUL R163, R163, R21.reuse ;  /* 0x00000015a3a37220 */ /* 0x080fe20000400000 */
[-C--:B------:R-:W-:Y:S01]  /*9880*/  FMUL R166, R166, R21.reuse ;  /* 0x00000015a6a67220 */ /* 0x080fe20000400000 */
[----:B------:R-:W1:Y:S01]  /*9890*/  MUFU.EX2 R38, R32 ;  /* 0x0000002000267308 */ /* 0x000e620000000800 */
[----:B---3--:R-:W-:Y:S01]  /*98a0*/  @!P4 FMUL R178, R178, R178 ;  /* 0x000000b2b2b2c220 */ /* 0x008fe20000400000 */
[--C-:B--2---:R-:W-:Y:S01]  /*98b0*/  FFMA R26, R40, UR22, -R20.reuse ;  /* 0x00000016281a7c23 */ /* 0x104fe20008000814 */
[----:B------:R-:W-:Y:S01]  /*98c0*/  FSETP.GEU.AND P4, PT, R33, -126, PT ;  /* 0xc2fc00002100780b */ /* 0x000fe20003f8e000 */
[----:B------:R-:W-:Y:S01]  /*98d0*/  @!P6 FMUL R29, R29, 0.5 ;  /* 0x3f0000001d1de820 */ /* 0x000fe20000400000 */
[----:B------:R-:W-:Y:S01]  /*98e0*/  FMUL R167, R167, R21 ;  /* 0x00000015a7a77220 */ /* 0x000fe20000400000 */
[----:B------:R-:W-:Y:S01]  /*98f0*/  UIADD3 UR8, UR6, 0x200, URZ ;  /* 0x0000020006087890 */ /* 0x000fe2000fffe03f */
[-C--:B------:R-:W-:Y:S01]  /*9900*/  FMUL R152, R152, R22.reuse ;  /* 0x0000001698987220 */ /* 0x080fe20000400000 */
[----:B------:R-:W2:Y:S01]  /*9910*/  MUFU.EX2 R36, R29 ;  /* 0x0000001d00247308 */ /* 0x000ea20000000800 */
[----:B----4-:R-:W-:Y:S01]  /*9920*/  @!P5 FMUL R181, R181, R181 ;  /* 0x000000b5b5b5d220 */ /* 0x010fe20000400000 */
[----:B------:R-:W-:Y:S01]  /*9930*/  FSETP.GEU.AND P5, PT, R24, -126, PT ;  /* 0xc2fc00001800780b */ /* 0x000fe20003fae000 */
[----:B------:R-:W-:Y:S01]  /*9940*/  UMOV UR19, 0xc0000010 ;  /* 0xc000001000137882 */ /* 0x000fe20000000000 */
[-C--:B------:R-:W-:Y:S01]  /*9950*/  FMUL R153, R153, R22.reuse ;  /* 0x0000001699997220 */ /* 0x080fe20000400000 */
[----:B------:R-:W-:Y:S01]  /*9960*/  UMOV UR18, UR8 ;  /* 0x0000000800127c82 */ /* 0x000fe20008000000 */
[-C--:B------:R-:W-:Y:S01]  /*9970*/  FMUL R156, R156, R22.reuse ;  /* 0x000000169c9c7220 */ /* 0x080fe20000400000 */
[----:B------:R-:W-:Y:S01]  /*9980*/  FMUL R157, R157, R22 ;  /* 0x000000169d9d7220 */ /* 0x000fe20000400000 */
[----:B------:R-:W-:Y:S01]  /*9990*/  @!P4 FMUL R33, R33, 0.5 ;  /* 0x3f0000002121c820 */ /* 0x000fe20000400000 */
[----:B-1----:R-:W-:Y:S01]  /*99a0*/  @!P3 FMUL R38, R38, R38 ;  /* 0x000000262626b220 */ /* 0x002fe20000400000 */
[----:B------:R-:W-:Y:S01]  /*99b0*/  FSETP.GEU.AND P3, PT, R26, -126, PT ;  /* 0xc2fc00001a00780b */ /* 0x000fe20003f6e000 */
[-C--:B------:R-:W-:Y:S01]  /*99c0*/  FMUL R154, R154, R21.reuse ;  /* 0x000000159a9a7220 */ /* 0x080fe20000400000 */
[----:B------:R-:W1:Y:S01]  /*99d0*/  MUFU.EX2 R39, R33 ;  /* 0x0000002100277308 */ /* 0x000e620000000800 */
[-C--:B------:R-:W-:Y:S01]  /*99e0*/  FMUL R155, R155, R21.reuse ;  /* 0x000000159b9b7220 */ /* 0x080fe20000400000 */
[-C--:B------:R-:W-:Y:S01]  /*99f0*/  FMUL R158, R158, R21.reuse ;  /* 0x000000159e9e7220 */ /* 0x080fe20000400000 */
[----:B------:R-:W-:Y:S01]  /*9a00*/  @!P5 FMUL R24, R24, 0.5 ;  /* 0x3f0000001818d820 */ /* 0x000fe20000400000 */
[----:B------:R-:W-:Y:S01]  /*9a10*/  FMUL R159, R159, R21 ;  /* 0x000000159f9f7220 */ /* 0x000fe20000400000 */
[----:B--2---:R-:W-:Y:S01]  /*9a20*/  @!P6 FMUL R36, R36, R36 ;  /* 0x000000242424e220 */ /* 0x004fe20000400000 */
[----:B------:R-:W-:Y:S01]  /*9a30*/  FSETP.GEU.AND P6, PT, R25, -126, PT ;  /* 0xc2fc00001900780b */ /* 0x000fe20003fce000 */
[----:B------:R-:W-:Y:S01]  /*9a40*/  UIADD3 UR10, UR6, 0x400, URZ ;  /* 0x00000400060a7890 */ /* 0x000fe2000fffe03f */
[----:B------:R2:W3:Y:S01]  /*9a50*/  MUFU.EX2 R29, R24 ;  /* 0x00000018001d7308 */ /* 0x0004e20000000800 */
[----:B------:R-:W-:Y:S01]  /*9a60*/  UMOV UR11, 0xc0000010 ;  /* 0xc0000010000b7882 */ /* 0x000fe20000000000 */
[----:B------:R-:W-:Y:S01]  /*9a70*/  UIADD3 UR8, UR6, 0x20, URZ ;  /* 0x0000002006087890 */ /* 0x000fe2000fffe03f */
[----:B------:R-:W-:Y:S01]  /*9a80*/  @!P3 FMUL R26, R26, 0.5 ;  /* 0x3f0000001a1ab820 */ /* 0x000fe20000400000 */
[----:B------:R-:W-:Y:S01]  /*9a90*/  UIADD3 UR12, UR6, 0x420, URZ ;  /* 0x00000420060c7890 */ /* 0x000fe2000fffe03f */
[--C-:B------:R-:W-:Y:S01]  /*9aa0*/  FFMA R79, R79, UR22, -R3.reuse ;  /* 0x000000164f4f7c23 */ /* 0x100fe20008000803 */
[--C-:B------:R-:W-:Y:S01]  /*9ab0*/  FFMA R82, R82, UR22, -R3.reuse ;  /* 0x0000001652527c23 */ /* 0x100fe20008000803 */
[--C-:B------:R-:W-:Y:S01]  /*9ac0*/  FFMA R83, R83, UR22, -R3.reuse ;  /* 0x0000001653537c23 */ /* 0x100fe20008000803 */
[----:B------:R4:W5:Y:S01]  /*9ad0*/  MUFU.EX2 R37, R26 ;  /* 0x0000001a00257308 */ /* 0x0009620000000800 */
[----:B-1----:R-:W-:Y:S01]  /*9ae0*/  @!P4 FMUL R39, R39, R39 ;  /* 0x000000272727c220 */ /* 0x002fe20000400000 */
[----:B------:R-:W-:Y:S01]  /*9af0*/  FSETP.GEU.AND P4, PT, R41, -126, PT ;  /* 0xc2fc00002900780b */ /* 0x000fe20003f8e000 */
[----:B------:R-:W-:Y:S01]  /*9b00*/  @!P6 FMUL R25, R25, 0.5 ;  /* 0x3f0000001919e820 */ /* 0x000fe20000400000 */
[--C-:B--2---:R-:W-:Y:S01]  /*9b10*/  FFMA R24, R46, UR22, -R3.reuse ;  /* 0x000000162e187c23 */ /* 0x104fe20008000803 */
[--C-:B------:R-:W-:Y:S01]  /*9b20*/  FFMA R86, R86, UR22, -R3.reuse ;  /* 0x0000001656567c23 */ /* 0x100fe20008000803 */
[--C-:B------:R-:W-:Y:S01]  /*9b30*/  FFMA R87, R87, UR22, -R3.reuse ;  /* 0x0000001657577c23 */ /* 0x100fe20008000803 */
[--C-:B------:R-:W-:Y:S01]  /*9b40*/  FFMA R89, R89, UR22, -R20.reuse ;  /* 0x0000001659597c23 */ /* 0x100fe20008000814 */
[----:B------:R1:W2:Y:S01]  /*9b50*/  MUFU.EX2 R32, R25 ;  /* 0x0000001900207308 */ /* 0x0002a20000000800 */
[----:B---3--:R-:W-:Y:S01]  /*9b60*/  @!P5 FMUL R29, R29, R29 ;  /* 0x0000001d1d1dd220 */ /* 0x008fe20000400000 */
[----:B------:R-:W-:Y:S01]  /*9b70*/  FSETP.GEU.AND P5, PT, R27, -126, PT ;  /* 0xc2fc00001b00780b */ /* 0x000fe20003fae000 */
[----:B----4-:R-:W-:Y:S01]  /*9b80*/  FFMA R26, R49, UR22, -R20 ;  /* 0x00000016311a7c23 */ /* 0x010fe20008000814 */
[----:B------:R-:W-:Y:S01]  /*9b90*/  FFMA R12, R21, R12, R30 ;  /* 0x0000000c150c7223 */ /* 0x000fe2000000001e */
[--C-:B------:R-:W-:Y:S01]  /*9ba0*/  FFMA R21, R103, UR22, -R3.reuse ;  /* 0x0000001667157c23 */ /* 0x100fe20008000803 */
[----:B------:R-:W-:Y:S01]  /*9bb0*/  FFMA R102, R102, UR22, -R3 ;  /* 0x0000001666667c23 */ /* 0x000fe20008000803 */
[----:B------:R-:W-:Y:S01]  /*9bc0*/  @!P4 FMUL R41, R41, 0.5 ;  /* 0x3f0000002929c820 */ /* 0x000fe20000400000 */
[----:B------:R-:W-:Y:S01]  /*9bd0*/  FFMA R13, R22, R13, R179 ;  /* 0x0000000d160d7223 */ /* 0x000fe200000000b3 */
[----:B-----5:R-:W-:Y:S01]  /*9be0*/  @!P3 FMUL R37, R37, R37 ;  /* 0x000000252525b220 */ /* 0x020fe20000400000 */
[----:B------:R-:W-:Y:S01]  /*9bf0*/  FSETP.GEU.AND P3, PT, R44, -126, PT ;  /* 0xc2fc00002c00780b */ /* 0x000fe20003f6e000 */
[----:B------:R-:W3:Y:S01]  /*9c00*/  MUFU.EX2 R40, R41 ;  /* 0x0000002900287308 */ /* 0x000ee20000000800 */
[--C-:B-1----:R-:W-:Y:S01]  /*9c10*/  FFMA R25, R48, UR22, -R20.reuse ;  /* 0x0000001630197c23 */ /* 0x102fe20008000814 */
[--C-:B------:R-:W-:Y:S01]  /*9c20*/  FFMA R22, R105, UR22, -R20.reuse ;  /* 0x0000001669167c23 */ /* 0x100fe20008000814 */
[--C-:B------:R-:W-:Y:S01]  /*9c30*/  FFMA R107, R107, UR22, -R3.reuse ;  /* 0x000000166b6b7c23 */ /* 0x100fe20008000803 */
[----:B------:R-:W-:Y:S01]  /*9c40*/  @!P5 FMUL R27, R27, 0.5 ;  /* 0x3f0000001b1bd820 */ /* 0x000fe20000400000 */
[--C-:B------:R-:W-:Y:S01]  /*9c50*/  FFMA R104, R104, UR22, -R20.reuse ;  /* 0x0000001668687c23 */ /* 0x100fe20008000814 */
[----:B--2---:R-:W-:Y:S01]  /*9c60*/  @!P6 FMUL R32, R32, R32 ;  /* 0x000000202020e220 */ /* 0x004fe20000400000 */
[----:B------:R-:W-:Y:S01]  /*9c70*/  FSETP.GEU.AND P6, PT, R43, -126, PT ;  /* 0xc2fc00002b00780b */ /* 0x000fe20003fce000 */
[----:B------:R1:W2:Y:S01]  /*9c80*/  MUFU.EX2 R42, R27 ;  /* 0x0000001b002a7308 */ /* 0x0002a20000000800 */
[--C-:B------:R-:W-:Y:S01]  /*9c90*/  FFMA R108, R108, UR22, -R20.reuse ;  /* 0x000000166c6c7c23 */ /* 0x100fe20008000814 */
[--C-:B------:R-:W-:Y:S01]  /*9ca0*/  FFMA R110, R110, UR22, -R3.reuse ;  /* 0x000000166e6e7c23 */ /* 0x100fe20008000803 */
[--C-:B------:R-:W-:Y:S01]  /*9cb0*/  FFMA R114, R114, UR22, -R3.reuse ;  /* 0x0000001672727c23 */ /* 0x100fe20008000803 */
[----:B------:R-:W-:Y:S01]  /*9cc0*/  @!P3 FMUL R44, R44, 0.5 ;  /* 0x3f0000002c2cb820 */ /* 0x000fe20000400000 */
[--C-:B------:R-:W-:Y:S01]  /*9cd0*/  FFMA R126, R126, UR22, -R3.reuse ;  /* 0x000000167e7e7c23 */ /* 0x100fe20008000803 */
[--C-:B------:R-:W-:Y:S01]  /*9ce0*/  FFMA R127, R127, UR22, -R3.reuse ;  /* 0x000000167f7f7c23 */ /* 0x100fe20008000803 */
[--C-:B------:R-:W-:Y:S01]  /*9cf0*/  FFMA R128, R128, UR22, -R20.reuse ;  /* 0x0000001680807c23 */ /* 0x100fe20008000814 */
[----:B------:R-:W4:Y:S01]  /*9d00*/  MUFU.EX2 R180, R44 ;  /* 0x0000002c00b47308 */ /* 0x000f220000000800 */
[----:B---3--:R-:W-:Y:S01]  /*9d10*/  @!P4 FMUL R40, R40, R40 ;  /* 0x000000282828c220 */ /* 0x008fe20000400000 */
[----:B------:R-:W-:Y:S01]  /*9d20*/  FSETP.GEU.AND P4, PT, R45, -126, PT ;  /* 0xc2fc00002d00780b */ /* 0x000fe20003f8e000 */
[--C-:B------:R-:W-:Y:S01]  /*9d30*/  FFMA R129, R129, UR22, -R20.reuse ;  /* 0x0000001681817c23 */ /* 0x100fe20008000814 */
[----:B------:R-:W-:Y:S01]  /*9d40*/  @!P6 FMUL R43, R43, 0.5 ;  /* 0x3f0000002b2be820 */ /* 0x000fe20000400000 */
[----:B-1----:R-:W-:Y:S01]  /*9d50*/  F2FP.F16.F32.PACK_AB R27, R31, R176 ;  /* 0x000000b01f1b723e */ /* 0x002fe200000000ff */
[--C-:B------:R-:W-:Y:S01]  /*9d60*/  FFMA R130, R130, UR22, -R3.reuse ;  /* 0x0000001682827c23 */ /* 0x100fe20008000803 */
[--C-:B------:R-:W-:Y:S01]  /*9d70*/  FFMA R131, R131, UR22, -R3.reuse ;  /* 0x0000001683837c23 */ /* 0x100fe20008000803 */
[----:B------:R-:W1:Y:S01]  /*9d80*/  MUFU.EX2 R183, R43 ;  /* 0x0000002b00b77308 */ /* 0x000e620000000800 */
[----:B--2---:R-:W-:Y:S01]  /*9d90*/  @!P5 FMUL R42, R42, R42 ;  /* 0x0000002a2a2ad220 */ /* 0x004fe20000400000 */
[----:B------:R-:W-:Y:S01]  /*9da0*/  FSETP.GEU.AND P5, PT, R24, -126, PT ;  /* 0xc2fc00001800780b */ /* 0x000fe20003fae000 */
[--C-:B------:R-:W-:Y:S01]  /*9db0*/  FFMA R132, R132, UR22, -R20.reuse ;  /* 0x0000001684847c23 */ /* 0x100fe20008000814 */
[--C-:B------:R-:W-:Y:S01]  /*9dc0*/  FFMA R133, R133, UR22, -R20.reuse ;  /* 0x0000001685857c23 */ /* 0x100fe20008000814 */
[--C-:B------:R-:W-:Y:S01]  /*9dd0*/  FFMA R134, R134, UR22, -R3.reuse ;  /* 0x0000001686867c23 */ /* 0x100fe20008000803 */
[--C-:B------:R-:W-:Y:S01]  /*9de0*/  FFMA R135, R135, UR22, -R3.reuse ;  /* 0x0000001687877c23 */ /* 0x100fe20008000803 */
[----:B------:R-:W-:Y:S01]  /*9df0*/  @!P4 FMUL R45, R45, 0.5 ;  /* 0x3f0000002d2dc820 */ /* 0x000fe20000400000 */
[--C-:B------:R-:W-:Y:S01]  /*9e00*/  FFMA R136, R136, UR22, -R20.reuse ;  /* 0x0000001688887c23 */ /* 0x100fe20008000814 */
[----:B----4-:R-:W-:Y:S01]  /*9e10*/  @!P3 FMUL R180, R180, R180 ;  /* 0x000000b4b4b4b220 */ /* 0x010fe20000400000 */
[----:B------:R-:W-:Y:S01]  /*9e20*/  FSETP.GEU.AND P3, PT, R25, -126, PT ;  /* 0xc2fc00001900780b */ /* 0x000fe20003f6e000 */
[----:B------:R-:W2:Y:S01]  /*9e30*/  MUFU.EX2 R33, R45 ;  /* 0x0000002d00217308 */ /* 0x000ea20000000800 */
[--C-:B------:R-:W-:Y:S01]  /*9e40*/  FFMA R137, R137, UR22, -R20.reuse ;  /* 0x0000001689897c23 */ /* 0x100fe20008000814 */
[--C-:B------:R-:W-:Y:S01]  /*9e50*/  FFMA R138, R138, UR22, -R3.reuse ;  /* 0x000000168a8a7c23 */ /* 0x100fe20008000803 */
[--C-:B------:R-:W-:Y:S01]  /*9e60*/  FFMA R139, R139, UR22, -R3.reuse ;  /* 0x000000168b8b7c23 */ /* 0x100fe20008000803 */
[----:B------:R-:W-:Y:S01]  /*9e70*/  @!P5 FMUL R24, R24, 0.5 ;  /* 0x3f0000001818d820 */ /* 0x000fe20000400000 */
[--C-:B------:R-:W-:Y:S01]  /*9e80*/  FFMA R140, R140, UR22, -R20.reuse ;  /* 0x000000168c8c7c23 */ /* 0x100fe20008000814 */
[----:B-1----:R-:W-:Y:S01]  /*9e90*/  @!P6 FMUL R183, R183, R183 ;  /* 0x000000b7b7b7e220 */ /* 0x002fe20000400000 */
[----:B------:R-:W-:Y:S01]  /*9ea0*/  FSETP.GEU.AND P6, PT, R47, -126, PT ;  /* 0xc2fc00002f00780b */ /* 0x000fe20003fce000 */
[----:B------:R1:W3:Y:S01]  /*9eb0*/  MUFU.EX2 R41, R24 ;  /* 0x0000001800297308 */ /* 0x0002e20000000800 */
[--C-:B------:R-:W-:Y:S01]  /*9ec0*/  FFMA R141, R141, UR22, -R20.reuse ;  /* 0x000000168d8d7c23 */ /* 0x100fe20008000814 */
[--C-:B------:R-:W-:Y:S01]  /*9ed0*/  FFMA R142, R142, UR22, -R3.reuse ;  /* 0x000000168e8e7c23 */ /* 0x100fe20008000803 */
[--C-:B------:R-:W-:Y:S01]  /*9ee0*/  FFMA R143, R143, UR22, -R3.reuse ;  /* 0x000000168f8f7c23 */ /* 0x100fe20008000803 */
[----:B------:R-:W-:Y:S01]  /*9ef0*/  @!P3 FMUL R25, R25, 0.5 ;  /* 0x3f0000001919b820 */ /* 0x000fe20000400000 */
[--C-:B------:R-:W-:Y:S01]  /*9f00*/  FFMA R144, R144, UR22, -R20.reuse ;  /* 0x0000001690907c23 */ /* 0x100fe20008000814 */
[--C-:B------:R-:W-:Y:S01]  /*9f10*/  FFMA R146, R146, UR22, -R3.reuse ;  /* 0x0000001692927c23 */ /* 0x100fe20008000803 */
[--C-:B------:R-:W-:Y:S01]  /*9f20*/  FFMA R145, R145, UR22, -R20.reuse ;  /* 0x0000001691917c23 */ /* 0x100fe20008000814 */
[----:B------:R4:W5:Y:S01]  /*9f30*/  MUFU.EX2 R43, R25 ;  /* 0x00000019002b7308 */ /* 0x0009620000000800 */
[----:B--2---:R-:W-:Y:S01]  /*9f40*/  @!P4 FMUL R33, R33, R33 ;  /* 0x000000212121c220 */ /* 0x004fe20000400000 */
[----:B------:R-:W-:Y:S01]  /*9f50*/  FSETP.GEU.AND P4, PT, R26, -126, PT ;  /* 0xc2fc00001a00780b */ /* 0x000fe20003f8e000 */
[--C-:B-1----:R-:W-:Y:S01]  /*9f60*/  FFMA R24, R56, UR22, -R20.reuse ;  /* 0x0000001638187c23 */ /* 0x102fe20008000814 */
[----:B------:R-:W-:Y:S01]  /*9f70*/  @!P6 FMUL R47, R47, 0.5 ;  /* 0x3f0000002f2fe820 */ /* 0x000fe20000400000 */
[--C-:B------:R-:W-:Y:S01]  /*9f80*/  FFMA R147, R147, UR22, -R3.reuse ;  /* 0x0000001693937c23 */ /* 0x100fe20008000803 */
[--C-:B------:R-:W-:Y:S01]  /*9f90*/  FFMA R148, R148, UR22, -R20.reuse ;  /* 0x0000001694947c23 */ /* 0x100fe20008000814 */
[----:B------:R-:W-:Y:S01]  /*9fa0*/  FFMA R150, R150, UR22, -R3 ;  /* 0x0000001696967c23 */ /* 0x000fe20008000803 */
[----:B------:R-:W1:Y:S01]  /*9fb0*/  MUFU.EX2 R46, R47 ;  /* 0x0000002f002e7308 */ /* 0x000e620000000800 */
[----:B---3--:R-:W-:Y:S01]  /*9fc0*/  @!P5 FMUL R41, R41, R41 ;  /* 0x000000292929d220 */ /* 0x008fe20000400000 */
[----:B------:R-:W-:Y:S01]  /*9fd0*/  FSETP.GEU.AND P5, PT, R50, -126, PT ;  /* 0xc2fc00003200780b */ /* 0x000fe20003fae000 */
[----:B----4-:R-:W-:Y:S01]  /*9fe0*/  FFMA R25, R61, UR22, -R20 ;  /* 0x000000163d197c23 */ /* 0x010fe20008000814 */
[----:B------:R-:W-:-:S02]  /*9ff0*/  VIADD R6, R6, 0x1 ;  /* 0x0000000106067836 */ /* 0x000fc40000000000 */
[----:B------:R-:W-:Y:S02]  /*a000*/  VIADD R15, R15, 0x1 ;  /* 0x000000010f0f7836 */ /* 0x000fe40000000000 */
[----:B------:R-:W-:Y:S01]  /*a010*/  @!P4 FMUL R26, R26, 0.5 ;  /* 0x3f0000001a1ac820 */ /* 0x000fe20000400000 */
[----:B-----5:R-:W-:Y:S01]  /*a020*/  @!P3 FMUL R43, R43, R43 ;  /* 0x0000002b2b2bb220 */ /* 0x020fe20000400000 */
[----:B------:R-:W-:Y:S02]  /*a030*/  FSETP.GEU.AND P3, PT, R52, -126, PT ;  /* 0xc2fc00003400780b */ /* 0x000fe40003f6e000 */
[----:B------:R2:W3:Y:S03]  /*a040*/  MUFU.EX2 R48, R26 ;  /* 0x0000001a00307308 */ /* 0x0004e60000000800 */
[----:B------:R-:W-:Y:S01]  /*a050*/  @!P5 FMUL R50, R50, 0.5 ;  /* 0x3f0000003232d820 */ /* 0x000fe20000400000 */
[----:B-1----:R-:W-:Y:S01]  /*a060*/  @!P6 FMUL R46, R46, R46 ;  /* 0x0000002e2e2ee220 */ /* 0x002fe20000400000 */
[----:B------:R-:W-:-:S03]  /*a070*/  FSETP.GEU.AND P6, PT, R51, -126, PT ;  /* 0xc2fc00003300780b */ /* 0x000fc60003fce000 */
[----:B------:R-:W1:Y:S01]  /*a080*/  MUFU.EX2 R49, R50 ;  /* 0x0000003200317308 */ /* 0x000e620000000800 */
[----:B--2---:R-:W-:Y:S02]  /*a090*/  FFMA R26, R65, UR22, -R20 ;  /* 0x00000016411a7c23 */ /* 0x004fe40008000814 */
[----:B------:R-:W-:-:S05]  /*a0a0*/  @!P3 FMUL R52, R52, 0.5 ;  /* 0x3f0000003434b820 */ /* 0x000fca0000400000 */
[----:B------:R-:W2:Y:S01]  /*a0b0*/  MUFU.EX2 R45, R52 ;  /* 0x00000034002d7308 */ /* 0x000ea20000000800 */
[----:B---3--:R-:W-:Y:S01]  /*a0c0*/  @!P4 FMUL R48, R48, R48 ;  /* 0x000000303030c220 */ /* 0x008fe20000400000 */
[----:B------:R-:W-:Y:S01]  /*a0d0*/  FSETP.GEU.AND P4, PT, R53, -126, PT ;  /* 0xc2fc00003500780b */ /* 0x000fe20003f8e000 */
[----:B------:R-:W-:-:S05]  /*a0e0*/  @!P6 FMUL R51, R51, 0.5 ;  /* 0x3f0000003333e820 */ /* 0x000fca0000400000 */
[----:B------:R-:W3:Y:S01]  /*a0f0*/  MUFU.EX2 R182, R51 ;  /* 0x0000003300b67308 */ /* 0x000ee20000000800 */
[----:B-1----:R-:W-:Y:S01]  /*a100*/  @!P5 FMUL R49, R49, R49 ;  /* 0x000000313131d220 */ /* 0x002fe20000400000 */
[----:B------:R-:W-:-:S05]  /*a110*/  FSETP.GEU.AND P5, PT, R54, -126, PT ;  /* 0xc2fc00003600780b */ /* 0x000fca0003fae000 */
[----:B------:R-:W-:Y:S01]  /*a120*/  @!P4 FMUL R53, R53, 0.5 ;  /* 0x3f0000003535c820 */ /* 0x000fe20000400000 */
[----:B--2---:R-:W-:Y:S01]  /*a130*/  @!P3 FMUL R45, R45, R45 ;  /* 0x0000002d2d2db220 */ /* 0x004fe20000400000 */
[----:B------:R-:W-:Y:S02]  /*a140*/  FSETP.GEU.AND P3, PT, R24, -126, PT ;  /* 0xc2fc00001800780b */ /* 0x000fe40003f6e000 */
[----:B------:R-:W1:Y:S04]  /*a150*/  MUFU.EX2 R44, R53 ;  /* 0x00000035002c7308 */ /* 0x000e680000000800 */
[----:B------:R-:W-:Y:S01]  /*a160*/  @!P5 FMUL R54, R54, 0.5 ;  /* 0x3f0000003636d820 */ /* 0x000fe20000400000 */
[----:B---3--:R-:W-:Y:S01]  /*a170*/  @!P6 FMUL R182, R182, R182 ;  /* 0x000000b6b6b6e220 */ /* 0x008fe20000400000 */
[----:B------:R-:W-:-:S02]  /*a180*/  FSETP.GEU.AND P6, PT, R55, -126, PT ;  /* 0xc2fc00003700780b */ /* 0x000fc40003fce000 */
[----:B------:R-:W2:Y:S03]  /*a190*/  MUFU.EX2 R47, R54 ;  /* 0x00000036002f7308 */ /* 0x000ea60000000800 */
[----:B------:R-:W-:-:S05]  /*a1a0*/  @!P3 FMUL R24, R24, 0.5 ;  /* 0x3f0000001818b820 */ /* 0x000fca0000400000 */
[----:B------:R3:W4:Y:S01]  /*a1b0*/  MUFU.EX2 R53, R24 ;  /* 0x0000001800357308 */ /* 0x0007220000000800 */
[----:B-1----:R-:W-:Y:S01]  /*a1c0*/  @!P4 FMUL R44, R44, R44 ;  /* 0x0000002c2c2cc220 */ /* 0x002fe20000400000 */
[----:B------:R-:W-:Y:S01]  /*a1d0*/  FSETP.GEU.AND P4, PT, R57, -126, PT ;  /* 0xc2fc00003900780b */ /* 0x000fe20003f8e000 */
[----:B------:R-:W-:-:S05]  /*a1e0*/  @!P6 FMUL R55, R55, 0.5 ;  /* 0x3f0000003737e820 */ /* 0x000fca0000400000 */
[----:B------:R-:W1:Y:S01]  /*a1f0*/  MUFU.EX2 R52, R55 ;  /* 0x0000003700347308 */ /* 0x000e620000000800 */
[----:B--2---:R-:W-:Y:S01]  /*a200*/  @!P5 FMUL R47, R47, R47 ;  /* 0x0000002f2f2fd220 */ /* 0x004fe20000400000 */
[----:B------:R-:W-:Y:S01]  /*a210*/  FSETP.GEU.AND P5, PT, R58, -126, PT ;  /* 0xc2fc00003a00780b */ /* 0x000fe20003fae000 */
[----:B---3--:R-:W-:-:S04]  /*a220*/  FFMA R24, R64, UR22, -R20 ;  /* 0x0000001640187c23 */ /* 0x008fc80008000814 */
[----:B------:R-:W-:Y:S01]  /*a230*/  @!P4 FMUL R57, R57, 0.5 ;  /* 0x3f0000003939c820 */ /* 0x000fe20000400000 */
[----:B----4-:R-:W-:Y:S01]  /*a240*/  @!P3 FMUL R53, R53, R53 ;  /* 0x000000353535b220 */ /* 0x010fe20000400000 */
[----:B------:R-:W-:Y:S02]  /*a250*/  FSETP.GEU.AND P3, PT, R60, -126, PT ;  /* 0xc2fc00003c00780b */ /* 0x000fe40003f6e000 */
[----:B------:R-:W2:Y:S04]  /*a260*/  MUFU.EX2 R54, R57 ;  /* 0x0000003900367308 */ /* 0x000ea80000000800 */
[----:B------:R-:W-:Y:S01]  /*a270*/  @!P5 FMUL R58, R58, 0.5 ;  /* 0x3f0000003a3ad820 */ /* 0x000fe20000400000 */
[----:B-1----:R-:W-:Y:S01]  /*a280*/  @!P6 FMUL R52, R52, R52 ;  /* 0x000000343434e220 */ /* 0x002fe20000400000 */
[----:B------:R-:W-:-:S02]  /*a290*/  FSETP.GEU.AND P6, PT, R59, -126, PT ;  /* 0xc2fc00003b00780b */ /* 0x000fc40003fce000 */
[----:B------:R-:W1:Y:S03]  /*a2a0*/  MUFU.EX2 R56, R58 ;  /* 0x0000003a00387308 */ /* 0x000e660000000800 */
[----:B------:R-:W-:-:S05]  /*a2b0*/  @!P3 FMUL R60, R60, 0.5 ;  /* 0x3f0000003c3cb820 */ /* 0x000fca0000400000 */
[----:B------:R-:W3:Y:S01]  /*a2c0*/  MUFU.EX2 R50, R60 ;  /* 0x0000003c00327308 */ /* 0x000ee20000000800 */
[----:B--2---:R-:W-:Y:S01]  /*a2d0*/  @!P4 FMUL R54, R54, R54 ;  /* 0x000000363636c220 */ /* 0x004fe20000400000 */
[----:B------:R-:W-:Y:S01]  /*a2e0*/  FSETP.GEU.AND P4, PT, R25, -126, PT ;  /* 0xc2fc00001900780b */ /* 0x000fe20003f8e000 */
[----:B------:R-:W-:-:S05]  /*a2f0*/  @!P6 FMUL R59, R59, 0.5 ;  /* 0x3f0000003b3be820 */ /* 0x000fca0000400000 */
[----:B------:R-:W2:Y:S01]  /*a300*/  MUFU.EX2 R61, R59 ;  /* 0x0000003b003d7308 */ /* 0x000ea20000000800 */
[----:B-1----:R-:W-:Y:S01]  /*a310*/  @!P5 FMUL R56, R56, R56 ;  /* 0x000000383838d220 */ /* 0x002fe20000400000 */
[----:B------:R-:W-:-:S05]  /*a320*/  FSETP.GEU.AND P5, PT, R62, -126, PT ;  /* 0xc2fc00003e00780b */ /* 0x000fca0003fae000 */
[----:B------:R-:W-:Y:S01]  /*a330*/  @!P4 FMUL R25, R25, 0.5 ;  /* 0x3f0000001919c820 */ /* 0x000fe20000400000 */
[----:B---3--:R-:W-:Y:S01]  /*a340*/  @!P3 FMUL R50, R50, R50 ;  /* 0x000000323232b220 */ /* 0x008fe20000400000 */
[----:B------:R-:W-:Y:S02]  /*a350*/  FSETP.GEU.AND P3, PT, R24, -126, PT ;  /* 0xc2fc00001800780b */ /* 0x000fe40003f6e000 */
[----:B------:R1:W3:Y:S04]  /*a360*/  MUFU.EX2 R51, R25 ;  /* 0x0000001900337308 */ /* 0x0002e80000000800 */
[----:B------:R-:W-:Y:S01]  /*a370*/  @!P5 FMUL R62, R62, 0.5 ;  /* 0x3f0000003e3ed820 */ /* 0x000fe20000400000 */
[----:B--2---:R-:W-:Y:S01]  /*a380*/  @!P6 FMUL R61, R61, R61 ;  /* 0x0000003d3d3de220 */ /* 0x004fe20000400000 */
[----:B------:R-:W-:-:S02]  /*a390*/  FSETP.GEU.AND P6, PT, R63, -126, PT ;  /* 0xc2fc00003f00780b */ /* 0x000fc40003fce000 */
[----:B------:R-:W2:Y:S01]  /*a3a0*/  MUFU.EX2 R55, R62 ;  /* 0x0000003e00377308 */ /* 0x000ea20000000800 */
[----:B-1----:R-:W-:Y:S02]  /*a3b0*/  FFMA R25, R72, UR22, -R20 ;  /* 0x0000001648197c23 */ /* 0x002fe40008000814 */
[----:B------:R-:W-:-:S05]  /*a3c0*/  @!P3 FMUL R24, R24, 0.5 ;  /* 0x3f0000001818b820 */ /* 0x000fca0000400000 */
[----:B------:R1:W4:Y:S01]  /*a3d0*/  MUFU.EX2 R57, R24 ;  /* 0x0000001800397308 */ /* 0x0003220000000800 */
[----:B---3--:R-:W-:Y:S01]  /*a3e0*/  @!P4 FMUL R51, R51, R51 ;  /* 0x000000333333c220 */ /* 0x008fe20000400000 */
[----:B------:R-:W-:Y:S01]  /*a3f0*/  FSETP.GEU.AND P4, PT, R26, -126, PT ;  /* 0xc2fc00001a00780b */ /* 0x000fe20003f8e000 */
[----:B------:R-:W-:-:S05]  /*a400*/  @!P6 FMUL R63, R63, 0.5 ;  /* 0x3f0000003f3fe820 */ /* 0x000fca0000400000 */
[----:B------:R-:W3:Y:S01]  /*a410*/  MUFU.EX2 R58, R63 ;  /* 0x0000003f003a7308 */ /* 0x000ee20000000800 */
[----:B--2---:R-:W-:Y:S01]  /*a420*/  @!P5 FMUL R55, R55, R55 ;  /* 0x000000373737d220 */ /* 0x004fe20000400000 */
[----:B------:R-:W-:Y:S01]  /*a430*/  FSETP.GEU.AND P5, PT, R66, -126, PT ;  /* 0xc2fc00004200780b */ /* 0x000fe20003fae000 */
[----:B-1----:R-:W-:-:S04]  /*a440*/  FFMA R24, R70, UR22, -R3 ;  /* 0x0000001646187c23 */ /* 0x002fc80008000803 */
[----:B------:R-:W-:Y:S01]  /*a450*/  @!P4 FMUL R26, R26, 0.5 ;  /* 0x3f0000001a1ac820 */ /* 0x000fe20000400000 */
[----:B----4-:R-:W-:Y:S01]  /*a460*/  @!P3 FMUL R57, R57, R57 ;  /* 0x000000393939b220 */ /* 0x010fe20000400000 */
[----:B------:R-:W-:Y:S02]  /*a470*/  FSETP.GEU.AND P3, PT, R68, -126, PT ;  /* 0xc2fc00004400780b */ /* 0x000fe40003f6e000 */
[----:B------:R1:W2:Y:S04]  /*a480*/  MUFU.EX2 R64, R26 ;  /* 0x0000001a00407308 */ /* 0x0002a80000000800 */
[----:B------:R-:W-:Y:S01]  /*a490*/  @!P5 FMUL R66, R66, 0.5 ;  /* 0x3f0000004242d820 */ /* 0x000fe20000400000 */
[----:B---3--:R-:W-:Y:S01]  /*a4a0*/  @!P6 FMUL R58, R58, R58 ;  /* 0x0000003a3a3ae220 */ /* 0x008fe20000400000 */
[----:B------:R-:W-:-:S02]  /*a4b0*/  FSETP.GEU.AND P6, PT, R67, -126, PT ;  /* 0xc2fc00004300780b */ /* 0x000fc40003fce000 */
[----:B------:R-:W3:Y:S01]  /*a4c0*/  MUFU.EX2 R65, R66 ;  /* 0x0000004200417308 */ /* 0x000ee20000000800 */
[----:B-1----:R-:W-:Y:S02]  /*a4d0*/  F2FP.F16.F32.PACK_AB R26, R36, R181 ;  /* 0x000000b5241a723e */ /* 0x002fe400000000ff */
[----:B------:R-:W-:-:S05]  /*a4e0*/  @!P3 FMUL R68, R68, 0.5 ;  /* 0x3f0000004444b820 */ /* 0x000fca0000400000 */
[----:B------:R-:W1:Y:S01]  /*a4f0*/  MUFU.EX2 R59, R68 ;  /* 0x00000044003b7308 */ /* 0x000e620000000800 */
[----:B--2---:R-:W-:Y:S01]  /*a500*/  @!P4 FMUL R64, R64, R64 ;  /* 0x000000404040c220 */ /* 0x004fe20000400000 */
[----:B------:R-:W-:Y:S01]  /*a510*/  FSETP.GEU.AND P4, PT, R69, -126, PT ;  /* 0xc2fc00004500780b */ /* 0x000fe20003f8e000 */
[----:B------:R-:W-:-:S05]  /*a520*/  @!P6 FMUL R67, R67, 0.5 ;  /* 0x3f0000004343e820 */ /* 0x000fca0000400000 */
[----:B------:R-:W2:Y:S01]  /*a530*/  MUFU.EX2 R62, R67 ;  /* 0x00000043003e7308 */ /* 0x000ea20000000800 */
[----:B---3--:R-:W-:Y:S01]  /*a540*/  @!P5 FMUL R65, R65, R65 ;  /* 0x000000414141d220 */ /* 0x008fe20000400000 */
[----:B------:R-:W-:-:S05]  /*a550*/  FSETP.GEU.AND P5, PT, R24, -126, PT ;  /* 0xc2fc00001800780b */ /* 0x000fca0003fae000 */
[----:B------:R-:W-:Y:S01]  /*a560*/  @!P4 FMUL R69, R69, 0.5 ;  /* 0x3f0000004545c820 */ /* 0x000fe20000400000 */
[----:B-1----:R-:W-:Y:S01]  /*a570*/  @!P3 FMUL R59, R59, R59 ;  /* 0x0000003b3b3bb220 */ /* 0x002fe20000400000 */
[----:B------:R-:W-:Y:S02]  /*a580*/  FSETP.GEU.AND P3, PT, R25, -126, PT ;  /* 0xc2fc00001900780b */ /* 0x000fe40003f6e000 */
[----:B------:R-:W1:Y:S04]  /*a590*/  MUFU.EX2 R60, R69 ;  /* 0x00000045003c7308 */ /* 0x000e680000000800 */
[----:B------:R-:W-:Y:S01]  /*a5a0*/  @!P5 FMUL R24, R24, 0.5 ;  /* 0x3f0000001818d820 */ /* 0x000fe20000400000 */
[----:B--2---:R-:W-:Y:S01]  /*a5b0*/  @!P6 FMUL R62, R62, R62 ;  /* 0x0000003e3e3ee220 */ /* 0x004fe20000400000 */
[----:B------:R-:W-:-:S02]  /*a5c0*/  FSETP.GEU.AND P6, PT, R71, -126, PT ;  /* 0xc2fc00004700780b */ /* 0x000fc40003fce000 */
[----:B------:R2:W3:Y:S03]  /*a5d0*/  MUFU.EX2 R63, R24 ;  /* 0x00000018003f7308 */ /* 0x0004e60000000800 */
[----:B------:R-:W-:-:S05]  /*a5e0*/  @!P3 FMUL R25, R25, 0.5 ;  /* 0x3f0000001919b820 */ /* 0x000fca0000400000 */
[----:B------:R4:W5:Y:S01]  /*a5f0*/  MUFU.EX2 R72, R25 ;  /* 0x0000001900487308 */ /* 0x0009620000000800 */
[----:B-1----:R-:W-:Y:S01]  /*a600*/  @!P4 FMUL R60, R60, R60 ;  /* 0x0000003c3c3cc220 */ /* 0x002fe20000400000 */
[----:B------:R-:W-:Y:S01]  /*a610*/  FSETP.GEU.AND P4, PT, R73, -126, PT ;  /* 0xc2fc00004900780b */ /* 0x000fe20003f8e000 */
[----:B--2---:R-:W-:Y:S01]  /*a620*/  FFMA R24, R75, UR22, -R3 ;  /* 0x000000164b187c23 */ /* 0x004fe20008000803 */
[----:B------:R-:W-:-:S04]  /*a630*/  @!P6 FMUL R71, R71, 0.5 ;  /* 0x3f0000004747e820 */ /* 0x000fc80000400000 */
[----:B------:R1:W2:Y:S01]  /*a640*/  MUFU.EX2 R70, R71 ;  /* 0x0000004700467308 */ /* 0x0002a20000000800 */
[----:B---3--:R-:W-:Y:S01]  /*a650*/  @!P5 FMUL R63, R63, R63 ;  /* 0x0000003f3f3fd220 */ /* 0x008fe20000400000 */
[----:B------:R-:W-:Y:S02]  /*a660*/  FSETP.GEU.AND P5, PT, R74, -126, PT ;  /* 0xc2fc00004a00780b */ /* 0x000fe40003fae000 */
[----:B----4-:R-:W-:Y:S01]  /*a670*/  F2FP.F16.F32.PACK_AB R25, R177, R30 ;  /* 0x0000001eb119723e */ /* 0x010fe200000000ff */
[----:B------:R-:W-:Y:S01]  /*a680*/  FADD R177, R12, R177 ;  /* 0x000000b10cb17221 */ /* 0x000fe20000000000 */
[----:B------:R-:W-:Y:S01]  /*a690*/  FFMA R30, R106, UR22, -R3 ;  /* 0x000000166a1e7c23 */ /* 0x000fe20008000803 */
[----:B------:R-:W-:Y:S01]  /*a6a0*/  @!P4 FMUL R73, R73, 0.5 ;  /* 0x3f0000004949c820 */ /* 0x000fe20000400000 */
[----:B-----5:R-:W-:Y:S01]  /*a6b0*/  @!P3 FMUL R72, R72, R72 ;  /* 0x000000484848b220 */ /* 0x020fe20000400000 */
[----:B------:R-:W-:Y:S02]  /*a6c0*/  FSETP.GEU.AND P3, PT, R76, -126, PT ;  /* 0xc2fc00004c00780b */ /* 0x000fe40003f6e000 */
[----:B------:R-:W3:Y:S01]  /*a6d0*/  MUFU.EX2 R69, R73 ;  /* 0x0000004900457308 */ /* 0x000ee20000000800 */
[----:B-1----:R-:W-:Y:S01]  /*a6e0*/  FFMA R71, R81, UR22, -R20 ;  /* 0x0000001651477c23 */ /* 0x002fe20008000814 */
[----:B------:R-:W-:-:S02]  /*a6f0*/  FADD R176, R177, R176 ;  /* 0x000000b0b1b07221 */ /* 0x000fc40000000000 */
[----:B------:R-:W-:Y:S01]  /*a700*/  @!P5 FMUL R74, R74, 0.5 ;  /* 0x3f0000004a4ad820 */ /* 0x000fe20000400000 */
[----:B--2---:R-:W-:Y:S01]  /*a710*/  @!P6 FMUL R70, R70, R70 ;  /* 0x000000464646e220 */ /* 0x004fe20000400000 */
[----:B------:R-:W-:Y:S02]  /*a720*/  FSETP.GEU.AND P6, PT, R24, -126, PT ;  /* 0xc2fc00001800780b */ /* 0x000fe40003fce000 */
[----:B------:R-:W1:Y:S01]  /*a730*/  MUFU.EX2 R75, R74 ;  /* 0x0000004a004b7308 */ /* 0x000e620000000800 */
[----:B------:R-:W-:Y:S02]  /*a740*/  FADD R31, R176, R31 ;  /* 0x0000001fb01f7221 */ /* 0x000fe40000000000 */
[----:B------:R-:W-:-:S05]  /*a750*/  @!P3 FMUL R76, R76, 0.5 ;  /* 0x3f0000004c4cb820 */ /* 0x000fca0000400000 */
[----:B------:R-:W2:Y:S01]  /*a760*/  MUFU.EX2 R67, R76 ;  /* 0x0000004c00437308 */ /* 0x000ea20000000800 */
[----:B---3--:R-:W-:Y:S01]  /*a770*/  @!P4 FMUL R69, R69, R69 ;  /* 0x000000454545c220 */ /* 0x008fe20000400000 */
[----:B------:R-:W-:Y:S01]  /*a780*/  FSETP.GEU.AND P4, PT, R77, -126, PT ;  /* 0xc2fc00004d00780b */ /* 0x000fe20003f8e000 */
[----:B------:R-:W-:-:S05]  /*a790*/  @!P6 FMUL R24, R24, 0.5 ;  /* 0x3f0000001818e820 */ /* 0x000fca0000400000 */
[----:B------:R3:W4:Y:S01]  /*a7a0*/  MUFU.EX2 R68, R24 ;  /* 0x0000001800447308 */ /* 0x0007220000000800 */
[----:B-1----:R-:W-:Y:S01]  /*a7b0*/  @!P5 FMUL R75, R75, R75 ;  /* 0x0000004b4b4bd220 */ /* 0x002fe20000400000 */
[----:B------:R-:W-:-:S05]  /*a7c0*/  FSETP.GEU.AND P5, PT, R78, -126, PT ;  /* 0xc2fc00004e00780b */ /* 0x000fca0003fae000 */
[----:B------:R-:W-:Y:S01]  /*a7d0*/  @!P4 FMUL R77, R77, 0.5 ;  /* 0x3f0000004d4dc820 */ /* 0x000fe20000400000 */
[----:B---3--:R-:W-:Y:S01]  /*a7e0*/  FFMA R24, R80, UR22, -R20 ;  /* 0x0000001650187c23 */ /* 0x008fe20008000814 */
[----:B--2---:R-:W-:Y:S02]  /*a7f0*/  @!P3 FMUL R67, R67, R67 ;  /* 0x000000434343b220 */ /* 0x004fe40000400000 */
[----:B------:R-:W1:Y:S02]  /*a800*/  MUFU.EX2 R66, R77 ;  /* 0x0000004d00427308 */ /* 0x000e640000000800 */
[----:B------:R-:W-:Y:S02]  /*a810*/  FSETP.GEU.AND P3, PT, R24, -126, PT ;  /* 0xc2fc00001800780b */ /* 0x000fe40003f6e000 */
[----:B------:R-:W-:Y:S01]  /*a820*/  @!P5 FMUL R78, R78, 0.5 ;  /* 0x3f0000004e4ed820 */ /* 0x000fe20000400000 */
[----:B----4-:R-:W-:Y:S01]  /*a830*/  @!P6 FMUL R68, R68, R68 ;  /* 0x000000444444e220 */ /* 0x010fe20000400000 */
[----:B------:R-:W-:-:S02]  /*a840*/  FSETP.GEU.AND P6, PT, R79, -126, PT ;  /* 0xc2fc00004f00780b */ /* 0x000fc40003fce000 */
[----:B------:R-:W2:Y:S07]  /*a850*/  MUFU.EX2 R73, R78 ;  /* 0x0000004e00497308 */ /* 0x000eae0000000800 */
[----:B------:R-:W-:Y:S01]  /*a860*/  @!P3 FMUL R24, R24, 0.5 ;  /* 0x3f0000001818b820 */ /* 0x000fe20000400000 */
[----:B-1----:R-:W-:Y:S01]  /*a870*/  @!P4 FMUL R66, R66, R66 ;  /* 0x000000424242c220 */ /* 0x002fe20000400000 */
[----:B------:R-:W-:Y:S02]  /*a880*/  FSETP.GEU.AND P4, PT, R71, -126, PT ;  /* 0xc2fc00004700780b */ /* 0x000fe40003f8e000 */
[----:B------:R1:W3:Y:S01]  /*a890*/  MUFU.EX2 R78, R24 ;  /* 0x00000018004e7308 */ /* 0x0002e20000000800 */
[----:B------:R-:W-:Y:S01]  /*a8a0*/  @!P6 FMUL R79, R79, 0.5 ;  /* 0x3f0000004f4fe820 */ /* 0x000fe20000400000 */
[----:B--2---:R-:W-:Y:S01]  /*a8b0*/  @!P5 FMUL R73, R73, R73 ;  /* 0x000000494949d220 */ /* 0x004fe20000400000 */
[----:B------:R-:W-:-:S05]  /*a8c0*/  FSETP.GEU.AND P5, PT, R82, -126, PT ;  /* 0xc2fc00005200780b */ /* 0x000fca0003fae000 */
[----:B------:R-:W2:Y:S01]  /*a8d0*/  MUFU.EX2 R76, R79 ;  /* 0x0000004f004c7308 */ /* 0x000ea20000000800 */
[--C-:B-1----:R-:W-:Y:S01]  /*a8e0*/  FFMA R24, R88, UR22, -R20.reuse ;  /* 0x0000001658187c23 */ /* 0x102fe20008000814 */
[--C-:B------:R-:W-:Y:S01]  /*a8f0*/  FFMA R88, R90, UR22, -R3.reuse ;  /* 0x000000165a587c23 */ /* 0x100fe20008000803 */
[----:B------:R-:W-:Y:S01]  /*a900*/  @!P4 FMUL R71, R71, 0.5 ;  /* 0x3f0000004747c820 */ /* 0x000fe20000400000 */
[----:B------:R-:W-:Y:S01]  /*a910*/  FFMA R90, R96, UR22, -R20 ;  /* 0x00000016605a7c23 */ /* 0x000fe20008000814 */
[----:B------:R-:W-:Y:S01]  /*a920*/  FFMA R96, R99, UR22, -R3 ;  /* 0x0000001663607c23 */ /* 0x000fe20008000803 */
[----:B---3--:R-:W-:Y:S01]  /*a930*/  @!P3 FMUL R78, R78, R78 ;  /* 0x0000004e4e4eb220 */ /* 0x008fe20000400000 */
[----:B------:R-:W-:Y:S02]  /*a940*/  FSETP.GEU.AND P3, PT, R84, -126, PT ;  /* 0xc2fc00005400780b */ /* 0x000fe40003f6e000 */
[----:B------:R-:W1:Y:S01]  /*a950*/  MUFU.EX2 R71, R71 ;  /* 0x0000004700477308 */ /* 0x000e620000000800 */
[----:B------:R-:W-:Y:S01]  /*a960*/  @!P5 FMUL R82, R82, 0.5 ;  /* 0x3f0000005252d820 */ /* 0x000fe20000400000 */
[----:B--2---:R-:W-:Y:S01]  /*a970*/  @!P6 FMUL R76, R76, R76 ;  /* 0x0000004c4c4ce220 */ /* 0x004fe20000400000 */
[----:B------:R-:W-:-:S05]  /*a980*/  FSETP.GEU.AND P6, PT, R83, -126, PT ;  /* 0xc2fc00005300780b */ /* 0x000fca0003fce000 */
[----:B------:R2:W3:Y:S03]  /*a990*/  MUFU.EX2 R80, R82 ;  /* 0x0000005200507308 */ /* 0x0004e60000000800 */
[----:B------:R-:W-:-:S05]  /*a9a0*/  @!P3 FMUL R84, R84, 0.5 ;  /* 0x3f0000005454b820 */ /* 0x000fca0000400000 */
[----:B------:R-:W4:Y:S01]  /*a9b0*/  MUFU.EX2 R74, R84 ;  /* 0x00000054004a7308 */ /* 0x000f220000000800 */
[----:B-1----:R-:W-:Y:S01]  /*a9c0*/  @!P4 FMUL R71, R71, R71 ;  /* 0x000000474747c220 */ /* 0x002fe20000400000 */
[----:B------:R-:W-:Y:S01]  /*a9d0*/  FSETP.GEU.AND P4, PT, R85, -126, PT ;  /* 0xc2fc00005500780b */ /* 0x000fe20003f8e000 */
[--C-:B--2---:R-:W-:Y:S01]  /*a9e0*/  FFMA R82, R92, UR22, -R20.reuse ;  /* 0x000000165c527c23 */ /* 0x104fe20008000814 */
[----:B------:R-:W-:Y:S01]  /*a9f0*/  @!P6 FMUL R83, R83, 0.5 ;  /* 0x3f0000005353e820 */ /* 0x000fe20000400000 */
[----:B------:R-:W-:Y:S01]  /*aa00*/  FFMA R92, R95, UR22, -R3 ;  /* 0x000000165f5c7c23 */ /* 0x000fe20008000803 */
[----:B------:R-:W-:Y:S02]  /*aa10*/  FFMA R95, R101, UR22, -R20 ;  /* 0x00000016655f7c23 */ /* 0x000fe40008000814 */
[----:B------:R1:W2:Y:S01]  /*aa20*/  MUFU.EX2 R77, R83 ;  /* 0x00000053004d7308 */ /* 0x0002a20000000800 */
[----:B---3--:R-:W-:Y:S01]  /*aa30*/  @!P5 FMUL R80, R80, R80 ;  /* 0x000000505050d220 */ /* 0x008fe20000400000 */
[----:B------:R-:W-:-:S05]  /*aa40*/  FSETP.GEU.AND P5, PT, R86, -126, PT ;  /* 0xc2fc00005600780b */ /* 0x000fca0003fae000 */
[----:B------:R-:W-:Y:S01]  /*aa50*/  @!P4 FMUL R85, R85, 0.5 ;  /* 0x3f0000005555c820 */ /* 0x000fe20000400000 */
[----:B----4-:R-:W-:Y:S01]  /*aa60*/  @!P3 FMUL R74, R74, R74 ;  /* 0x0000004a4a4ab220 */ /* 0x010fe20000400000 */
[----:B------:R-:W-:Y:S02]  /*aa70*/  FSETP.GEU.AND P3, PT, R24, -126, PT ;  /* 0xc2fc00001800780b */ /* 0x000fe40003f6e000 */
[----:B------:R-:W3:Y:S01]  /*aa80*/  MUFU.EX2 R81, R85 ;  /* 0x0000005500517308 */ /* 0x000ee20000000800 */
[----:B-1----:R-:W-:Y:S01]  /*aa90*/  FFMA R83, R91, UR22, -R3 ;  /* 0x000000165b537c23 */ /* 0x002fe20008000803 */
[----:B------:R-:W-:Y:S02]  /*aaa0*/  FFMA R91, R97, UR22, -R20 ;  /* 0x00000016615b7c23 */ /* 0x000fe40008000814 */
[----:B------:R-:W-:Y:S01]  /*aab0*/  @!P5 FMUL R86, R86, 0.5 ;  /* 0x3f0000005656d820 */ /* 0x000fe20000400000 */
[----:B--2---:R-:W-:Y:S01]  /*aac0*/  @!P6 FMUL R77, R77, R77 ;  /* 0x0000004d4d4de220 */ /* 0x004fe20000400000 */
[----:B------:R-:W-:-:S02]  /*aad0*/  FSETP.GEU.AND P6, PT, R87, -126, PT ;  /* 0xc2fc00005700780b */ /* 0x000fc40003fce000 */
[----:B------:R-:W1:Y:S03]  /*aae0*/  MUFU.EX2 R79, R86 ;  /* 0x00000056004f7308 */ /* 0x000e660000000800 */
[----:B------:R-:W-:-:S05]  /*aaf0*/  @!P3 FMUL R24, R24, 0.5 ;  /* 0x3f0000001818b820 */ /* 0x000fca0000400000 */
[----:B------:R2:W4:Y:S01]  /*ab00*/  MUFU.EX2 R85, R24 ;  /* 0x0000001800557308 */ /* 0x0005220000000800 */
[----:B---3--:R-:W-:Y:S01]  /*ab10*/  @!P4 FMUL R81, R81, R81 ;  /* 0x000000515151c220 */ /* 0x008fe20000400000 */
[----:B------:R-:W-:Y:S01]  /*ab20*/  FSETP.GEU.AND P4, PT, R89, -126, PT ;  /* 0xc2fc00005900780b */ /* 0x000fe20003f8e000 */
[----:B------:R-:W-:-:S05]  /*ab30*/  @!P6 FMUL R87, R87, 0.5 ;  /* 0x3f0000005757e820 */ /* 0x000fca0000400000 */
[----:B------:R3:W5:Y:S01]  /*ab40*/  MUFU.EX2 R84, R87 ;  /* 0x0000005700547308 */ /* 0x0007620000000800 */
[----:B--2---:R-:W-:Y:S01]  /*ab50*/  F2FP.F16.F32.PACK_AB R24, R178, R179 ;  /* 0x000000b3b218723e */ /* 0x004fe200000000ff */
[----:B-1----:R-:W-:Y:S01]  /*ab60*/  @!P5 FMUL R79, R79, R79 ;  /* 0x0000004f4f4fd220 */ /* 0x002fe20000400000 */
[----:B------:R-:W-:Y:S01]  /*ab70*/  FSETP.GEU.AND P5, PT, R88, -126, PT ;  /* 0xc2fc00005800780b */ /* 0x000fe20003fae000 */
[----:B------:R-:W-:Y:S01]  /*ab80*/  FADD R178, R13, R178 ;  /* 0x000000b20db27221 */ /* 0x000fe20000000000 */
[----:B------:R-:W-:Y:S02]  /*ab90*/  WARPGROUP.ARRIVE ;  /* 0x00000000000079c5 */ /* 0x000fe40000000000 */
[----:B------:R-:W-:Y:S01]  /*aba0*/  @!P4 FMUL R89, R89, 0.5 ;  /* 0x3f0000005959c820 */ /* 0x000fe20000400000 */
[----:B------:R-:W-:Y:S01]  /*abb0*/  FADD R181, R178, R181 ;  /* 0x000000b5b2b57221 */ /* 0x000fe20000000000 */
[----:B---3--:R-:W-:Y:S01]  /*abc0*/  FFMA R87, R93, UR22, -R20 ;  /* 0x000000165d577c23 */ /* 0x008fe20008000814 */
[----:B----4-:R-:W-:Y:S01]  /*abd0*/  @!P3 FMUL R85, R85, R85 ;  /* 0x000000555555b220 */ /* 0x010fe20000400000 */
[----:B------:R-:W-:Y:S01]  /*abe0*/  HGMMA.64x16x16.F32 R168, R24, gdesc[UR4].tnspB, R168, gsb0 ;  /* 0x4020000418a87df0 */ /* 0x000fe200080008a8 */
[----:B------:R1:W2:Y:S01]  /*abf0*/  MUFU.EX2 R86, R89 ;  /* 0x0000005900567308 */ /* 0x0002a20000000800 */
[----:B------:R-:W-:Y:S01]  /*ac00*/  FSETP.GEU.AND P3, PT, R82, -126, PT ;  /* 0xc2fc00005200780b */ /* 0x000fe20003f6e000 */
[--C-:B------:R-:W-:Y:S01]  /*ac10*/  FFMA R93, R98, UR22, -R3.reuse ;  /* 0x00000016625d7c23 */ /* 0x100fe20008000803 */
[----:B------:R-:W-:Y:S01]  /*ac20*/  FADD R181, R181, R36 ;  /* 0x00000024b5b57221 */ /* 0x000fe20000000000 */
[----:B------:R-:W-:Y:S01]  /*ac30*/  @!P5 FMUL R88, R88, 0.5 ;  /* 0x3f0000005858d820 */ /* 0x000fe20000400000 */
[----:B-----5:R-:W-:Y:S01]  /*ac40*/  @!P6 FMUL R84, R84, R84 ;  /* 0x000000545454e220 */ /* 0x020fe20000400000 */
[----:B------:R-:W-:Y:S01]  /*ac50*/  FSETP.GEU.AND P6, PT, R83, -126, PT ;  /* 0xc2fc00005300780b */ /* 0x000fe20003fce000 */
[--C-:B------:R-:W-:Y:S01]  /*ac60*/  FFMA R36, R116, UR22, -R20.reuse ;  /* 0x0000001674247c23 */ /* 0x100fe20008000814 */
[----:B------:R-:W-:Y:S01]  /*ac70*/  UMOV UR7, 0xc0000010 ;  /* 0xc000001000077882 */ /* 0x000fe20000000000 */
[----:B-1----:R-:W-:Y:S01]  /*ac80*/  FFMA R89, R94, UR22, -R3 ;  /* 0x000000165e597c23 */ /* 0x002fe20008000803 */
[----:B------:R-:W1:Y:S01]  /*ac90*/  MUFU.EX2 R88, R88 ;  /* 0x0000005800587308 */ /* 0x000e620000000800 */
[----:B------:R-:W-:-:S03]  /*aca0*/  FFMA R94, R100, UR22, -R20 ;  /* 0x00000016645e7c23 */ /* 0x000fc60008000814 */
[----:B------:R-:W-:Y:S01]  /*acb0*/  @!P3 FMUL R82, R82, 0.5 ;  /* 0x3f0000005252b820 */ /* 0x000fe20000400000 */
[----:B--2---:R-:W-:Y:S01]  /*acc0*/  @!P4 FMUL R86, R86, R86 ;  /* 0x000000565656c220 */ /* 0x004fe20000400000 */
[----:B------:R-:W-:-:S03]  /*acd0*/  FSETP.GEU.AND P4, PT, R87, -126, PT ;  /* 0xc2fc00005700780b */ /* 0x000fc60003f8e000 */
[----:B------:R-:W-:Y:S01]  /*ace0*/  @!P6 FMUL R83, R83, 0.5 ;  /* 0x3f0000005353e820 */ /* 0x000fe20000400000 */
[----:B------:R-:W2:Y:S01]  /*acf0*/  MUFU.EX2 R82, R82 ;  /* 0x0000005200527308 */ /* 0x000ea20000000800 */
[----:B-1----:R-:W-:-:S07]  /*ad00*/  @!P5 FMUL R88, R88, R88 ;  /* 0x000000585858d220 */ /* 0x002fce0000400000 */
[----:B------:R-:W1:Y:S01]  /*ad10*/  MUFU.EX2 R83, R83 ;  /* 0x0000005300537308 */ /* 0x000e620000000800 */
[----:B------:R-:W-:Y:S01]  /*ad20*/  FSETP.GEU.AND P5, PT, R89, -126, PT ;  /* 0xc2fc00005900780b */ /* 0x000fe20003fae000 */
[----:B------:R-:W-:-:S06]  /*ad30*/  @!P4 FMUL R87, R87, 0.5 ;  /* 0x3f0000005757c820 */ /* 0x000fcc0000400000 */
[----:B------:R-:W3:Y:S01]  /*ad40*/  MUFU.EX2 R87, R87 ;  /* 0x0000005700577308 */ /* 0x000ee20000000800 */
[----:B--2---:R-:W-:Y:S01]  /*ad50*/  @!P3 FMUL R82, R82, R82 ;  /* 0x000000525252b220 */ /* 0x004fe20000400000 */
[----:B------:R-:W-:Y:S01]  /*ad60*/  FSETP.GEU.AND P3, PT, R90, -126, PT ;  /* 0xc2fc00005a00780b */ /* 0x000fe20003f6e000 */
[----:B------:R-:W-:Y:S02]  /*ad70*/  WARPGROUP.DEPBAR.LE gsb0, 0x0 ;  /* 0x00008000000079c5 */ /* 0x000fe40000010000 */
[----:B------:R-:W-:Y:S01]  /*ad80*/  WARPGROUP.ARRIVE ;  /* 0x00000000000079c5 */ /* 0x000fe20000000000 */
[----:B------:R-:W-:Y:S01]  /*ad90*/  @!P5 FMUL R89, R89, 0.5 ;  /* 0x3f0000005959d820 */ /* 0x000fe20000400000 */
[----:B-1----:R-:W-:Y:S01]  /*ada0*/  @!P6 FMUL R83, R83, R83 ;  /* 0x000000535353e220 */ /* 0x002fe20000400000 */
[----:B------:R-:W-:-:S03]  /*adb0*/  FSETP.GEU.AND P6, PT, R92, -126, PT ;  /* 0xc2fc00005c00780b */ /* 0x000fc60003fce000 */
[----:B------:R-:W-:Y:S01]  /*adc0*/  HGMMA.64x16x16.F32 R160, R24, gdesc[UR16].tnspB, R160, gsb0 ;  /* 0x4020001018a07df0 */ /* 0x000fe200080008a0 */
[----:B------:R-:W-:Y:S01]  /*add0*/  UMOV UR18, UR8 ;  /* 0x0000000800127c82 */ /* 0x000fe20008000000 */
[----:B------:R-:W-:Y:S01]  /*ade0*/  UMOV UR19, 0xc0000010 ;  /* 0xc000001000137882 */ /* 0x000fe20000000000 */
[----:B------:R-:W-:Y:S01]  /*adf0*/  UIADD3 UR8, UR6, 0x40, URZ ;  /* 0x0000004006087890 */ /* 0x000fe2000fffe03f */
[----:B------:R-:W1:Y:S01]  /*ae00*/  MUFU.EX2 R89, R89 ;  /* 0x0000005900597308 */ /* 0x000e620000000800 */
[----:B---3--:R-:W-:Y:S01]  /*ae10*/  @!P4 FMUL R87, R87, R87 ;  /* 0x000000575757c220 */ /* 0x008fe20000400000 */
[----:B------:R-:W-:Y:S01]  /*ae20*/  FSETP.GEU.AND P4, PT, R91, -126, PT ;  /* 0xc2fc00005b00780b */ /* 0x000fe20003f8e000 */
[----:B------:R-:W-:-:S03]  /*ae30*/  @!P3 FMUL R90, R90, 0.5 ;  /* 0x3f0000005a5ab820 */ /* 0x000fc60000400000 */
[----:B------:R-:W-:-:S03]  /*ae40*/  @!P6 FMUL R92, R92, 0.5 ;  /* 0x3f0000005c5ce820 */ /* 0x000fc60000400000 */
[----:B------:R-:W2:Y:S06]  /*ae50*/  MUFU.EX2 R90, R90 ;  /* 0x0000005a005a7308 */ /* 0x000eac0000000800 */
[----:B------:R-:W-:Y:S02]  /*ae60*/  @!P4 FMUL R91, R91, 0.5 ;  /* 0x3f0000005b5bc820 */ /* 0x000fe40000400000 */
[----:B------:R-:W3:Y:S01]  /*ae70*/  MUFU.EX2 R92, R92 ;  /* 0x0000005c005c7308 */ /* 0x000ee20000000800 */
[----:B-1----:R-:W-:Y:S01]  /*ae80*/  @!P5 FMUL R89, R89, R89 ;  /* 0x000000595959d220 */ /* 0x002fe20000400000 */
[----:B------:R-:W-:-:S06]  /*ae90*/  FSETP.GEU.AND P5, PT, R93, -126, PT ;  /* 0xc2fc00005d00780b */ /* 0x000fcc0003fae000 */
[----:B------:R-:W1:Y:S01]  /*aea0*/  MUFU.EX2 R91, R91 ;  /* 0x0000005b005b7308 */ /* 0x000e620000000800 */
[----:B--2---:R-:W-:Y:S01]  /*aeb0*/  @!P3 FMUL R90, R90, R90 ;  /* 0x0000005a5a5ab220 */ /* 0x004fe20000400000 */
[----:B------:R-:W-:-:S05]  /*aec0*/  FSETP.GEU.AND P3, PT, R94, -126, PT ;  /* 0xc2fc00005e00780b */ /* 0x000fca0003f6e000 */
[----:B------:R-:W-:Y:S01]  /*aed0*/  @!P5 FMUL R93, R93, 0.5 ;  /* 0x3f0000005d5dd820 */ /* 0x000fe20000400000 */
[----:B---3--:R-:W-:Y:S01]  /*aee0*/  @!P6 FMUL R92, R92, R92 ;  /* 0x0000005c5c5ce220 */ /* 0x008fe20000400000 */
[----:B------:R-:W-:Y:S01]  /*aef0*/  FSETP.GEU.AND P6, PT, R96, -126, PT ;  /* 0xc2fc00006000780b */ /* 0x000fe20003fce000 */
[----:B------:R-:W-:Y:S02]  /*af00*/  WARPGROUP.DEPBAR.LE gsb0, 0x0 ;  /* 0x00008000000079c5 */ /* 0x000fe40000010000 */
[----:B------:R-:W-:Y:S01]  /*af10*/  WARPGROUP.ARRIVE ;  /* 0x00000000000079c5 */ /* 0x000fe20000000000 */
[----:B------:R-:W2:Y:S01]  /*af20*/  MUFU.EX2 R93, R93 ;  /* 0x0000005d005d7308 */ /* 0x000ea20000000800 */
[----:B-1----:R-:W-:Y:S01]  /*af30*/  @!P4 FMUL R91, R91, R91 ;  /* 0x0000005b5b5bc220 */ /* 0x002fe20000400000 */
[----:B------:R-:W-:Y:S01]  /*af40*/  FSETP.GEU.AND P4, PT, R95, -126, PT ;  /* 0xc2fc00005f00780b */ /* 0x000fe20003f8e000 */
[----:B------:R-:W-:Y:S02]  /*af50*/  @!P3 FMUL R94, R94, 0.5 ;  /* 0x3f0000005e5eb820 */ /* 0x000fe40000400000 */
[----:B------:R-:W-:Y:S01]  /*af60*/  HGMMA.64x16x16.F32 R152, R24, gdesc[UR8].tnspB, R152, gsb0 ;  /* 0x4020000818987df0 */ /* 0x000fe20008000898 */
[----:B------:R-:W-:-:S03]  /*af70*/  UIADD3 UR10, UR6, 0x220, URZ ;  /* 0x00000220060a7890 */ /* 0x000fc6000fffe03f */
[----:B------:R-:W-:Y:S01]  /*af80*/  @!P6 FMUL R96, R96, 0.5 ;  /* 0x3f0000006060e820 */ /* 0x000fe20000400000 */
[----:B------:R-:W-:Y:S01]  /*af90*/  UMOV UR11, 0xc0000010 ;  /* 0xc0000010000b7882 */ /* 0x000fe20000000000 */
[----:B------:R-:W1:Y:S04]  /*afa0*/  MUFU.EX2 R94, R94 ;  /* 0x0000005e005e7308 */ /* 0x000e680000000800 */
[----:B------:R-:W-:-:S04]  /*afb0*/  @!P4 FMUL R95, R95, 0.5 ;  /* 0x3f0000005f5fc820 */ /* 0x000fc80000400000 */
[----:B------:R-:W3:Y:S01]  /*afc0*/  MUFU.EX2 R96, R96 ;  /* 0x0000006000607308 */ /* 0x000ee20000000800 */
[----:B--2---:R-:W-:Y:S01]  /*afd0*/  @!P5 FMUL R93, R93, R93 ;  /* 0x0000005d5d5dd220 */ /* 0x004fe20000400000 */
[----:B------:R-:W-:-:S06]  /*afe0*/  FSETP.GEU.AND P5, PT, R102, -126, PT ;  /* 0xc2fc00006600780b */ /* 0x000fcc0003fae000 */
[----:B------:R-:W2:Y:S01]  /*aff0*/  MUFU.EX2 R95, R95 ;  /* 0x0000005f005f7308 */ /* 0x000ea20000000800 */
[----:B-1----:R-:W-:Y:S01]  /*b000*/  @!P3 FMUL R94, R94, R94 ;  /* 0x0000005e5e5eb220 */ /* 0x002fe20000400000 */
[----:B------:R-:W-:-:S05]  /*b010*/  FSETP.GEU.AND P3, PT, R104, -126, PT ;  /* 0xc2fc00006800780b */ /* 0x000fca0003f6e000 */
[----:B------:R-:W-:Y:S01]  /*b020*/  @!P5 FMUL R102, R102, 0.5 ;  /* 0x3f0000006666d820 */ /* 0x000fe20000400000 */
[----:B---3--:R-:W-:Y:S01]  /*b030*/  @!P6 FMUL R96, R96, R96 ;  /* 0x000000606060e220 */ /* 0x008fe20000400000 */
[----:B------:R-:W-:Y:S02]  /*b040*/  FSETP.GEU.AND P6, PT, R21, -126, PT ;  /* 0xc2fc00001500780b */ /* 0x000fe40003fce000 */
[----:B------:R-:W1:Y:S04]  /*b050*/  MUFU.EX2 R12, R102 ;  /* 0x00000066000c7308 */ /* 0x000e680000000800 */
[----:B------:R-:W-:Y:S01]  /*b060*/  @!P3 FMUL R104, R104, 0.5 ;  /* 0x3f0000006868b820 */ /* 0x000fe20000400000 */
[----:B--2---:R-:W-:Y:S01]  /*b070*/  @!P4 FMUL R95, R95, R95 ;  /* 0x0000005f5f5fc220 */ /* 0x004fe20000400000 */
[----:B------:R-:W-:-:S02]  /*b080*/  FSETP.GEU.AND P4, PT, R22, -126, PT ;  /* 0xc2fc00001600780b */ /* 0x000fc40003f8e000 */
[----:B------:R-:W2:Y:S01]  /*b090*/  MUFU.EX2 R13, R104 ;  /* 0x00000068000d7308 */ /* 0x000ea20000000800 */
[----:B------:R-:W-:Y:S02]  /*b0a0*/  WARPGROUP.DEPBAR.LE gsb0, 0x0 ;  /* 0x00008000000079c5 */ /* 0x000fe40000010000 */
[----:B------:R-:W-:Y:S01]  /*b0b0*/  F2FP.F16.F32.PACK_AB R25, R23, R34 ;  /* 0x000000221719723e */ /* 0x000fe200000000ff */
[----:B------:R-:W-:Y:S01]  /*b0c0*/  @!P6 FMUL R21, R21, 0.5 ;  /* 0x3f0000001515e820 */ /* 0x000fe20000400000 */
[----:B------:R-:W-:Y:S01]  /*b0d0*/  F2FP.F16.F32.PACK_AB R27, R28, R35 ;  /* 0x000000231c1b723e */ /* 0x000fe200000000ff */
[----:B------:R-:W-:Y:S01]  /*b0e0*/  FADD R34, R31, R34 ;  /* 0x000000221f227221 */ /* 0x000fe20000000000 */
[----:B------:R-:W-:Y:S01]  /*b0f0*/  F2FP.F16.F32.PACK_AB R24, R39, R38 ;  /* 0x000000262718723e */ /* 0x000fe200000000ff */
[----:B-1----:R-:W-:Y:S01]  /*b100*/  @!P5 FMUL R12, R12, R12 ;  /* 0x0000000c0c0cd220 */ /* 0x002fe20000400000 */
[----:B------:R-:W-:Y:S01]  /*b110*/  F2FP.F16.F32.PACK_AB R26, R32, R29 ;  /* 0x0000001d201a723e */ /* 0x000fe200000000ff */
[----:B------:R-:W1:Y:S01]  /*b120*/  MUFU.EX2 R21, R21 ;  /* 0x0000001500157308 */ /* 0x000e620000000800 */
[----:B------:R-:W-:Y:S01]  /*b130*/  FSETP.GEU.AND P5, PT, R30, -126, PT ;  /* 0xc2fc00001e00780b */ /* 0x000fe20003fae000 */
[----:B------:R-:W-:Y:S01]  /*b140*/  @!P4 FMUL R22, R22, 0.5 ;  /* 0x3f0000001616c820 */ /* 0x000fe20000400000 */
[----:B------:R-:W-:Y:S01]  /*b150*/  WARPGROUP.ARRIVE ;  /* 0x00000000000079c5 */ /* 0x000fe20000000000 */
[----:B------:R-:W-:Y:S01]  /*b160*/  FADD R38, R181, R38 ;  /* 0x00000026b5267221 */ /* 0x000fe20000000000 */
[----:B------:R-:W-:Y:S01]  /*b170*/  FADD R34, R34, R23 ;  /* 0x0000001722227221 */ /* 0x000fe20000000000 */
[----:B--2---:R-:W-:Y:S01]  /*b180*/  @!P3 FMUL R13, R13, R13 ;  /* 0x0000000d0d0db220 */ /* 0x004fe20000400000 */
[----:B------:R-:W-:Y:S01]  /*b190*/  FSETP.GEU.AND P3, PT, R108, -126, PT ;  /* 0xc2fc00006c00780b */ /* 0x000fe20003f6e000 */
[----:B------:R-:W2:Y:S01]  /*b1a0*/  MUFU.EX2 R22, R22 ;  /* 0x0000001600167308 */ /* 0x000ea20000000800 */
[----:B------:R-:W-:Y:S01]  /*b1b0*/  HGMMA.64x16x16.F32 R168, R24, gdesc[UR16].tnspB, R168, gsb0 ;  /* 0x4020001018a87df0 */ /* 0x000fe200080008a8 */
[----:B------:R-:W-:Y:S01]  /*b1c0*/  UMOV UR18, UR8 ;  /* 0x0000000800127c82 */ /* 0x000fe20008000000 */
[----:B------:R-:W-:Y:S01]  /*b1d0*/  UMOV UR19, 0xc0000010 ;  /* 0xc000001000137882 */ /* 0x000fe20000000000 */
[----:B------:R-:W-:Y:S01]  /*b1e0*/  UIADD3 UR8, UR6, 0x60, URZ ;  /* 0x0000006006087890 */ /* 0x000fe2000fffe03f */
[----:B------:R-:W-:Y:S01]  /*b1f0*/  FADD R38, R38, R39 ;  /* 0x0000002726267221 */ /* 0x000fe20000000000 */
[----:B------:R-:W-:Y:S01]  /*b200*/  @!P5 FMUL R30, R30, 0.5 ;  /* 0x3f0000001e1ed820 */ /* 0x000fe20000400000 */
[----:B------:R-:W-:Y:S01]  /*b210*/  FADD R35, R34, R35 ;  /* 0x0000002322237221 */ /* 0x000fe20000000000 */
[----:B------:R-:W-:Y:S01]  /*b220*/  FFMA R34, R109, UR22, -R20 ;  /* 0x000000166d227c23 */ /* 0x000fe20008000814 */
[----:B-1----:R-:W-:Y:S01]  /*b230*/  @!P6 FMUL R21, R21, R21 ;  /* 0x000000151515e220 */ /* 0x002fe20000400000 */
[----:B------:R-:W-:Y:S01]  /*b240*/  FSETP.GEU.AND P6, PT, R107, -126, PT ;  /* 0xc2fc00006b00780b */ /* 0x000fe20003fce000 */
[----:B------:R-:W-:Y:S01]  /*b250*/  FADD R29, R38, R29 ;  /* 0x0000001d261d7221 */ /* 0x000fe20000000000 */
[----:B------:R-:W1:Y:S01]  /*b260*/  MUFU.EX2 R30, R30 ;  /* 0x0000001e001e7308 */ /* 0x000e620000000800 */
[----:B------:R-:W-:Y:S01]  /*b270*/  @!P3 FMUL R108, R108, 0.5 ;  /* 0x3f0000006c6cb820 */ /* 0x000fe20000400000 */
[----:B------:R-:W-:Y:S01]  /*b280*/  FADD R35, R35, R28 ;  /* 0x0000001c23237221 */ /* 0x000fe20000000000 */
[----:B------:R-:W-:Y:S01]  /*b290*/  FADD R32, R29, R32 ;  /* 0x000000201d207221 */ /* 0x000fe20000000000 */
[--C-:B------:R-:W-:Y:S01]  /*b2a0*/  FFMA R29, R111, UR22, -R3.reuse ;  /* 0x000000166f1d7c23 */ /* 0x100fe20008000803 */
[----:B--2---:R-:W-:Y:S01]  /*b2b0*/  @!P4 FMUL R22, R22, R22 ;  /* 0x000000161616c220 */ /* 0x004fe20000400000 */
[----:B------:R-:W-:Y:S01]  /*b2c0*/  FSETP.GEU.AND P4, PT, R34, -126, PT ;  /* 0xc2fc00002200780b */ /* 0x000fe20003f8e000 */
[--C-:B------:R-:W-:Y:S01]  /*b2d0*/  FFMA R38, R115, UR22, -R3.reuse ;  /* 0x0000001673267c23 */ /* 0x100fe20008000803 */
[----:B------:R-:W2:Y:S01]  /*b2e0*/  MUFU.EX2 R23, R108 ;  /* 0x0000006c00177308 */ /* 0x000ea20000000800 */
[----:B------:R-:W-:-:S02]  /*b2f0*/  FFMA R39, R118, UR22, -R3 ;  /* 0x0000001676277c23 */ /* 0x000fc40008000803 */
[----:B------:R-:W-:-:S05]  /*b300*/  @!P6 FMUL R107, R107, 0.5 ;  /* 0x3f0000006b6be820 */ /* 0x000fca0000400000 */
[----:B------:R-:W3:Y:S01]  /*b310*/  MUFU.EX2 R31, R107 ;  /* 0x0000006b001f7308 */ /* 0x000ee20000000800 */
[----:B-1----:R-:W-:Y:S01]  /*b320*/  @!P5 FMUL R30, R30, R30 ;  /* 0x0000001e1e1ed220 */ /* 0x002fe20000400000 */
[----:B------:R-:W-:Y:S01]  /*b330*/  FSETP.GEU.AND P5, PT, R110, -126, PT ;  /* 0xc2fc00006e00780b */ /* 0x000fe20003fae000 */
[----:B------:R-:W-:-:S06]  /*b340*/  @!P4 FMUL R34, R34, 0.5 ;  /* 0x3f0000002222c820 */ /* 0x000fcc0000400000 */
[----:B------:R-:W1:Y:S01]  /*b350*/  MUFU.EX2 R34, R34 ;  /* 0x0000002200227308 */ /* 0x000e620000000800 */
[----:B--2---:R-:W-:Y:S01]  /*b360*/  @!P3 FMUL R23, R23, R23 ;  /* 0x000000171717b220 */ /* 0x004fe20000400000 */
[----:B------:R-:W-:Y:S02]  /*b370*/  WARPGROUP.DEPBAR.LE gsb0, 0x0 ;  /* 0x00008000000079c5 */ /* 0x000fe40000010000 */
[----:B------:R-:W-:Y:S01]  /*b380*/  WARPGROUP.ARRIVE ;  /* 0x00000000000079c5 */ /* 0x000fe20000000000 */
[----:B---3--:R-:W-:Y:S01]  /*b390*/  @!P6 FMUL R31, R31, R31 ;  /* 0x0000001f1f1fe220 */ /* 0x008fe20000400000 */
[----:B------:R-:W-:Y:S01]  /*b3a0*/  FSETP.GEU.AND P6, PT, R29, -126, PT ;  /* 0xc2fc00001d00780b */ /* 0x000fe20003fce000 */
[----:B------:R-:W-:-:S03]  /*b3b0*/  @!P5 FMUL R110, R110, 0.5 ;  /* 0x3f0000006e6ed820 */ /* 0x000fc60000400000 */
[----:B------:R-:W-:Y:S01]  /*b3c0*/  HGMMA.64x16x16.F32 R160, R24, gdesc[UR8].tnspB, R160, gsb0 ;  /* 0x4020000818a07df0 */ /* 0x000fe200080008a0 */
[----:B------:R-:W-:Y:S01]  /*b3d0*/  UMOV UR10, UR12 ;  /* 0x0000000c000a7c82 */ /* 0x000fe20008000000 */
[----:B------:R-:W-:Y:S01]  /*b3e0*/  UMOV UR11, 0xc0000010 ;  /* 0xc0000010000b7882 */ /* 0x000fe20000000000 */
[----:B------:R-:W-:Y:S01]  /*b3f0*/  UIADD3 UR12, UR6, 0x440, URZ ;  /* 0x00000440060c7890 */ /* 0x000fe2000fffe03f */
[----:B------:R-:W2:Y:S01]  /*b400*/  MUFU.EX2 R28, R110 ;  /* 0x0000006e001c7308 */ /* 0x000ea20000000800 */
[----:B-1----:R-:W-:-:S04]  /*b410*/  @!P4 FMUL R34, R34, R34 ;  /* 0x000000222222c220 */ /* 0x002fc80000400000 */
[----:B------:R-:W-:-:S06]  /*b420*/  @!P6 FMUL R29, R29, 0.5 ;  /* 0x3f0000001d1de820 */ /* 0x000fcc0000400000 */
[----:B------:R-:W1:Y:S01]  /*b430*/  MUFU.EX2 R29, R29 ;  /* 0x0000001d001d7308 */ /* 0x000e620000000800 */
[----:B--2---:R-:W-:Y:S01]  /*b440*/  @!P5 FMUL R28, R28, R28 ;  /* 0x0000001c1c1cd220 */ /* 0x004fe20000400000 */
[----:B------:R-:W-:Y:S01]  /*b450*/  FSETP.GEU.AND P5, PT, R114, -126, PT ;  /* 0xc2fc00007200780b */ /* 0x000fe20003fae000 */
[----:B-1----:R-:W-:Y:S01]  /*b460*/  @!P6 FMUL R29, R29, R29 ;  /* 0x0000001d1d1de220 */ /* 0x002fe20000400000 */
[----:B------:R-:W-:-:S11]  /*b470*/  FSETP.GEU.AND P6, PT, R38, -126, PT ;  /* 0xc2fc00002600780b */ /* 0x000fd60003fce000 */
[----:B------:R-:W-:Y:S01]  /*b480*/  @!P5 FMUL R114, R114, 0.5 ;  /* 0x3f0000007272d820 */ /* 0x000fe20000400000 */
[----:B------:R-:W-:Y:S02]  /*b490*/  WARPGROUP.DEPBAR.LE gsb0, 0x0 ;  /* 0x00008000000079c5 */ /* 0x000fe40000010000 */
[----:B------:R-:W-:Y:S01]  /*b4a0*/  WARPGROUP.ARRIVE ;  /* 0x00000000000079c5 */ /* 0x000fe20000000000 */
[----:B------:R-:W-:-:S05]  /*b4b0*/  @!P6 FMUL R38, R38, 0.5 ;  /* 0x3f0000002626e820 */ /* 0x000fca0000400000 */
[----:B------:R-:W-:Y:S01]  /*b4c0*/  HGMMA.64x16x16.F32 R152, R24, gdesc[UR8].tnspB, R152, gsb0 ;  /* 0x4020000818987df0 */ /* 0x000fe20008000898 */
[----:B------:R-:W-:Y:S01]  /*b4d0*/  UIADD3 UR10, UR6, 0x240, URZ ;  /* 0x00000240060a7890 */ /* 0x000fe2000fffe03f */
[----:B------:R-:W1:Y:S01]  /*b4e0*/  MUFU.EX2 R38, R38 ;  /* 0x0000002600267308 */ /* 0x000e620000000800 */
[----:B------:R-:W-:Y:S01]  /*b4f0*/  UMOV UR11, 0xc0000010 ;  /* 0xc0000010000b7882 */ /* 0x000fe20000000000 */
[----:B-1----:R-:W-:Y:S01]  /*b500*/  @!P6 FMUL R38, R38, R38 ;  /* 0x000000262626e220 */ /* 0x002fe20000400000 */
[----:B------:R-:W-:Y:S02]  /*b510*/  WARPGROUP.DEPBAR.LE gsb0, 0x0 ;  /* 0x00008000000079c5 */ /* 0x000fe40000010000 */
[----:B------:R-:W-:Y:S01]  /*b520*/  F2FP.F16.F32.PACK_AB R24, R40, R37 ;  /* 0x000000252818723e */ /* 0x000fe200000000ff */
[----:B------:R-:W-:Y:S01]  /*b530*/  FADD R37, R32, R37 ;  /* 0x0000002520257221 */ /* 0x000fe20000000000 */
[----:B------:R-:W-:Y:S01]  /*b540*/  F2FP.F16.F32.PACK_AB R25, R183, R42 ;  /* 0x0000002ab719723e */ /* 0x000fe200000000ff */
[----:B------:R-:W-:Y:S01]  /*b550*/  FADD R42, R35, R42 ;  /* 0x0000002a232a7221 */ /* 0x000fe20000000000 */
[----:B------:R-:W-:Y:S01]  /*b560*/  F2FP.F16.F32.PACK_AB R26, R33, R180 ;  /* 0x000000b4211a723e */ /* 0x000fe200000000ff */
[--C-:B------:R-:W-:Y:S01]  /*b570*/  FFMA R32, R112, UR22, -R20.reuse ;  /* 0x0000001670207c23 */ /* 0x100fe20008000814 */
[----:B------:R-:W-:Y:S01]  /*b580*/  F2FP.F16.F32.PACK_AB R27, R46, R41 ;  /* 0x000000292e1b723e */ /* 0x000fe200000000ff */
[----:B------:R-:W-:Y:S01]  /*b590*/  FFMA R35, R113, UR22, -R20 ;  /* 0x0000001671237c23 */ /* 0x000fe20008000814 */
[----:B------:R-:W-:Y:S01]  /*b5a0*/  FADD R37, R37, R40 ;  /* 0x0000002825257221 */ /* 0x000fe20000000000 */
[----:B------:R-:W-:Y:S01]  /*b5b0*/  FADD R42, R42, R183 ;  /* 0x000000b72a2a7221 */ /* 0x000fe20000000000 */
[----:B------:R-:W-:Y:S01]  /*b5c0*/  WARPGROUP.ARRIVE ;  /* 0x00000000000079c5 */ /* 0x000fe20000000000 */
[----:B------:R-:W-:Y:S01]  /*b5d0*/  FSETP.GEU.AND P3, PT, R32, -126, PT ;  /* 0xc2fc00002000780b */ /* 0x000fe20003f6e000 */
[----:B------:R-:W-:Y:S01]  /*b5e0*/  FADD R180, R37, R180 ;  /* 0x000000b425b47221 */ /* 0x000fe20000000000 */
[----:B------:R-:W-:Y:S01]  /*b5f0*/  FSETP.GEU.AND P4, PT, R35, -126, PT ;  /* 0xc2fc00002300780b */ /* 0x000fe20003f8e000 */
[----:B------:R-:W-:Y:S01]  /*b600*/  FADD R41, R42, R41 ;  /* 0x000000292a297221 */ /* 0x000fe20000000000 */
[----:B------:R-:W-:Y:S01]  /*b610*/  FFMA R37, R117, UR22, -R20 ;  /* 0x0000001675257c23 */ /* 0x000fe20008000814 */
[----:B------:R-:W-:Y:S01]  /*b620*/  HGMMA.64x16x16.F32 R168, R24, gdesc[UR16].tnspB, R168, gsb0 ;  /* 0x4020001018a87df0 */ /* 0x000fe200080008a8 */
[----:B------:R-:W-:Y:S01]  /*b630*/  UMOV UR18, UR8 ;  /* 0x0000000800127c82 */ /* 0x000fe20008000000 */
[----:B------:R-:W-:Y:S01]  /*b640*/  UMOV UR19, 0xc0000010 ;  /* 0xc000001000137882 */ /* 0x000fe20000000000 */
[----:B------:R-:W-:Y:S01]  /*b650*/  UIADD3 UR8, UR6, 0x80, URZ ;  /* 0x0000008006087890 */ /* 0x000fe2000fffe03f */
[----:B------:R-:W-:Y:S01]  /*b660*/  FADD R180, R180, R33 ;  /* 0x00000021b4b47221 */ /* 0x000fe20000000000 */
[----:B------:R-:W-:Y:S01]  /*b670*/  FFMA R42, R119, UR22, -R3 ;  /* 0x00000016772a7c23 */ /* 0x000fe20008000803 */
[----:B------:R-:W1:Y:S01]  /*b680*/  MUFU.EX2 R33, R114 ;  /* 0x0000007200217308 */ /* 0x000e620000000800 */
[----:B------:R-:W-:Y:S01]  /*b690*/  FADD R46, R41, R46 ;  /* 0x0000002e292e7221 */ /* 0x000fe20000000000 */
[----:B------:R-:W-:Y:S01]  /*b6a0*/  @!P3 FMUL R32, R32, 0.5 ;  /* 0x3f0000002020b820 */ /* 0x000fe20000400000 */
[--C-:B------:R-:W-:Y:S01]  /*b6b0*/  FFMA R40, R120, UR22, -R20.reuse ;  /* 0x0000001678287c23 */ /* 0x100fe20008000814 */
[----:B------:R-:W-:Y:S01]  /*b6c0*/  @!P4 FMUL R35, R35, 0.5 ;  /* 0x3f0000002323c820 */ /* 0x000fe20000400000 */
[----:B------:R-:W-:Y:S01]  /*b6d0*/  FSETP.GEU.AND P6, PT, R42, -126, PT ;  /* 0xc2fc00002a00780b */ /* 0x000fe20003fce000 */
[----:B------:R-:W-:-:S02]  /*b6e0*/  FFMA R41, R121, UR22, -R20 ;  /* 0x0000001679297c23 */ /* 0x000fc40008000814 */
[----:B------:R-:W2:Y:S08]  /*b6f0*/  MUFU.EX2 R32, R32 ;  /* 0x0000002000207308 */ /* 0x000eb00000000800 */
[----:B------:R-:W3:Y:S01]  /*b700*/  MUFU.EX2 R35, R35 ;  /* 0x0000002300237308 */ /* 0x000ee20000000800 */
[----:B-1----:R-:W-:Y:S01]  /*b710*/  @!P5 FMUL R33, R33, R33 ;  /* 0x000000212121d220 */ /* 0x002fe20000400000 */
[----:B------:R-:W-:Y:S01]  /*b720*/  FSETP.GEU.AND P5, PT, R39, -126, PT ;  /* 0xc2fc00002700780b */ /* 0x000fe20003fae000 */
[----:B------:R-:W-:Y:S01]  /*b730*/  @!P6 FMUL R42, R42, 0.5 ;  /* 0x3f0000002a2ae820 */ /* 0x000fe20000400000 */
[----:B--2---:R-:W-:Y:S01]  /*b740*/  @!P3 FMUL R32, R32, R32 ;  /* 0x000000202020b220 */ /* 0x004fe20000400000 */
[----:B------:R-:W-:-:S04]  /*b750*/  FSETP.GEU.AND P3, PT, R36, -126, PT ;  /* 0xc2fc00002400780b */ /* 0x000fc80003f6e000 */
[----:B------:R-:W1:Y:S06]  /*b760*/  MUFU.EX2 R42, R42 ;  /* 0x0000002a002a7308 */ /* 0x000e6c0000000800 */
[----:B------:R-:W-:Y:S01]  /*b770*/  @!P5 FMUL R39, R39, 0.5 ;  /* 0x3f0000002727d820 */ /* 0x000fe20000400000 */
[----:B---3--:R-:W-:Y:S01]  /*b780*/  @!P4 FMUL R35, R35, R35 ;  /* 0x000000232323c220 */ /* 0x008fe20000400000 */
[C---:B------:R-:W-:Y:S01]  /*b790*/  FSETP.GEU.AND P4, PT, R37.reuse, -126, PT ;  /* 0xc2fc00002500780b */ /* 0x040fe20003f8e000 */
[----:B------:R-:W-:Y:S02]  /*b7a0*/  WARPGROUP.DEPBAR.LE gsb0, 0x0 ;  /* 0x00008000000079c5 */ /* 0x000fe40000010000 */
[----:B------:R-:W-:Y:S01]  /*b7b0*/  WARPGROUP.ARRIVE ;  /* 0x00000000000079c5 */ /* 0x000fe20000000000 */
[----:B------:R-:W-:Y:S01]  /*b7c0*/  @!P3 FMUL R36, R36, 0.5 ;  /* 0x3f0000002424b820 */ /* 0x000fe20000400000 */
[----:B------:R-:W2:Y:S04]  /*b7d0*/  MUFU.EX2 R39, R39 ;  /* 0x0000002700277308 */ /* 0x000ea80000000800 */
[----:B------:R-:W-:Y:S01]  /*b7e0*/  HGMMA.64x16x16.F32 R160, R24, gdesc[UR8].tnspB, R160, gsb0 ;  /* 0x4020000818a07df0 */ /* 0x000fe200080008a0 */
[----:B------:R-:W-:Y:S01]  /*b7f0*/  UMOV UR10, UR12 ;  /* 0x0000000c000a7c82 */ /* 0x000fe20008000000 */
[----:B------:R-:W-:Y:S01]  /*b800*/  UMOV UR11, 0xc0000010 ;  /* 0xc0000010000b7882 */ /* 0x000fe20000000000 */
[----:B------:R-:W-:Y:S01]  /*b810*/  UIADD3 UR12, UR6, 0x460, URZ ;  /* 0x00000460060c7890 */ /* 0x000fe2000fffe03f */
[----:B------:R-:W-:Y:S01]  /*b820*/  @!P4 FMUL R37, R37, 0.5 ;  /* 0x3f0000002525c820 */ /* 0x000fe20000400000 */
[----:B------:R-:W3:Y:S01]  /*b830*/  MUFU.EX2 R36, R36 ;  /* 0x0000002400247308 */ /* 0x000ee20000000800 */
[----:B-1----:R-:W-:-:S07]  /*b840*/  @!P6 FMUL R42, R42, R42 ;  /* 0x0000002a2a2ae220 */ /* 0x002fce0000400000 */
[----:B------:R-:W1:Y:S01]  /*b850*/  MUFU.EX2 R37, R37 ;  /* 0x0000002500257308 */ /* 0x000e620000000800 */
[----:B--2---:R-:W-:Y:S01]  /*b860*/  @!P5 FMUL R39, R39, R39 ;  /* 0x000000272727d220 */ /* 0x004fe20000400000 */
[----:B---3--:R-:W-:Y:S01]  /*b870*/  @!P3 FMUL R36, R36, R36 ;  /* 0x000000242424b220 */ /* 0x008fe20000400000 */
[----:B------:R-:W-:Y:S01]  /*b880*/  FSETP.GEU.AND P3, PT, R40, -126, PT ;  /* 0xc2fc00002800780b */ /* 0x000fe20003f6e000 */
[----:B-1----:R-:W-:Y:S01]  /*b890*/  @!P4 FMUL R37, R37, R37 ;  /* 0x000000252525c220 */ /* 0x002fe20000400000 */
[----:B------:R-:W-:-:S11]  /*b8a0*/  FSETP.GEU.AND P4, PT, R41, -126, PT ;  /* 0xc2fc00002900780b */ /* 0x000fd60003f8e000 */
[----:B------:R-:W-:Y:S01]  /*b8b0*/  @!P3 FMUL R40, R40, 0.5 ;  /* 0x3f0000002828b820 */ /* 0x000fe20000400000 */
[----:B------:R-:W-:Y:S02]  /*b8c0*/  WARPGROUP.DEPBAR.LE gsb0, 0x0 ;  /* 0x00008000000079c5 */ /* 0x000fe40000010000 */
[----:B------:R-:W-:Y:S01]  /*b8d0*/  WARPGROUP.ARRIVE ;  /* 0x00000000000079c5 */ /* 0x000fe20000000000 */
[----:B------:R-:W-:Y:S02]  /*b8e0*/  @!P4 FMUL R41, R41, 0.5 ;  /* 0x3f0000002929c820 */ /* 0x000fe40000400000 */
[----:B------:R-:W1:Y:S03]  /*b8f0*/  MUFU.EX2 R40, R40 ;  /* 0x0000002800287308 */ /* 0x000e660000000800 */
[----:B------:R-:W-:Y:S01]  /*b900*/  HGMMA.64x16x16.F32 R152, R24, gdesc[UR8].tnspB, R152, gsb0 ;  /* 0x4020000818987df0 */ /* 0x000fe20008000898 */
[----:B------:R-:W-:Y:S01]  /*b910*/  UIADD3 UR10, UR6, 0x260, URZ ;  /* 0x00000260060a7890 */ /* 0x000fe2000fffe03f */
[----:B------:R-:W-:-:S03]  /*b920*/  UMOV UR11, 0xc0000010 ;  /* 0xc0000010000b7882 */ /* 0x000fc60000000000 */
[----:B------:R-:W2:Y:S01]  /*b930*/  MUFU.EX2 R41, R41 ;  /* 0x0000002900297308 */ /* 0x000ea20000000800 */
[----:B-1----:R-:W-:Y:S01]  /*b940*/  @!P3 FMUL R40, R40, R40 ;  /* 0x000000282828b220 */ /* 0x002fe20000400000 */
[----:B--2---:R-:W-:Y:S01]  /*b950*/  @!P4 FMUL R41, R41, R41 ;  /* 0x000000292929c220 */ /* 0x004fe20000400000 */
[----:B------:R-:W-:Y:S02]  /*b960*/  WARPGROUP.DEPBAR.LE gsb0, 0x0 ;  /* 0x00008000000079c5 */ /* 0x000fe40000010000 */
[----:B------:R-:W-:Y:S01]  /*b970*/  F2FP.F16.F32.PACK_AB R24, R48, R43 ;  /* 0x0000002b3018723e */ /* 0x000fe200000000ff */
[----:B------:R-:W-:Y:S01]  /*b980*/  FADD R43, R180, R43 ;  /* 0x0000002bb42b7221 */ /* 0x000fe20000000000 */
[----:B------:R-:W-:Y:S01]  /*b990*/  F2FP.F16.F32.PACK_AB R25, R182, R49 ;  /* 0x00000031b619723e */ /* 0x000fe200000000ff */
[----:B------:R-:W-:Y:S01]  /*b9a0*/  FADD R49, R46, R49 ;  /* 0x000000312e317221 */ /* 0x000fe20000000000 */
[----:B------:R-:W-:Y:S01]  /*b9b0*/  F2FP.F16.F32.PACK_AB R26, R44, R45 ;  /* 0x0000002d2c1a723e */ /* 0x000fe200000000ff */
[----:B------:R-:W-:Y:S01]  /*b9c0*/  FADD R48, R43, R48 ;  /* 0x000000302b307221 */ /* 0x000fe20000000000 */
[----:B------:R-:W-:Y:S01]  /*b9d0*/  F2FP.F16.F32.PACK_AB R27, R52, R47 ;  /* 0x0000002f341b723e */ /* 0x000fe200000000ff */
[----:B------:R-:W-:Y:S01]  /*b9e0*/  FFMA R43, R122, UR22, -R3 ;  /* 0x000000167a2b7c23 */ /* 0x000fe20008000803 */
[----:B------:R-:W-:Y:S01]  /*b9f0*/  FFMA R46, R125, UR22, -R20 ;  /* 0x000000167d2e7c23 */ /* 0x000fe20008000814 */
[----:B------:R-:W-:Y:S01]  /*ba00*/  FADD R45, R48, R45 ;  /* 0x0000002d302d7221 */ /* 0x000fe20000000000 */
[----:B------:R-:W-:Y:S01]  /*ba10*/  WARPGROUP.ARRIVE ;  /* 0x00000000000079c5 */ /* 0x000fe20000000000 */
[----:B------:R-:W-:Y:S01]  /*ba20*/  FADD R182, R49, R182 ;  /* 0x000000b631b67221 */ /* 0x000fe20000000000 */
[----:B------:R-:W-:Y:S01]  /*ba30*/  FSETP.GEU.AND P5, PT, R43, -126, PT ;  /* 0xc2fc00002b00780b */ /* 0x000fe20003fae000 */
[----:B------:R-:W-:Y:S01]  /*ba40*/  FADD R44, R45, R44 ;  /* 0x0000002c2d2c7221 */ /* 0x000fe20000000000 */
[--C-:B------:R-:W-:Y:S01]  /*ba50*/  FFMA R45, R124, UR22, -R20.reuse ;  /* 0x000000167c2d7c23 */ /* 0x100fe20008000814 */
[----:B------:R-:W-:Y:S01]  /*ba60*/  FSETP.GEU.AND P4, PT, R46, -126, PT ;  /* 0xc2fc00002e00780b */ /* 0x000fe20003f8e000 */
[----:B------:R-:W-:Y:S01]  /*ba70*/  HGMMA.64x16x16.F32 R168, R24, gdesc[UR16].tnspB, R168, gsb0 ;  /* 0x4020001018a87df0 */ /* 0x000fe200080008a8 */
[----:B------:R-:W-:Y:S01]  /*ba80*/  UMOV UR18, UR8 ;  /* 0x0000000800127c82 */ /* 0x000fe20008000000 */
[----:B------:R-:W-:Y:S01]  /*ba90*/  UMOV UR19, 0xc0000010 ;  /* 0xc000001000137882 */ /* 0x000fe20000000000 */
[----:B------:R-:W-:Y:S01]  /*baa0*/  UIADD3 UR8, UR6, 0xa0, URZ ;  /* 0x000000a006087890 */ /* 0x000fe2000fffe03f */
[----:B------:R-:W-:Y:S01]  /*bab0*/  FSETP.GEU.AND P3, PT, R45, -126, PT ;  /* 0xc2fc00002d00780b */ /* 0x000fe20003f6e000 */
[----:B------:R-:W-:Y:S01]  /*bac0*/  FADD R47, R182, R47 ;  /* 0x0000002fb62f7221 */ /* 0x000fe20000000000 */
[----:B------:R-:W-:-:S03]  /*bad0*/  FFMA R20, R149, UR22, -R20 ;  /* 0x0000001695147c23 */ /* 0x000fc60008000814 */
[----:B------:R-:W-:Y:S01]  /*bae0*/  @!P5 FMUL R43, R43, 0.5 ;  /* 0x3f0000002b2bd820 */ /* 0x000fe20000400000 */
[----:B------:R-:W-:Y:S02]  /*baf0*/  FADD R47, R47, R52 ;  /* 0x000000342f2f7221 */ /* 0x000fe40000000000 */
[----:B------:R-:W-:-:S03]  /*bb00*/  @!P4 FMUL R46, R46, 0.5 ;  /* 0x3f0000002e2ec820 */ /* 0x000fc60000400000 */
[----:B------:R-:W1:Y:S02]  /*bb10*/  MUFU.EX2 R43, R43 ;  /* 0x0000002b002b7308 */ /* 0x000e640000000800 */
[----:B------:R-:W-:-:S06]  /*bb20*/  @!P3 FMUL R45, R45, 0.5 ;  /* 0x3f0000002d2db820 */ /* 0x000fcc0000400000 */
[----:B------:R-:W2:Y:S08]  /*bb30*/  MUFU.EX2 R45, R45 ;  /* 0x0000002d002d7308 */ /* 0x000eb00000000800 */
[----:B------:R-:W3:Y:S01]  /*bb40*/  MUFU.EX2 R46, R46 ;  /* 0x0000002e002e7308 */ /* 0x000ee20000000800 */
[----:B-1----:R-:W-:Y:S01]  /*bb50*/  @!P5 FMUL R43, R43, R43 ;  /* 0x0000002b2b2bd220 */ /* 0x002fe20000400000 */
[----:B------:R-:W-:Y:S01]  /*bb60*/  FSETP.GEU.AND P5, PT, R126, -126, PT ;  /* 0xc2fc00007e00780b */ /* 0x000fe20003fae000 */
[----:B--2---:R-:W-:Y:S01]  /*bb70*/  @!P3 FMUL R45, R45, R45 ;  /* 0x0000002d2d2db220 */ /* 0x004fe20000400000 */
[----:B------:R-:W-:Y:S01]  /*bb80*/  FSETP.GEU.AND P3, PT, R128, -126, PT ;  /* 0xc2fc00008000780b */ /* 0x000fe20003f6e000 */
[----:B------:R-:W-:-:S02]  /*bb90*/  WARPGROUP.DEPBAR.LE gsb0, 0x0 ;  /* 0x00008000000079c5 */ /* 0x000fc40000010000 */
[----:B------:R-:W-:-:S08]  /*bba0*/  WARPGROUP.ARRIVE ;  /* 0x00000000000079c5 */ /* 0x000fd00000000000 */
[----:B------:R-:W-:Y:S01]  /*bbb0*/  @!P5 FMUL R126, R126, 0.5 ;  /* 0x3f0000007e7ed820 */ /* 0x000fe20000400000 */
[----:B---3--:R-:W-:Y:S01]  /*bbc0*/  @!P4 FMUL R46, R46, R46 ;  /* 0x0000002e2e2ec220 */ /* 0x008fe20000400000 */
[----:B------:R-:W-:Y:S01]  /*bbd0*/  FSETP.GEU.AND P4, PT, R129, -126, PT ;  /* 0xc2fc00008100780b */ /* 0x000fe20003f8e000 */
[----:B------:R-:W-:Y:S01]  /*bbe0*/  HGMMA.64x16x16.F32 R160, R24, gdesc[UR8].tnspB, R160, gsb0 ;  /* 0x4020000818a07df0 */ /* 0x000fe200080008a0 */
[----:B------:R-:W-:Y:S01]  /*bbf0*/  UMOV UR10, UR12 ;  /* 0x0000000c000a7c82 */ /* 0x000fe20008000000 */
[----:B------:R-:W-:Y:S01]  /*bc00*/  UMOV UR11, 0xc0000010 ;  /* 0xc0000010000b7882 */ /* 0x000fe20000000000 */
[----:B------:R-:W-:Y:S01]  /*bc10*/  UIADD3 UR12, UR6, 0x480, URZ ;  /* 0x00000480060c7890 */ /* 0x000fe2000fffe03f */
[----:B------:R-:W1:Y:S01]  /*bc20*/  MUFU.EX2 R126, R126 ;  /* 0x0000007e007e7308 */ /* 0x000e620000000800 */
[----:B------:R-:W-:-:S07]  /*bc30*/  @!P3 FMUL R128, R128, 0.5 ;  /* 0x3f0000008080b820 */ /* 0x000fce0000400000 */
[----:B------:R-:W-:Y:S01]  /*bc40*/  @!P4 FMUL R129, R129, 0.5 ;  /* 0x3f0000008181c820 */ /* 0x000fe20000400000 */
[----:B------:R-:W2:Y:S01]  /*bc50*/  MUFU.EX2 R128, R128 ;  /* 0x0000008000807308 */ /* 0x000ea20000000800 */
[----:B-1----:R-:W-:Y:S01]  /*bc60*/  @!P5 FMUL R126, R126, R126 ;  /* 0x0000007e7e7ed220 */ /* 0x002fe20000400000 */
[----:B------:R-:W-:-:S06]  /*bc70*/  FSETP.GEU.AND P5, PT, R130, -126, PT ;  /* 0xc2fc00008200780b */ /* 0x000fcc0003fae000 */
[----:B------:R-:W1:Y:S01]  /*bc80*/  MUFU.EX2 R129, R129 ;  /* 0x0000008100817308 */ /* 0x000e620000000800 */
[----:B--2---:R-:W-:Y:S01]  /*bc90*/  @!P3 FMUL R128, R128, R128 ;  /* 0x000000808080b220 */ /* 0x004fe20000400000 */
[----:B------:R-:W-:-:S05]  /*bca0*/  FSETP.GEU.AND P3, PT, R132, -126, PT ;  /* 0xc2fc00008400780b */ /* 0x000fca0003f6e000 */
[----:B------:R-:W-:Y:S01]  /*bcb0*/  @!P5 FMUL R130, R130, 0.5 ;  /* 0x3f0000008282d820 */ /* 0x000fe20000400000 */
[----:B-1----:R-:W-:-:S05]  /*bcc0*/  @!P4 FMUL R129, R129, R129 ;  /* 0x000000818181c220 */ /* 0x002fca0000400000 */
[----:B------:R-:W1:Y:S01]  /*bcd0*/  MUFU.EX2 R130, R130 ;  /* 0x0000008200827308 */ /* 0x000e620000000800 */
[----:B------:R-:W-:Y:S02]  /*bce0*/  WARPGROUP.DEPBAR.LE gsb0, 0x0 ;  /* 0x00008000000079c5 */ /* 0x000fe40000010000 */
[----:B------:R-:W-:Y:S01]  /*bcf0*/  WARPGROUP.ARRIVE ;  /* 0x00000000000079c5 */ /* 0x000fe20000000000 */
[----:B------:R-:W-:Y:S01]  /*bd00*/  FSETP.GEU.AND P4, PT, R133, -126, PT ;  /* 0xc2fc00008500780b */ /* 0x000fe20003f8e000 */
[----:B------:R-:W-:-:S04]  /*bd10*/  @!P3 FMUL R132, R132, 0.5 ;  /* 0x3f0000008484b820 */ /* 0x000fc80000400000 */
[----:B------:R-:W-:Y:S01]  /*bd20*/  HGMMA.64x16x16.F32 R152, R24, gdesc[UR8].tnspB, R152, gsb0 ;  /* 0x4020000818987df0 */ /* 0x000fe20008000898 */
[----:B------:R-:W-:Y:S01]  /*bd30*/  UIADD3 UR10, UR6, 0x280, URZ ;  /* 0x00000280060a7890 */ /* 0x000fe2000fffe03f */
[----:B------:R-:W2:Y:S01]  /*bd40*/  MUFU.EX2 R132, R132 ;  /* 0x0000008400847308 */ /* 0x000ea20000000800 */
[----:B------:R-:W-:Y:S01]  /*bd50*/  UMOV UR11, 0xc0000010 ;  /* 0xc0000010000b7882 */ /* 0x000fe20000000000 */
[----:B-1----:R-:W-:Y:S01]  /*bd60*/  @!P5 FMUL R130, R130, R130 ;  /* 0x000000828282d220 */ /* 0x002fe20000400000 */
[----:B------:R-:W-:-:S03]  /*bd70*/  FSETP.GEU.AND P5, PT, R134, -126, PT ;  /* 0xc2fc00008600780b */ /* 0x000fc60003fae000 */
[----:B------:R-:W-:-:S06]  /*bd80*/  @!P4 FMUL R133, R133, 0.5 ;  /* 0x3f0000008585c820 */ /* 0x000fcc0000400000 */
[----:B------:R-:W1:Y:S01]  /*bd90*/  MUFU.EX2 R133, R133 ;  /* 0x0000008500857308 */ /* 0x000e620000000800 */
[----:B--2---:R-:W-:Y:S01]  /*bda0*/  @!P3 FMUL R132, R132, R132 ;  /* 0x000000848484b220 */ /* 0x004fe20000400000 */
[----:B------:R-:W-:Y:S02]  /*bdb0*/  FSETP.GEU.AND P3, PT, R136, -126, PT ;  /* 0xc2fc00008800780b */ /* 0x000fe40003f6e000 */
[----:B------:R-:W-:-:S06]  /*bdc0*/  @!P5 FMUL R134, R134, 0.5 ;  /* 0x3f0000008686d820 */ /* 0x000fcc0000400000 */
[----:B------:R-:W2:Y:S01]  /*bdd0*/  MUFU.EX2 R134, R134 ;  /* 0x0000008600867308 */ /* 0x000ea20000000800 */
[----:B-1----:R-:W-:Y:S01]  /*bde0*/  @!P4 FMUL R133, R133, R133 ;  /* 0x000000858585c220 */ /* 0x002fe20000400000 */
[----:B------:R-:W-:-:S03]  /*bdf0*/  FSETP.GEU.AND P4, PT, R137, -126, PT ;  /* 0xc2fc00008900780b */ /* 0x000fc60003f8e000 */
[----:B------:R-:W-:-:S06]  /*be00*/  @!P3 FMUL R136, R136, 0.5 ;  /* 0x3f0000008888b820 */ /* 0x000fcc0000400000 */
[----:B------:R-:W1:Y:S01]  /*be10*/  MUFU.EX2 R136, R136 ;  /* 0x0000008800887308 */ /* 0x000e620000000800 */
[----:B------:R-:W-:Y:S02]  /*be20*/  WARPGROUP.DEPBAR.LE gsb0, 0x0 ;  /* 0x00008000000079c5 */ /* 0x000fe40000010000 */
[----:B------:R-:W-:Y:S01]  /*be30*/  F2FP.F16.F32.PACK_AB R24, R54, R53 ;  /* 0x000000353618723e */ /* 0x000fe200000000ff */
[----:B------:R-:W-:Y:S01]  /*be40*/  FADD R53, R44, R53 ;  /* 0x000000352c357221 */ /* 0x000fe20000000000 */
[----:B------:R-:W-:Y:S01]  /*be50*/  F2FP.F16.F32.PACK_AB R25, R61, R56 ;  /* 0x000000383d19723e */ /* 0x000fe200000000ff */
[----:B------:R-:W-:Y:S01]  /*be60*/  FFMA R44, R123, UR22, -R3 ;  /* 0x000000167b2c7c23 */ /* 0x000fe20008000803 */
[----:B------:R-:W-:Y:S01]  /*be70*/  F2FP.F16.F32.PACK_AB R26, R51, R50 ;  /* 0x00000032331a723e */ /* 0x000fe200000000ff */
[----:B--2---:R-:W-:Y:S01]  /*be80*/  @!P5 FMUL R134, R134, R134 ;  /* 0x000000868686d220 */ /* 0x004fe20000400000 */
[----:B------:R-:W-:Y:S01]  /*be90*/  F2FP.F16.F32.PACK_AB R27, R58, R55 ;  /* 0x000000373a1b723e */ /* 0x000fe200000000ff */
[----:B------:R-:W-:Y:S01]  /*bea0*/  @!P4 FMUL R137, R137, 0.5 ;  /* 0x3f0000008989c820 */ /* 0x000fe20000400000 */
[----:B------:R-:W-:Y:S01]  /*beb0*/  FSETP.GEU.AND P6, PT, R44, -126, PT ;  /* 0xc2fc00002c00780b */ /* 0x000fe20003fce000 */
[----:B------:R-:W-:Y:S01]  /*bec0*/  FADD R53, R53, R54 ;  /* 0x0000003635357221 */ /* 0x000fe20000000000 */
[----:B------:R-:W-:Y:S01]  /*bed0*/  WARPGROUP.ARRIVE ;  /* 0x00000000000079c5 */ /* 0x000fe20000000000 */
[----:B------:R-:W-:Y:S01]  /*bee0*/  FSETP.GEU.AND P5, PT, R138, -126, PT ;  /* 0xc2fc00008a00780b */ /* 0x000fe20003fae000 */
[----:B------:R-:W-:Y:S01]  /*bef0*/  FADD R56, R47, R56 ;  /* 0x000000382f387221 */ /* 0x000fe20000000000 */
[----:B------:R-:W2:Y:S01]  /*bf00*/  MUFU.EX2 R137, R137 ;  /* 0x0000008900897308 */ /* 0x000ea20000000800 */
[----:B-1----:R-:W-:Y:S01]  /*bf10*/  @!P3 FMUL R136, R136, R136 ;  /* 0x000000888888b220 */ /* 0x002fe20000400000 */
[----:B------:R-:W-:Y:S01]  /*bf20*/  FSETP.GEU.AND P3, PT, R140, -126, PT ;  /* 0xc2fc00008c00780b */ /* 0x000fe20003f6e000 */
        /* <DEDUP_REMOVED lines=8> */
[----:B------:R-:W-:Y:S01]  /*bfb0*/  @!P5 FMUL R138, R138, 0.5 ;  /* 0x3f0000008a8ad820 */ /* 0x000fe20000400000 */
[----:B------:R-:W-:Y:S01]  /*bfc0*/  FADD R50, R50, R51 ;  /* 0x0000003332327221 */ /* 0x000fe20000000000 */
[----:B------:R-:W-:Y:S01]  /*bfd0*/  FADD R55, R56, R55 ;  /* 0x0000003738377221 */ /* 0x000fe20000000000 */
[----:B------:R-:W1:Y:S01]  /*bfe0*/  MUFU.EX2 R44, R44 ;  /* 0x0000002c002c7308 */ /* 0x000e620000000800 */
[----:B------:R-:W-:Y:S01]  /*bff0*/  @!P3 FMUL R140, R140, 0.5 ;  /* 0x3f0000008c8cb820 */ /* 0x000fe20000400000 */
[----:B--2---:R-:W-:Y:S01]  /*c000*/  @!P4 FMUL R137, R137, R137 ;  /* 0x000000898989c220 */ /* 0x004fe20000400000 */
[----:B------:R-:W-:Y:S01]  /*c010*/  FSETP.GEU.AND P4, PT, R141, -126, PT ;  /* 0xc2fc00008d00780b */ /* 0x000fe20003f8e000 */
[----:B------:R-:W-:-:S04]  /*c020*/  FADD R58, R55, R58 ;  /* 0x0000003a373a7221 */ /* 0x000fc80000000000 */
[----:B------:R-:W2:Y:S08]  /*c030*/  MUFU.EX2 R138, R138 ;  /* 0x0000008a008a7308 */ /* 0x000eb00000000800 */
[----:B------:R-:W3:Y:S01]  /*c040*/  MUFU.EX2 R140, R140 ;  /* 0x0000008c008c7308 */ /* 0x000ee20000000800 */
[----:B-1----:R-:W-:Y:S01]  /*c050*/  @!P6 FMUL R44, R44, R44 ;  /* 0x0000002c2c2ce220 */ /* 0x002fe20000400000 */
[----:B------:R-:W-:Y:S01]  /*c060*/  FSETP.GEU.AND P6, PT, R127, -126, PT ;  /* 0xc2fc00007f00780b */ /* 0x000fe20003fce000 */
[----:B------:R-:W-:Y:S01]  /*c070*/  @!P4 FMUL R141, R141, 0.5 ;  /* 0x3f0000008d8dc820 */ /* 0x000fe20000400000 */
[----:B--2---:R-:W-:Y:S01]  /*c080*/  @!P5 FMUL R138, R138, R138 ;  /* 0x0000008a8a8ad220 */ /* 0x004fe20000400000 */
[----:B------:R-:W-:-:S04]  /*c090*/  FSETP.GEU.AND P5, PT, R142, -126, PT ;  /* 0xc2fc00008e00780b */ /* 0x000fc80003fae000 */
[----:B------:R-:W1:Y:S01]  /*c0a0*/  MUFU.EX2 R141, R141 ;  /* 0x0000008d008d7308 */ /* 0x000e620000000800 */
[----:B------:R-:W-:Y:S02]  /*c0b0*/  WARPGROUP.DEPBAR.LE gsb0, 0x0 ;  /* 0x00008000000079c5 */ /* 0x000fe40000010000 */
[----:B------:R-:W-:-:S03]  /*c0c0*/  WARPGROUP.ARRIVE ;  /* 0x00000000000079c5 */ /* 0x000fc60000000000 */
[----:B------:R-:W-:Y:S01]  /*c0d0*/  @!P6 FMUL R127, R127, 0.5 ;  /* 0x3f0000007f7fe820 */ /* 0x000fe20000400000 */
[----:B---3--:R-:W-:Y:S01]  /*c0e0*/  @!P3 FMUL R140, R140, R140 ;  /* 0x0000008c8c8cb220 */ /* 0x008fe20000400000 */
[----:B------:R-:W-:Y:S01]  /*c0f0*/  FSETP.GEU.AND P3, PT, R144, -126, PT ;  /* 0xc2fc00009000780b */ /* 0x000fe20003f6e000 */
[----:B------:R-:W-:Y:S01]  /*c100*/  HGMMA.64x16x16.F32 R160, R24, gdesc[UR8].tnspB, R160, gsb0 ;  /* 0x4020000818a07df0 */ /* 0x000fe200080008a0 */
[----:B------:R-:W-:Y:S01]  /*c110*/  UMOV UR10, UR12 ;  /* 0x0000000c000a7c82 */ /* 0x000fe20008000000 */
[----:B------:R-:W-:Y:S01]  /*c120*/  UMOV UR11, 0xc0000010 ;  /* 0xc0000010000b7882 */ /* 0x000fe20000000000 */
[----:B------:R-:W-:Y:S01]  /*c130*/  UIADD3 UR12, UR6, 0x4a0, URZ ;  /* 0x000004a0060c7890 */ /* 0x000fe2000fffe03f */
[----:B------:R-:W2:Y:S01]  /*c140*/  MUFU.EX2 R127, R127 ;  /* 0x0000007f007f7308 */ /* 0x000ea20000000800 */
[----:B------:R-:W-:Y:S01]  /*c150*/  @!P5 FMUL R142, R142, 0.5 ;  /* 0x3f0000008e8ed820 */ /* 0x000fe20000400000 */
[----:B-1----:R-:W-:Y:S01]  /*c160*/  @!P4 FMUL R141, R141, R141 ;  /* 0x0000008d8d8dc220 */ /* 0x002fe20000400000 */
[----:B------:R-:W-:-:S05]  /*c170*/  FSETP.GEU.AND P4, PT, R145, -126, PT ;  /* 0xc2fc00009100780b */ /* 0x000fca0003f8e000 */
[----:B------:R-:W-:Y:S01]  /*c180*/  @!P3 FMUL R144, R144, 0.5 ;  /* 0x3f0000009090b820 */ /* 0x000fe20000400000 */
[----:B------:R-:W1:Y:S07]  /*c190*/  MUFU.EX2 R142, R142 ;  /* 0x0000008e008e7308 */ /* 0x000e6e0000000800 */
[----:B------:R-:W-:Y:S01]  /*c1a0*/  @!P4 FMUL R145, R145, 0.5 ;  /* 0x3f0000009191c820 */ /* 0x000fe20000400000 */
[----:B--2---:R-:W-:Y:S01]  /*c1b0*/  @!P6 FMUL R127, R127, R127 ;  /* 0x0000007f7f7fe220 */ /* 0x004fe20000400000 */
[----:B------:R-:W-:Y:S01]  /*c1c0*/  FSETP.GEU.AND P6, PT, R131, -126, PT ;  /* 0xc2fc00008300780b */ /* 0x000fe20003fce000 */
[----:B------:R-:W2:Y:S01]  /*c1d0*/  MUFU.EX2 R144, R144 ;  /* 0x0000009000907308 */ /* 0x000ea20000000800 */
[----:B-1----:R-:W-:Y:S01]  /*c1e0*/  @!P5 FMUL R142, R142, R142 ;  /* 0x0000008e8e8ed220 */ /* 0x002fe20000400000 */
[----:B------:R-:W-:-:S06]  /*c1f0*/  FSETP.GEU.AND P5, PT, R146, -126, PT ;  /* 0xc2fc00009200780b */ /* 0x000fcc0003fae000 */
[----:B------:R-:W1:Y:S04]  /*c200*/  MUFU.EX2 R145, R145 ;  /* 0x0000009100917308 */ /* 0x000e680000000800 */
[----:B------:R-:W-:Y:S01]  /*c210*/  @!P6 FMUL R131, R131, 0.5 ;  /* 0x3f0000008383e820 */ /* 0x000fe20000400000 */
[----:B--2---:R-:W-:-:S05]  /*c220*/  @!P3 FMUL R144, R144, R144 ;  /* 0x000000909090b220 */ /* 0x004fca0000400000 */
[----:B------:R-:W2:Y:S01]  /*c230*/  MUFU.EX2 R131, R131 ;  /* 0x0000008300837308 */ /* 0x000ea20000000800 */
[----:B------:R-:W-:Y:S02]  /*c240*/  WARPGROUP.DEPBAR.LE gsb0, 0x0 ;  /* 0x00008000000079c5 */ /* 0x000fe40000010000 */
[----:B------:R-:W-:Y:S01]  /*c250*/  WARPGROUP.ARRIVE ;  /* 0x00000000000079c5 */ /* 0x000fe20000000000 */
[----:B------:R-:W-:Y:S01]  /*c260*/  @!P5 FMUL R146, R146, 0.5 ;  /* 0x3f0000009292d820 */ /* 0x000fe20000400000 */
[----:B------:R-:W-:Y:S01]  /*c270*/  FSETP.GEU.AND P3, PT, R148, -126, PT ;  /* 0xc2fc00009400780b */ /* 0x000fe20003f6e000 */
[----:B-1----:R-:W-:Y:S01]  /*c280*/  @!P4 FMUL R145, R145, R145 ;  /* 0x000000919191c220 */ /* 0x002fe20000400000 */
[----:B------:R-:W-:Y:S02]  /*c290*/  FSETP.GEU.AND P4, PT, R20, -126, PT ;  /* 0xc2fc00001400780b */ /* 0x000fe40003f8e000 */
[----:B------:R-:W-:Y:S01]  /*c2a0*/  HGMMA.64x16x16.F32 R152, R24, gdesc[UR8].tnspB, R152, gsb0 ;  /* 0x4020000818987df0 */ /* 0x000fe20008000898 */
[----:B------:R-:W-:Y:S01]  /*c2b0*/  UIADD3 UR10, UR6, 0x2a0, URZ ;  /* 0x000002a0060a7890 */ /* 0x000fe2000fffe03f */
[----:B------:R-:W1:Y:S01]  /*c2c0*/  MUFU.EX2 R146, R146 ;  /* 0x0000009200927308 */ /* 0x000e620000000800 */
[----:B------:R-:W-:Y:S01]  /*c2d0*/  UMOV UR11, 0xc0000010 ;  /* 0xc0000010000b7882 */ /* 0x000fe20000000000 */
[----:B--2---:R-:W-:Y:S01]  /*c2e0*/  @!P6 FMUL R131, R131, R131 ;  /* 0x000000838383e220 */ /* 0x004fe20000400000 */
[----:B------:R-:W-:-:S04]  /*c2f0*/  FSETP.GEU.AND P6, PT, R135, -126, PT ;  /* 0xc2fc00008700780b */ /* 0x000fc80003fce000 */
[----:B------:R-:W-:Y:S02]  /*c300*/  @!P3 FMUL R148, R148, 0.5 ;  /* 0x3f0000009494b820 */ /* 0x000fe40000400000 */
[----:B------:R-:W-:-:S04]  /*c310*/  @!P4 FMUL R20, R20, 0.5 ;  /* 0x3f0000001414c820 */ /* 0x000fc80000400000 */
[----:B------:R-:W2:Y:S01]  /*c320*/  MUFU.EX2 R148, R148 ;  /* 0x0000009400947308 */ /* 0x000ea20000000800 */
[----:B-1----:R-:W-:Y:S01]  /*c330*/  @!P5 FMUL R146, R146, R146 ;  /* 0x000000929292d220 */ /* 0x002fe20000400000 */
[----:B------:R-:W-:Y:S01]  /*c340*/  FSETP.GEU.AND P5, PT, R150, -126, PT ;  /* 0xc2fc00009600780b */ /* 0x000fe20003fae000 */
[----:B------:R-:W-:-:S06]  /*c350*/  @!P6 FMUL R135, R135, 0.5 ;  /* 0x3f0000008787e820 */ /* 0x000fcc0000400000 */
[----:B------:R-:W1:Y:S06]  /*c360*/  MUFU.EX2 R135, R135 ;  /* 0x0000008700877308 */ /* 0x000e6c0000000800 */
[----:B------:R-:W-:Y:S01]  /*c370*/  @!P5 FMUL R150, R150, 0.5 ;  /* 0x3f0000009696d820 */ /* 0x000fe20000400000 */
[----:B--2---:R-:W-:Y:S01]  /*c380*/  @!P3 FMUL R148, R148, R148 ;  /* 0x000000949494b220 */ /* 0x004fe20000400000 */
[----:B------:R-:W-:-:S04]  /*c390*/  ISETP.NE.AND P3, PT, R6, 0x4, PT ;  /* 0x000000040600780c */ /* 0x000fc80003f65270 */
[----:B------:R-:W2:Y:S01]  /*c3a0*/  MUFU.EX2 R150, R150 ;  /* 0x0000009600967308 */ /* 0x000ea20000000800 */
[----:B------:R-:W-:Y:S01]  /*c3b0*/  SEL R6, R6, RZ, P3 ;  /* 0x000000ff06067207 */ /* 0x000fe20001800000 */
[----:B------:R-:W-:Y:S02]  /*c3c0*/  WARPGROUP.DEPBAR.LE gsb0, 0x0 ;  /* 0x00008000000079c5 */ /* 0x000fe40000010000 */
[----:B------:R-:W-:Y:S01]  /*c3d0*/  F2FP.F16.F32.PACK_AB R24, R64, R57 ;  /* 0x000000394018723e */ /* 0x000fe200000000ff */
[----:B-1----:R-:W-:Y:S01]  /*c3e0*/  @!P6 FMUL R135, R135, R135 ;  /* 0x000000878787e220 */ /* 0x002fe20000400000 */
[----:B------:R-:W-:Y:S01]  /*c3f0*/  F2FP.F16.F32.PACK_AB R25, R62, R65 ;  /* 0x000000413e19723e */ /* 0x000fe200000000ff */
[----:B------:R-:W-:Y:S01]  /*c400*/  FADD R57, R50, R57 ;  /* 0x0000003932397221 */ /* 0x000fe20000000000 */
[----:B------:R-:W-:Y:S01]  /*c410*/  F2FP.F16.F32.PACK_AB R26, R60, R59 ;  /* 0x0000003b3c1a723e */ /* 0x000fe200000000ff */
[----:B------:R-:W-:Y:S01]  /*c420*/  FADD R65, R58, R65 ;  /* 0x000000413a417221 */ /* 0x000fe20000000000 */
[----:B------:R-:W-:Y:S01]  /*c430*/  F2FP.F16.F32.PACK_AB R27, R70, R63 ;  /* 0x0000003f461b723e */ /* 0x000fe200000000ff */
[----:B------:R-:W-:Y:S01]  /*c440*/  FADD R64, R57, R64 ;  /* 0x0000004039407221 */ /* 0x000fe20000000000 */
[----:B------:R-:W-:Y:S01]  /*c450*/  FSETP.GEU.AND P6, PT, R139, -126, PT ;  /* 0xc2fc00008b00780b */ /* 0x000fe20003fce000 */
[----:B------:R-:W-:Y:S01]  /*c460*/  FADD R62, R65, R62 ;  /* 0x0000003e413e7221 */ /* 0x000fe20000000000 */
[----:B------:R-:W-:Y:S01]  /*c470*/  WARPGROUP.ARRIVE ;  /* 0x00000000000079c5 */ /* 0x000fe20000000000 */
[----:B------:R-:W-:Y:S01]  /*c480*/  FADD R59, R64, R59 ;  /* 0x0000003b403b7221 */ /* 0x000fe20000000000 */
[----:B--2---:R-:W-:Y:S01]  /*c490*/  @!P5 FMUL R150, R150, R150 ;  /* 0x000000969696d220 */ /* 0x004fe20000400000 */
[----:B------:R-:W-:-:S02]  /*c4a0*/  FADD R63, R62, R63 ;  /* 0x0000003f3e3f7221 */ /* 0x000fc40000000000 */
[----:B------:R-:W-:Y:S01]  /*c4b0*/  FADD R59, R59, R60 ;  /* 0x0000003c3b3b7221 */ /* 0x000fe20000000000 */
[----:B------:R-:W-:Y:S01]  /*c4c0*/  HGMMA.64x16x16.F32 R168, R24, gdesc[UR16].tnspB, R168, gsb0 ;  /* 0x4020001018a87df0 */ /* 0x000fe200080008a8 */
[----:B------:R-:W-:Y:S01]  /*c4d0*/  UMOV UR18, UR8 ;  /* 0x0000000800127c82 */ /* 0x000fe20008000000 */
[----:B------:R-:W-:Y:S01]  /*c4e0*/  UMOV UR19, 0xc0000010 ;  /* 0xc000001000137882 */ /* 0x000fe20000000000 */
[----:B------:R-:W-:Y:S01]  /*c4f0*/  UIADD3 UR8, UR6, 0xe0, URZ ;  /* 0x000000e006087890 */ /* 0x000fe2000fffe03f */
[----:B------:R-:W-:Y:S01]  /*c500*/  FADD R70, R63, R70 ;  /* 0x000000463f467221 */ /* 0x000fe20000000000 */
[----:B------:R-:W-:-:S06]  /*c510*/  @!P6 FMUL R139, R139, 0.5 ;  /* 0x3f0000008b8be820 */ /* 0x000fcc0000400000 */
[----:B------:R-:W1:Y:S02]  /*c520*/  MUFU.EX2 R139, R139 ;  /* 0x0000008b008b7308 */ /* 0x000e640000000800 */
[----:B-1----:R-:W-:Y:S01]  /*c530*/  @!P6 FMUL R139, R139, R139 ;  /* 0x0000008b8b8be220 */ /* 0x002fe20000400000 */
[----:B------:R-:W-:Y:S01]  /*c540*/  FSETP.GEU.AND P6, PT, R143, -126, PT ;  /* 0xc2fc00008f00780b */ /* 0x000fe20003fce000 */
[----:B------:R-:W-:Y:S02]  /*c550*/  WARPGROUP.DEPBAR.LE gsb0, 0x0 ;  /* 0x00008000000079c5 */ /* 0x000fe40000010000 */
[----:B------:R-:W-:-:S10]  /*c560*/  WARPGROUP.ARRIVE ;  /* 0x00000000000079c5 */ /* 0x000fd40000000000 */
[----:B------:R-:W-:Y:S01]  /*c570*/  @!P6 FMUL R143, R143, 0.5 ;  /* 0x3f0000008f8fe820 */ /* 0x000fe20000400000 */
[----:B------:R-:W-:Y:S01]  /*c580*/  HGMMA.64x16x16.F32 R160, R24, gdesc[UR8].tnspB, R160, gsb0 ;  /* 0x4020000818a07df0 */ /* 0x000fe200080008a0 */
[----:B------:R-:W-:Y:S01]  /*c590*/  UMOV UR10, UR12 ;  /* 0x0000000c000a7c82 */ /* 0x000fe20008000000 */
[----:B------:R-:W-:Y:S01]  /*c5a0*/  UMOV UR11, 0xc0000010 ;  /* 0xc0000010000b7882 */ /* 0x000fe20000000000 */
[----:B------:R-:W-:Y:S02]  /*c5b0*/  UIADD3 UR12, UR6, 0x4c0, URZ ;  /* 0x000004c0060c7890 */ /* 0x000fe4000fffe03f */
[----:B------:R-:W1:Y:S02]  /*c5c0*/  MUFU.EX2 R143, R143 ;  /* 0x0000008f008f7308 */ /* 0x000e640000000800 */
        /* <DEDUP_REMOVED lines=8> */
[----:B------:R-:W-:Y:S01]  /*c650*/  UMOV UR11, 0xc0000010 ;  /* 0xc0000010000b7882 */ /* 0x000fe20000000000 */
[----:B-1----:R-:W-:Y:S01]  /*c660*/  @!P6 FMUL R147, R147, R147 ;  /* 0x000000939393e220 */ /* 0x002fe20000400000 */
[----:B------:R-:W-:-:S13]  /*c670*/  FSETP.GEU.AND P6, PT, R3, -126, PT ;  /* 0xc2fc00000300780b */ /* 0x000fda0003fce000 */
[----:B------:R-:W-:Y:S01]  /*c680*/  @!P6 FMUL R3, R3, 0.5 ;  /* 0x3f0000000303e820 */ /* 0x000fe20000400000 */
        /* <DEDUP_REMOVED lines=8> */
[----:B------:R-:W-:-:S02]  /*c710*/  FADD R68, R75, R68 ;  /* 0x000000444b447221 */ /* 0x000fc40000000000 */
[----:B------:R-:W-:Y:S01]  /*c720*/  FADD R67, R72, R67 ;  /* 0x0000004348437221 */ /* 0x000fe20000000000 */
[----:B------:R-:W-:Y:S01]  /*c730*/  WARPGROUP.ARRIVE ;  /* 0x00000000000079c5 */ /* 0x000fe20000000000 */
[----:B------:R-:W-:Y:S02]  /*c740*/  FADD R73, R68, R73 ;  /* 0x0000004944497221 */ /* 0x000fe40000000000 */
[----:B------:R-:W-:Y:S02]  /*c750*/  FADD R67, R67, R66 ;  /* 0x0000004243437221 */ /* 0x000fe40000000000 */
[----:B------:R-:W-:Y:S01]  /*c760*/  FADD R73, R73, R76 ;  /* 0x0000004c49497221 */ /* 0x000fe20000000000 */
[----:B------:R-:W-:Y:S01]  /*c770*/  HGMMA.64x16x16.F32 R168, R24, gdesc[UR16].tnspB, R168, gsb0 ;  /* 0x4020001018a87df0 */ /* 0x000fe200080008a8 */
[----:B------:R-:W-:Y:S01]  /*c780*/  UMOV UR18, UR8 ;  /* 0x0000000800127c82 */ /* 0x000fe20008000000 */
[----:B------:R-:W-:Y:S01]  /*c790*/  UMOV UR19, 0xc0000010 ;  /* 0xc000001000137882 */ /* 0x000fe20000000000 */
[----:B------:R-:W-:Y:S01]  /*c7a0*/  UIADD3 UR8, UR6, 0x100, URZ ;  /* 0x0000010006087890 */ /* 0x000fe2000fffe03f */
[----:B------:R-:W-:-:S02]  /*c7b0*/  WARPGROUP.DEPBAR.LE gsb0, 0x0 ;  /* 0x00008000000079c5 */ /* 0x000fc40000010000 */
        /* <DEDUP_REMOVED lines=86> */
[----:B------:R1:W2:Y:S02]  /*cd20*/  MUFU.EX2 R12, R3 ;  /* 0x00000003000c7308 */ /* 0x0002a40000000800 */
[----:B-1----:R-:W-:-:S02]  /*cd30*/  LEA R3, R6, R11, 0x3 ;  /* 0x0000000b06037211 */ /* 0x002fc400078e18ff */
[----:B------:R-:W-:Y:S02]  /*cd40*/  IADD3 R6, R6, 0x1, RZ ;  /* 0x0000000106067810 */ /* 0x000fe40007ffe0ff */
[----:B------:R-:W-:Y:S02]  /*cd50*/  PRMT R3, RZ, 0x654, R3 ;  /* 0x00000654ff037816 */ /* 0x000fe40000000003 */
[----:B------:R-:W-:Y:S01]  /*cd60*/  ISETP.NE.AND P3, PT, R6, 0x4, PT ;  /* 0x000000040600780c */ /* 0x000fe20003f65270 */
[----:B--2---:R-:W-:-:S03]  /*cd70*/  @!P6 FMUL R12, R12, R12 ;  /* 0x0000000c0c0ce220 */ /* 0x004fc60000400000 */
[----:B------:R-:W-:Y:S01]  /*cd80*/  SEL R6, R6, RZ, P3 ;  /* 0x000000ff06067207 */ /* 0x000fe20001800000 */
[----:B------:R-:W-:Y:S02]  /*cd90*/  WARPGROUP.DEPBAR.LE gsb0, 0x0 ;  /* 0x00008000000079c5 */ /* 0x000fe40000010000 */
        /* <DEDUP_REMOVED lines=18> */
[----:B------:R-:W1:Y:S01]  /*cec0*/  MUFU.EX2 R13, R20 ;  /* 0x00000014000d7308 */ /* 0x000e620000000800 */
[----:B------:R-:W-:Y:S01]  /*ced0*/  FADD R31, R30, R31 ;  /* 0x0000001f1e1f7221 */ /* 0x000fe20000000000 */
[----:B------:R-:W-:Y:S01]  /*cee0*/  FADD R23, R22, R23 ;  /* 0x0000001716177221 */ /* 0x000fe20000000000 */
[----:B------:R-:W-:-:S02]  /*cef0*/  WARPGROUP.ARRIVE ;  /* 0x00000000000079c5 */ /* 0x000fc40000000000 */
[----:B------:R-:W-:Y:S01]  /*cf00*/  FADD R28, R31, R28 ;  /* 0x0000001c1f1c7221 */ /* 0x000fe20000000000 */
[----:B------:R-:W-:-:S03]  /*cf10*/  FADD R23, R23, R34 ;  /* 0x0000002217177221 */ /* 0x000fc60000000000 */
[----:B------:R-:W-:Y:S01]  /*cf20*/  HGMMA.64x16x16.F32 R168, R24, gdesc[UR16].tnspB, R168, gsb0 ;  /* 0x4020001018a87df0 */ /* 0x000fe200080008a8 */
[----:B------:R-:W-:Y:S01]  /*cf30*/  UMOV UR18, UR8 ;  /* 0x0000000800127c82 */ /* 0x000fe20008000000 */
[----:B------:R-:W-:Y:S01]  /*cf40*/  UMOV UR19, 0xc0000010 ;  /* 0xc000001000137882 */ /* 0x000fe20000000000 */
[----:B------:R-:W-:Y:S01]  /*cf50*/  UIADD3 UR8, UR6, 0x180, URZ ;  /* 0x0000018006087890 */ /* 0x000fe2000fffe03f */
[----:B------:R-:W-:Y:S01]  /*cf60*/  FADD R28, R28, R29 ;  /* 0x0000001d1c1c7221 */ /* 0x000fe20000000000 */
[----:B-1----:R-:W-:Y:S01]  /*cf70*/  @!P4 FMUL R13, R13, R13 ;  /* 0x0000000d0d0dc220 */ /* 0x002fe20000400000 */
[----:B------:R-:W-:-:S04]  /*cf80*/  ISETP.NE.AND P4, PT, R15, 0x4, PT ;  /* 0x000000040f00780c */ /* 0x000fc80003f85270 */
[----:B------:R-:W-:Y:S02]  /*cf90*/  SEL R20, RZ, 0x1, P4 ;  /* 0x00000001ff147807 */ /* 0x000fe40002000000 */
        /* <DEDUP_REMOVED lines=59> */
[----:B------:R-:W-:Y:S01]  /*d350*/  FADD R45, R45, R128 ;  /* 0x000000802d2d7221 */ /* 0x000fe20000000000 */
[----:B------:R-:W-:-:S03]  /*d360*/  FADD R43, R43, R130 ;  /* 0x000000822b2b7221 */ /* 0x000fc60000000000 */
        /* <DEDUP_REMOVED lines=17> */
[----:B------:R-:W-:Y:S01]  /*d480*/  FADD R43, R43, R147 ;  /* 0x000000932b2b7221 */ /* 0x000fe20000000000 */
[----:B------:R-:W-:Y:S02]  /*d490*/  WARPGROUP.DEPBAR.LE gsb0, 0x0 ;  /* 0x00008000000079c5 */ /* 0x000fe40000010000 */
[----:B------:R-:W-:Y:S01]  /*d4a0*/  WARPGROUP.ARRIVE ;  /* 0x00000000000079c5 */ /* 0x000fe20000000000 */
[----:B------:R-:W-:Y:S01]  /*d4b0*/  FADD R45, R45, R148 ;  /* 0x000000942d2d7221 */ /* 0x000fe20000000000 */
[----:B------:R-:W-:-:S04]  /*d4c0*/  FADD R43, R43, R150 ;  /* 0x000000962b2b7221 */ /* 0x000fc80000000000 */
        /* <DEDUP_REMOVED lines=39> */
[----:B------:R-:W-:Y:S02]  /*d740*/  WARPGROUP.DEPBAR.LE gsb0, 0x0 ;  /* 0x00008000000079c5 */ /* 0x000fe40000010000 */
[----:B------:R-:W-:-:S06]  /*d750*/  WARPGROUP.ARRIVE ;  /* 0x00000000000079c5 */ /* 0x000fcc0000000000 */
[----:B------:R-:W-:Y:S01]  /*d760*/  HGMMA.64x16x16.F32 R160, R24, gdesc[UR8].tnspB, R160, gsb0 ;  /* 0x4020000818a07df0 */ /* 0x000fe200080008a0 */
[----:B------:R-:W-:Y:S01]  /*d770*/  UMOV UR10, UR12 ;  /* 0x0000000c000a7c82 */ /* 0x000fe20008000000 */
[----:B------:R-:W-:Y:S01]  /*d780*/  UMOV UR11, 0xc0000010 ;  /* 0xc0000010000b7882 */ /* 0x000fe20000000000 */
[----:B------:R-:W-:Y:S02]  /*d790*/  WARPGROUP.DEPBAR.LE gsb0, 0x0 ;  /* 0x00008000000079c5 */ /* 0x000fe40000010000 */
[----:B------:R-:W-:-:S06]  /*d7a0*/  WARPGROUP.ARRIVE ;  /* 0x00000000000079c5 */ /* 0x000fcc0000000000 */
[----:B------:R-:W-:Y:S01]  /*d7b0*/  HGMMA.64x16x16.F32 R152, R24, gdesc[UR8].tnspB, R152, gsb0 ;  /* 0x4020000818987df0 */ /* 0x000fe20008000898 */
[----:B------:R-:W-:Y:S01]  /*d7c0*/  UIADD3 UR10, UR6, 0x3e0, URZ ;  /* 0x000003e0060a7890 */ /* 0x000fe2000fffe03f */
[----:B------:R-:W-:Y:S01]  /*d7d0*/  UMOV UR11, 0xc0000010 ;  /* 0xc0000010000b7882 */ /* 0x000fe20000000000 */
[----:B------:R-:W-:Y:S01]  /*d7e0*/  UIADD3 UR6, UR6, 0x5e0, URZ ;  /* 0x000005e006067890 */ /* 0x000fe2000fffe03f */
[----:B------:R-:W-:Y:S02]  /*d7f0*/  WARPGROUP.DEPBAR.LE gsb0, 0x0 ;  /* 0x00008000000079c5 */ /* 0x000fe40000010000 */
[----:B------:R-:W-:Y:S02]  /*d800*/  F2FP.F16.F32.PACK_AB R24, R145, R144 ;  /* 0x000000909118723e */ /* 0x000fe400000000ff */
[----:B------:R-:W-:Y:S02]  /*d810*/  F2FP.F16.F32.PACK_AB R25, R147, R146 ;  /* 0x000000929319723e */ /* 0x000fe400000000ff */
[----:B------:R-:W-:Y:S01]  /*d820*/  F2FP.F16.F32.PACK_AB R26, R13, R148 ;  /* 0x000000940d1a723e */ /* 0x000fe200000000ff */
[----:B------:R-:W-:Y:S01]  /*d830*/  FADD R13, R45, R13 ;  /* 0x0000000d2d0d7221 */ /* 0x000fe20000000000 */
[----:B------:R-:W-:Y:S01]  /*d840*/  F2FP.F16.F32.PACK_AB R27, R12, R150 ;  /* 0x000000960c1b723e */ /* 0x000fe200000000ff */
[----:B------:R-:W-:-:S03]  /*d850*/  FADD R12, R43, R12 ;  /* 0x0000000c2b0c7221 */ /* 0x000fc60000000000 */
[----:B------:R-:W-:-:S06]  /*d860*/  WARPGROUP.ARRIVE ;  /* 0x00000000000079c5 */ /* 0x000fcc0000000000 */
[----:B------:R-:W-:Y:S03]  /*d870*/  HGMMA.64x16x16.F32 R168, R24, gdesc[UR16].tnspB, R168, gsb0 ;  /* 0x4020001018a87df0 */ /* 0x000fe600080008a8 */
[----:B------:R-:W-:Y:S02]  /*d880*/  WARPGROUP.DEPBAR.LE gsb0, 0x0 ;  /* 0x00008000000079c5 */ /* 0x000fe40000010000 */
[----:B------:R-:W-:-:S06]  /*d890*/  WARPGROUP.ARRIVE ;  /* 0x00000000000079c5 */ /* 0x000fcc0000000000 */
[----:B------:R-:W-:Y:S03]  /*d8a0*/  HGMMA.64x16x16.F32 R160, R24, gdesc[UR8].tnspB, R160, gsb0 ;  /* 0x4020000818a07df0 */ /* 0x000fe600080008a0 */
[----:B------:R-:W-:Y:S02]  /*d8b0*/  WARPGROUP.DEPBAR.LE gsb0, 0x0 ;  /* 0x00008000000079c5 */ /* 0x000fe40000010000 */
[----:B------:R-:W-:-:S06]  /*d8c0*/  WARPGROUP.ARRIVE ;  /* 0x00000000000079c5 */ /* 0x000fcc0000000000 */
[----:B------:R-:W-:Y:S03]  /*d8d0*/  HGMMA.64x16x16.F32 R152, R24, gdesc[UR4].tnspB, R152, gsb0 ;  /* 0x4020000418987df0 */ /* 0x000fe60008000898 */
[----:B------:R-:W-:Y:S02]  /*d8e0*/  WARPGROUP.DEPBAR.LE gsb0, 0x0 ;  /* 0x00008000000079c5 */ /* 0x000fe40000010000 */
[----:B------:R1:W-:Y:S02]  /*d8f0*/  SYNCS.ARRIVE.TRANS64.RED.A1T0 RZ, [R3+URZ], RZ ;  /* 0x000000ff03ff79a7 */ /* 0x0003e4000810043f */
[----:B-1----:R-:W-:Y:S01]  /*d900*/  LOP3.LUT R3, R19, R20, RZ, 0x3c, !PT ;  /* 0x0000001413037212 */ /* 0x002fe200078e3cff */
[----:B------:R-:W-:Y:S06]  /*d910*/  @P2 BRA `(.L_x_31) ;  /* 0x0000000000d02947 */ /* 0x000fec0003800000 */
[----:B------:R-:W-:Y:S01]  /*d920*/  ISETP.LT.OR P2, PT, R7, 0x1, !P0 ;  /* 0x000000010700780c */ /* 0x000fe20004741670 */
[----:B------:R-:W-:-:S12]  /*d930*/  BSSY B0, `(.L_x_32) ;  /* 0x0000031000007945 */ /* 0x000fd80003800000 */
[----:B------:R-:W-:Y:S05]  /*d940*/  @P2 BRA `(.L_x_33) ;  /* 0x0000000000bc2947 */ /* 0x000fea0003800000 */
[----:B------:R-:W-:Y:S01]  /*d950*/  IMAD R19, R5, 0x8, R2 ;  /* 0x0000000805137824 */ /* 0x000fe200078e0202 */
[----:B------:R-:W-:Y:S02]  /*d960*/  SHF.L.U32 R20, R4, 0x1f, RZ ;  /* 0x0000001f04147819 */ /* 0x000fe400000006ff */
[----:B------:R-:W-:Y:S02]  /*d970*/  ISETP.NE.AND P3, PT, R0, RZ, PT ;  /* 0x000000ff0000720c */ /* 0x000fe40003f65270 */
[----:B------:R-:W1:Y:S02]  /*d980*/  SYNCS.PHASECHK.TRANS64.TRYWAIT P2, [R19+URZ+0x19820], R20 ;  /* 0x01982014130075a7 */ /* 0x000e64000804017f */
[----:B-1----:R-:W-:Y:S09]  /*d990*/  @!P2 BRA `(.L_x_34) ;  /* 0x000000880018a947 */ /* 0x002ff20003800000 */
.L_x_85:
[----:B------:R-:W-:Y:S05]  /*d9a0*/  @P3 BRA `(.L_x_35) ;  /* 0x0000000000143947 */ /* 0x000fea0003800000 */
[----:B------:R-:W-:Y:S02]  /*d9b0*/  LOP3.LUT P2, RZ, R16, 0x1f, RZ, 0xc0, !PT ;  /* 0x0000001f10ff7812 */ /* 0x000fe4000784c0ff */
[----:B-1----:R-:W-:-:S04]  /*d9c0*/  MOV R20, 0x6000 ;  /* 0x0000600000147802 */ /* 0x002fc80000000f00 */
[----:B------:R2:W-:Y:S07]  /*d9d0*/  SYNCS.ARRIVE.TRANS64 RZ, [R19+URZ+0x19800], R20 ;  /* 0x0198001413ff79a7 */ /* 0x0005ee000800003f */
[----:B------:R-:W-:Y:S05]  /*d9e0*/  @!P2 BRA `(.L_x_35) ;  /* 0x000000000004a947 */ /* 0x000fea0003800000 */
[----:B------:R-:W-:Y:S01]  /*d9f0*/  BPT.TRAP 0x1 ;  /* 0x000000040000795c */ /* 0x000fe20000300000 */
.L_x_35:
[----:B-12---:R-:W-:Y:S01]  /*da00*/  IMAD R20, R5, 0x6000, R2 ;  /* 0x0000600005147824 */ /* 0x006fe200078e0202 */
[----:B------:R-:W-:Y:S01]  /*da10*/  R2UR UR25, R19 ;  /* 0x00000000131972ca */ /* 0x000fe200000e0000 */
[----:B------:R-:W-:Y:S01]  /*da20*/  UIADD3 UR6, UP0, UR38, 0x2f0, URZ ;  /* 0x000002f026067890 */ /* 0x000fe2000ff1e03f */
[----:B------:R-:W-:Y:S01]  /*da30*/  R2UR UR27, R8 ;  /* 0x00000000081b72ca */ /* 0x000fe200000e0000 */
[----:B------:R-:W-:Y:S01]  /*da40*/  UMOV UR32, 0x0 ;  /* 0x0000000000207882 */ /* 0x000fe20000000000 */
[----:B------:R-:W-:Y:S01]  /*da50*/  R2UR UR8, R20 ;  /* 0x00000000140872ca */ /* 0x000fe200000e0000 */
[----:B------:R-:W-:Y:S01]  /*da60*/  UIADD3.X UR7, URZ, UR39, URZ, UP0, !UPT ;  /* 0x000000273f077290 */ /* 0x000fe200087fe43f */
[----:B------:R-:W-:Y:S01]  /*da70*/  VIADD R5, R5, 0x1 ;  /* 0x0000000105057836 */ /* 0x000fe20000000000 */
[----:B------:R-:W-:Y:S01]  /*da80*/  UMOV UR33, 0x10000000 ;  /* 0x1000000000217882 */ /* 0x000fe20000000000 */
[----:B------:R-:W-:Y:S01]  /*da90*/  UMOV UR26, URZ ;  /* 0x0000003f001a7c82 */ /* 0x000fe20008000000 */
[----:B------:R-:W-:Y:S01]  /*daa0*/  UMOV UR28, UR36 ;  /* 0x00000024001c7c82 */ /* 0x000fe20008000000 */
[----:B------:R-:W-:Y:S01]  /*dab0*/  UMOV UR29, UR37 ;  /* 0x00000025001d7c82 */ /* 0x000fe20008000000 */
[----:B------:R-:W-:Y:S01]  /*dac0*/  UMOV UR18, 0x10 ;  /* 0x0000001000127882 */ /* 0x000fe20000000000 */
[----:B------:R-:W-:Y:S01]  /*dad0*/  UMOV UR20, UR36 ;  /* 0x0000002400147c82 */ /* 0x000fe20008000000 */
[----:B------:R-:W-:Y:S01]  /*dae0*/  UIADD3 UR25, UR25, 0x19800, URZ ;  /* 0x0001980019197890 */ /* 0x000fe2000fffe03f */
[C---:B------:R-:W-:Y:S01]  /*daf0*/  ISETP.NE.AND P2, PT, R5.reuse, 0x4, PT ;  /* 0x000000040500780c */ /* 0x040fe20003f45270 */
[----:B------:R-:W-:Y:S01]  /*db00*/  USHF.L.U32 UR27, UR27, 0x8, URZ ;  /* 0x000000081b1b7899 */ /* 0x000fe2000800063f */
[----:B------:R-:W-:Y:S01]  /*db10*/  IADD3 R8, R8, 0x1, RZ ;  /* 0x0000000108087810 */ /* 0x000fe20007ffe0ff */
        /* <DEDUP_REMOVED lines=9> */
[----:B------:R-:W-:Y:S01]  /*dbb0*/  UMOV UR10, 0x20 ;  /* 0x00000020000a7882 */ /* 0x000fe20000000000 */
[----:B------:R-:W-:Y:S01]  /*dbc0*/  UMOV UR12, UR36 ;  /* 0x00000024000c7c82 */ /* 0x000fe20008000000 */
[----:B------:R-:W-:Y:S01]  /*dbd0*/  UMOV UR13, UR37 ;  /* 0x00000025000d7c82 */ /* 0x000fe20008000000 */
[----:B------:R-:W-:Y:S01]  /*dbe0*/  UMOV UR9, UR25 ;  /* 0x0000001900097c82 */ /* 0x000fe20008000000 */
[----:B------:R1:W-:Y:S01]  /*dbf0*/  UTMALDG.4D [UR24], [UR6], desc[UR32] ;  /* 0x00002018060075b4 */ /* 0x0003e20008019000 */
[----:B------:R-:W-:Y:S01]  /*dc00*/  UMOV UR11, UR27 ;  /* 0x0000001b000b7c82 */ /* 0x000fe20008000000 */
[----:B------:R1:W-:Y:S01]  /*dc10*/  UTMALDG.4D [UR16], [UR6], desc[UR32] ;  /* 0x00002010060075b4 */ /* 0x0003e20008019000 */
[----:B------:R1:W-:Y:S02]  /*dc20*/  UTMALDG.4D [UR8], [UR6], desc[UR32] ;  /* 0x00002008060075b4 */ /* 0x0003e40008019000 */
[----:B-1----:R-:W-:Y:S01]  /*dc30*/  NOP ;  /* 0x0000000000007918 */ /* 0x002fe20000000000 */
.L_x_33:
[----:B------:R-:W-:Y:S05]  /*dc40*/  BSYNC B0 ;  /* 0x0000000000007941 */ /* 0x000fea0003800000 */
.L_x_32:
[----:B------:R-:W-:-:S07]  /*dc50*/  VIADD R7, R7, 0xffffffff ;  /* 0xffffffff07077836 */ /* 0x000fce0000000000 */
.L_x_31:
[----:B------:R-:W-:Y:S01]  /*dc60*/  IADD3 R10, R10, 0x100, RZ ;  /* 0x000001000a0a7810 */ /* 0x000fe20007ffe0ff */
[----:B------:R-:W-:Y:S01]  /*dc70*/  IMAD.MOV.U32 R23, RZ, RZ, R17 ;  /* 0x000000ffff177224 */ /* 0x000fe200078e0011 */
[----:B------:R-:W-:Y:S01]  /*dc80*/  MOV R21, R14 ;  /* 0x0000000e00157202 */ /* 0x000fe20000000f00 */
[----:B------:R-:W-:Y:S06]  /*dc90*/  @P1 BRA `(.L_x_36) ;  /* 0xffffffa400801947 */ /* 0x000fec000383ffff */
.L_x_24:
[----:B------:R-:W-:-:S13]  /*dca0*/  ISETP.GE.AND P1, PT, R18, 0x1, PT ;  /* 0x000000011200780c */ /* 0x000fda0003f26270 */
[----:B------:R-:W-:Y:S05]  /*dcb0*/  @!P1 BRA `(.L_x_37) ;  /* 0x0000006c00c49947 */ /* 0x000fea0003800000 */
[----:B-1----:R-:W-:Y:S01]  /*dcc0*/  IMAD.MOV.U32 R20, RZ, RZ, R17 ;  /* 0x000000ffff147224 */ /* 0x002fe200078e0011 */
[----:B------:R-:W-:Y:S02]  /*dcd0*/  MOV R19, R14 ;  /* 0x0000000e00137202 */ /* 0x000fe40000000f00 */
[----:B------:R-:W-:-:S07]  /*dce0*/  LOP3.LUT R22, R16, 0x1f, RZ, 0xc0, !PT ;  /* 0x0000001f10167812 */ /* 0x000fce00078ec0ff */
.L_x_50:
[----:B------:R-:W-:Y:S01]  /*dcf0*/  IMAD R17, R15, 0x8, R2 ;  /* 0x000000080f117824 */ /* 0x000fe200078e0202 */
[----:B------:R-:W-:-:S07]  /*dd00*/  SHF.L.U32 R14, R3, 0x1f, RZ ;  /* 0x0000001f030e7819 */ /* 0x000fce00000006ff */
[----:B------:R-:W-:Y:S05]  /*dd10*/  YIELD ;  /* 0x0000000000007946 */ /* 0x000fea0003800000 */
[----:B------:R-:W1:Y:S02]  /*dd20*/  SYNCS.PHASECHK.TRANS64.TRYWAIT P1, [R17+URZ+0x19800], R14 ;  /* 0x0198000e110075a7 */ /* 0x000e64000802017f */
[----:B-1----:R-:W-:Y:S05]  /*dd30*/  @!P1 BRA `(.L_x_38) ;  /* 0x0000008400449947 */ /* 0x002fea0003800000 */
.L_x_86:
[----:B------:R-:W-:Y:S05]  /*dd40*/  WARPSYNC.ALL ;  /* 0x0000000000007948 */ /* 0x000fea0003800000 */
[----:B------:R-:W-:Y:S01]  /*dd50*/  MOV R176, UR30 ;  /* 0x0000001e00b07c02 */ /* 0x000fe20008000f00 */
[----:B------:R-:W-:Y:S01]  /*dd60*/  IMAD.MOV.U32 R177, RZ, RZ, -0x3ffffff0 ;  /* 0xc0000010ffb17424 */ /* 0x000fe200078e00ff */
[----:B------:R-:W-:Y:S01]  /*dd70*/  WARPGROUP.ARRIVE ;  /* 0x00000000000079c5 */ /* 0x000fe20000000000 */
[----:B------:R-:W-:Y:S01]  /*dd80*/  IMAD.MOV.U32 R179, RZ, RZ, -0x3ffffff0 ;  /* 0xc0000010ffb37424 */ /* 0x000fe200078e00ff */
[----:B------:R-:W-:Y:S01]  /*dd90*/  ISETP.NE.AND P1, PT, R9, RZ, PT ;  /* 0x000000ff0900720c */ /* 0x000fe20003f25270 */
[----:B------:R-:W-:Y:S01]  /*dda0*/  IMAD R176, R15, 0x600, R176 ;  /* 0x000006000fb07824 */ /* 0x000fe200078e02b0 */
[----:B------:R-:W-:Y:S01]  /*ddb0*/  R2UR UR47, R177 ;  /* 0x00000000b12f72ca */ /* 0x000fe200000e0000 */
[----:B------:R-:W-:Y:S01]  /*ddc0*/  IMAD.MOV.U32 R177, RZ, RZ, -0x3ffffff0 ;  /* 0xc0000010ffb17424 */ /* 0x000fe200078e00ff */
[----:B------:R-:W-:-:S02]  /*ddd0*/  R2UR UR43, R179 ;  /* 0x00000000b32b72ca */ /* 0x000fc400000e0000 */
[C---:B------:R-:W-:Y:S02]  /*dde0*/  R2UR UR46, R176.reuse ;  /* 0x00000000b02e72ca */ /* 0x040fe400000e0000 */
[C---:B------:R-:W-:Y:S02]  /*ddf0*/  IADD3 R178, R176.reuse, 0x200, RZ ;  /* 0x00000200b0b27810 */ /* 0x040fe40007ffe0ff */
[----:B------:R-:W-:Y:S02]  /*de00*/  IADD3 R176, R176, 0x400, RZ ;  /* 0x00000400b0b07810 */ /* 0x000fe40007ffe0ff */
[----:B------:R-:W-:Y:S02]  /*de10*/  R2UR UR42, R178 ;  /* 0x00000000b22a72ca */ /* 0x000fe400000e0000 */
[----:B------:R-:W-:Y:S02]  /*de20*/  R2UR UR6, R176 ;  /* 0x00000000b00672ca */ /* 0x000fe400000e0000 */
[----:B------:R-:W-:-:S03]  /*de30*/  R2UR UR7, R177 ;  /* 0x00000000b10772ca */ /* 0x000fc600000e0000 */
        /* <DEDUP_REMOVED lines=13> */
[----:B-1----:R-:W-:Y:S02]  /*df10*/  LEA R14, R5, R2, 0x3 ;  /* 0x00000002050e7211 */ /* 0x002fe400078e18ff */
[----:B------:R-:W-:Y:S02]  /*df20*/  SHF.L.U32 R17, R4, 0x1f, RZ ;  /* 0x0000001f04117819 */ /* 0x000fe400000006ff */
[----:B------:R-:W-:Y:S02]  /*df30*/  ISETP.NE.AND P3, PT, R0, RZ, PT ;  /* 0x000000ff0000720c */ /* 0x000fe40003f65270 */
[----:B------:R-:W1:Y:S02]  /*df40*/  SYNCS.PHASECHK.TRANS64.TRYWAIT P2, [R14+URZ+0x19820], R17 ;  /* 0x019820110e0075a7 */ /* 0x000e64000804017f */
[----:B-1----:R-:W-:Y:S09]  /*df50*/  @!P2 BRA `(.L_x_41) ;  /* 0x0000008000d0a947 */ /* 0x002ff20003800000 */
.L_x_87:
[----:B------:R-:W-:Y:S05]  /*df60*/  @P3 BRA `(.L_x_42) ;  /* 0x0000000000143947 */ /* 0x000fea0003800000 */
[----:B------:R-:W-:Y:S01]  /*df70*/  ISETP.NE.AND P2, PT, R22, RZ, PT ;  /* 0x000000ff1600720c */ /* 0x000fe20003f45270 */
[----:B-1----:R-:W-:-:S04]  /*df80*/  IMAD.MOV.U32 R17, RZ, RZ, 0x6000 ;  /* 0x00006000ff117424 */ /* 0x002fc800078e00ff */
[----:B------:R2:W-:Y:S08]  /*df90*/  SYNCS.ARRIVE.TRANS64 RZ, [R14+URZ+0x19800], R17 ;  /* 0x019800110eff79a7 */ /* 0x0005f0000800003f */
[----:B------:R-:W-:Y:S05]  /*dfa0*/  @!P2 BRA `(.L_x_42) ;  /* 0x000000000004a947 */ /* 0x000fea0003800000 */
[----:B------:R-:W-:Y:S01]  /*dfb0*/  BPT.TRAP 0x1 ;  /* 0x000000040000795c */ /* 0x000fe20000300000 */
.L_x_42:
[----:B-12---:R-:W-:Y:S01]  /*dfc0*/  IMAD R17, R5, 0x6000, R2 ;  /* 0x0000600005117824 */ /* 0x006fe200078e0202 */
        /* <DEDUP_REMOVED lines=14> */
[----:B------:R-:W-:Y:S01]  /*e0b0*/  ISETP.NE.AND P2, PT, R5, 0x4, PT ;  /* 0x000000040500780c */ /* 0x000fe20003f45270 */
[----:B------:R-:W-:-:S02]  /*e0c0*/  USHF.L.U32 UR27, UR27, 0x8, URZ ;  /* 0x000000081b1b7899 */ /* 0x000fc4000800063f */
        /* <DEDUP_REMOVED lines=18> */
[----:B--2---:R-:W-:Y:S01]  /*e1f0*/  NOP ;  /* 0x0000000000007918 */ /* 0x004fe20000000000 */
.L_x_40:
[----:B------:R-:W-:-:S07]  /*e200*/  VIADD R7, R7, 0xffffffff ;  /* 0xffffffff07077836 */ /* 0x000fce0000000000 */
.L_x_39:
[----:B------:R-:W-:Y:S01]  /*e210*/  IADD3 R15, R15, 0x1, RZ ;  /* 0x000000010f0f7810 */ /* 0x000fe20007ffe0ff */
[----:B------:R-:W-:Y:S05]  /*e220*/  WARPSYNC.ALL ;  /* 0x0000000000007948 */ /* 0x000fea0003800000 */
[----:B------:R-:W-:-:S04]  /*e230*/  ISETP.NE.AND P2, PT, R15, 0x4, PT ;  /* 0x000000040f00780c */ /* 0x000fc80003f45270 */
[----:B-1----:R-:W-:Y:S02]  /*e240*/  SEL R14, RZ, 0x1, P2 ;  /* 0x00000001ff0e7807 */ /* 0x002fe40001000000 */
[----:B------:R-:W-:Y:S02]  /*e250*/  SEL R15, R15, RZ, P2 ;  /* 0x000000ff0f0f7207 */ /* 0x000fe40001000000 */
[----:B------:R-:W-:Y:S01]  /*e260*/  LOP3.LUT R3, R3, R14, RZ, 0x3c, !PT ;  /* 0x0000000e03037212 */ /* 0x000fe200078e3cff */
[C---:B------:R-:W-:Y:S01]  /*e270*/  VIADD R14, R10.reuse, 0x1 ;  /* 0x000000010a0e7836 */ /* 0x040fe20000000000 */
[C---:B------:R-:W-:Y:S01]  /*e280*/  ISETP.GE.AND P5, PT, R10.reuse, UR15, PT ;  /* 0x0000000f0a007c0c */ /* 0x040fe2000bfa6270 */
[C---:B------:R-:W-:Y:S01]  /*e290*/  VIADD R21, R10.reuse, 0x9 ;  /* 0x000000090a157836 */ /* 0x040fe20000000000 */
[C---:B------:R-:W-:Y:S01]  /*e2a0*/  IADD3 R17, R10.reuse, 0x8, RZ ;  /* 0x000000080a117810 */ /* 0x040fe20007ffe0ff */
[----:B------:R-:W-:Y:S01]  /*e2b0*/  VIADD R23, R10, 0x89 ;  /* 0x000000890a177836 */ /* 0x000fe20000000000 */
[----:B------:R-:W-:Y:S01]  /*e2c0*/  ISETP.GE.AND P2, PT, R14, UR15, PT ;  /* 0x0000000f0e007c0c */ /* 0x000fe2000bf46270 */
[C---:B------:R-:W-:Y:S01]  /*e2d0*/  VIADD R177, R10.reuse, 0xf9 ;  /* 0x000000f90ab17836 */ /* 0x040fe20000000000 */
[----:B------:R-:W-:Y:S01]  /*e2e0*/  IADD3 R14, R10, 0x10, RZ ;  /* 0x000000100a0e7810 */ /* 0x000fe20007ffe0ff */
[----:B------:R-:W-:Y:S01]  /*e2f0*/  IMAD R178, R15, 0x8, R2 ;  /* 0x000000080fb27824 */ /* 0x000fe200078e0202 */
[----:B------:R-:W-:Y:S01]  /*e300*/  ISETP.GE.AND P3, PT, R21, UR15, PT ;  /* 0x0000000f15007c0c */ /* 0x000fe2000bf66270 */
[----:B------:R-:W-:Y:S01]  /*e310*/  BSSY B0, `(.L_x_43) ;  /* 0x000019a000007945 */ /* 0x000fe20003800000 */
[----:B------:R-:W-:Y:S01]  /*e320*/  ISETP.GE.AND P6, PT, R14, UR15, PT ;  /* 0x0000000f0e007c0c */ /* 0x000fe2000bfc6270 */
[----:B------:R-:W-:Y:S01]  /*e330*/  VIADD R14, R10, 0x11 ;  /* 0x000000110a0e7836 */ /* 0x000fe20000000000 */
[----:B------:R-:W-:-:S02]  /*e340*/  FSEL R21, R24, -INF , !P5 ;  /* 0xff80000018157808 */ /* 0x000fc40006800000 */
[----:B------:R-:W-:Y:S02]  /*e350*/  FSEL R26, R26, -INF , !P5 ;  /* 0xff8000001a1a7808 */ /* 0x000fe40006800000 */
[----:B------:R-:W-:Y:S01]  /*e360*/  ISETP.GE.AND P5, PT, R14, UR15, PT ;  /* 0x0000000f0e007c0c */ /* 0x000fe2000bfa6270 */
[C---:B------:R-:W-:Y:S01]  /*e370*/  VIADD R14, R10.reuse, 0x19 ;  /* 0x000000190a0e7836 */ /* 0x040fe20000000000 */
[----:B------:R-:W-:Y:S02]  /*e380*/  ISETP.GE.AND P4, PT, R17, UR15, PT ;  /* 0x0000000f11007c0c */ /* 0x000fe4000bf86270 */
[----:B------:R-:W-:Y:S02]  /*e390*/  IADD3 R17, R10, 0x18, RZ ;  /* 0x000000180a117810 */ /* 0x000fe40007ffe0ff */
[----:B------:R-:W-:Y:S02]  /*e3a0*/  FSEL R28, R28, -INF , !P4 ;  /* 0xff8000001c1c7808 */ /* 0x000fe40006000000 */
[----:B------:R-:W-:-:S02]  /*e3b0*/  FSEL R30, R30, -INF , !P4 ;  /* 0xff8000001e1e7808 */ /* 0x000fc40006000000 */
[----:B------:R-:W-:Y:S01]  /*e3c0*/  ISETP.GE.AND P4, PT, R14, UR15, PT ;  /* 0x0000000f0e007c0c */ /* 0x000fe2000bf86270 */
[----:B------:R-:W-:Y:S01]  /*e3d0*/  VIADD R14, R10, 0x21 ;  /* 0x000000210a0e7836 */ /* 0x000fe20000000000 */
[----:B------:R-:W-:Y:S02]  /*e3e0*/  FSEL R32, R32, -INF , !P6 ;  /* 0xff80000020207808 */ /* 0x000fe40007000000 */
[----:B------:R-:W-:Y:S02]  /*e3f0*/  FSEL R34, R34, -INF , !P6 ;  /* 0xff80000022227808 */ /* 0x000fe40007000000 */
[----:B------:R-:W-:Y:S02]  /*e400*/  FSEL R25, R25, -INF , !P2 ;  /* 0xff80000019197808 */ /* 0x000fe40005000000 */
[----:B------:R-:W-:Y:S02]  /*e410*/  FSEL R27, R27, -INF , !P2 ;  /* 0xff8000001b1b7808 */ /* 0x000fe40005000000 */
[----:B------:R-:W-:Y:S01]  /*e420*/  ISETP.GE.AND P6, PT, R14, UR15, PT ;  /* 0x0000000f0e007c0c */ /* 0x000fe2000bfc6270 */
[----:B------:R-:W-:Y:S01]  /*e430*/  VIADD R14, R10, 0x29 ;  /* 0x000000290a0e7836 */ /* 0x000fe20000000000 */
[----:B------:R-:W-:-:S02]  /*e440*/  ISETP.GE.AND P2, PT, R17, UR15, PT ;  /* 0x0000000f11007c0c */ /* 0x000fc4000bf46270 */
[----:B------:R-:W-:Y:S02]  /*e450*/  IADD3 R17, R10, 0x20, RZ ;  /* 0x000000200a117810 */ /* 0x000fe40007ffe0ff */
        /* <DEDUP_REMOVED lines=44> */
[----:B------:R-:W-:-:S02]  /*e720*/  ISETP.GE.AND P3, PT, R17, UR15, PT ;  /* 0x0000000f11007c0c */ /* 0x000fc4000bf66270 */
[----:B------:R-:W-:Y:S01]  /*e730*/  ISETP.GE.AND P2, PT, R14, UR15, PT ;  /* 0x0000000f0e007c0c */ /* 0x000fe2000bf46270 */
[C---:B------:R-:W-:Y:S01]  /*e740*/  VIADD R14, R10.reuse, 0x59 ;  /* 0x000000590a0e7836 */ /* 0x040fe20000000000 */
[----:B------:R-:W-:Y:S02]  /*e750*/  IADD3 R17, R10, 0x50, RZ ;  /* 0x000000500a117810 */ /* 0x000fe40007ffe0ff */
[----:B------:R-:W-:Y:S02]  /*e760*/  FSEL R53, R53, -INF , !P5 ;  /* 0xff80000035357808 */ /* 0x000fe40006800000 */
[----:B------:R-:W-:Y:S02]  /*e770*/  FSEL R55, R55, -INF , !P5 ;  /* 0xff80000037377808 */ /* 0x000fe40006800000 */
[----:B------:R-:W-:Y:S02]  /*e780*/  ISETP.GE.AND P5, PT, R17, UR15, PT ;  /* 0x0000000f11007c0c */ /* 0x000fe4000bfa6270 */
[----:B------:R-:W-:-:S02]  /*e790*/  FSEL R60, R60, -INF , !P3 ;  /* 0xff8000003c3c7808 */ /* 0x000fc40005800000 */
[----:B------:R-:W-:Y:S02]  /*e7a0*/  FSEL R62, R62, -INF , !P3 ;  /* 0xff8000003e3e7808 */ /* 0x000fe40005800000 */
[----:B------:R-:W-:Y:S02]  /*e7b0*/  IADD3 R17, R10, 0x58, RZ ;  /* 0x000000580a117810 */ /* 0x000fe40007ffe0ff */
[----:B------:R-:W-:Y:S01]  /*e7c0*/  ISETP.GE.AND P3, PT, R14, UR15, PT ;  /* 0x0000000f0e007c0c */ /* 0x000fe2000bf66270 */
[----:B------:R-:W-:Y:S01]  /*e7d0*/  VIADD R14, R10, 0x61 ;  /* 0x000000610a0e7836 */ /* 0x000fe20000000000 */
[----:B------:R-:W-:Y:S02]  /*e7e0*/  FSEL R57, R57, -INF , !P4 ;  /* 0xff80000039397808 */ /* 0x000fe40006000000 */
[----:B------:R-:W-:Y:S02]  /*e7f0*/  FSEL R59, R59, -INF , !P4 ;  /* 0xff8000003b3b7808 */ /* 0x000fe40006000000 */
[----:B------:R-:W-:-:S02]  /*e800*/  ISETP.GE.AND P4, PT, R17, UR15, PT ;  /* 0x0000000f11007c0c */ /* 0x000fc4000bf86270 */
[----:B------:R-:W-:Y:S02]  /*e810*/  IADD3 R17, R10, 0x60, RZ ;  /* 0x000000600a117810 */ /* 0x000fe40007ffe0ff */
[----:B------:R-:W-:Y:S02]  /*e820*/  FSEL R64, R64, -INF , !P5 ;  /* 0xff80000040407808 */ /* 0x000fe40006800000 */
[----:B------:R-:W-:Y:S02]  /*e830*/  FSEL R66, R66, -INF , !P5 ;  /* 0xff80000042427808 */ /* 0x000fe40006800000 */
[----:B------:R-:W-:Y:S01]  /*e840*/  ISETP.GE.AND P5, PT, R14, UR15, PT ;  /* 0x0000000f0e007c0c */ /* 0x000fe2000bfa6270 */
[----:B------:R-:W-:Y:S01]  /*e850*/  VIADD R14, R10, 0x69 ;  /* 0x000000690a0e7836 */ /* 0x000fe20000000000 */
[----:B------:R-:W-:Y:S02]  /*e860*/  FSEL R61, R61, -INF , !P6 ;  /* 0xff8000003d3d7808 */ /* 0x000fe40007000000 */
[----:B------:R-:W-:-:S02]  /*e870*/  FSEL R63, R63, -INF , !P6 ;  /* 0xff8000003f3f7808 */ /* 0x000fc40007000000 */
[----:B------:R-:W-:Y:S02]  /*e880*/  ISETP.GE.AND P6, PT, R17, UR15, PT ;  /* 0x0000000f11007c0c */ /* 0x000fe4000bfc6270 */
[----:B------:R-:W-:Y:S02]  /*e890*/  IADD3 R17, R10, 0x68, RZ ;  /* 0x000000680a117810 */ /* 0x000fe40007ffe0ff */
[----:B------:R-:W-:Y:S02]  /*e8a0*/  FSEL R68, R68, -INF , !P4 ;  /* 0xff80000044447808 */ /* 0x000fe40006000000 */
[----:B------:R-:W-:Y:S02]  /*e8b0*/  FSEL R70, R70, -INF , !P4 ;  /* 0xff80000046467808 */ /* 0x000fe40006000000 */
[----:B------:R-:W-:Y:S01]  /*e8c0*/  ISETP.GE.AND P4, PT, R14, UR15, PT ;  /* 0x0000000f0e007c0c */ /* 0x000fe2000bf86270 */
[----:B------:R-:W-:Y:S01]  /*e8d0*/  VIADD R14, R10, 0x71 ;  /* 0x000000710a0e7836 */ /* 0x000fe20000000000 */
[----:B------:R-:W-:-:S02]  /*e8e0*/  FSEL R65, R65, -INF , !P2 ;  /* 0xff80000041417808 */ /* 0x000fc40005000000 */
[----:B------:R-:W-:Y:S02]  /*e8f0*/  FSEL R67, R67, -INF , !P2 ;  /* 0xff80000043437808 */ /* 0x000fe40005000000 */
[----:B------:R-:W-:Y:S02]  /*e900*/  ISETP.GE.AND P2, PT, R17, UR15, PT ;  /* 0x0000000f11007c0c */ /* 0x000fe4000bf46270 */
[----:B------:R-:W-:Y:S02]  /*e910*/  IADD3 R17, R10, 0x70, RZ ;  /* 0x000000700a117810 */ /* 0x000fe40007ffe0ff */
[----:B------:R-:W-:Y:S02]  /*e920*/  FSEL R72, R72, -INF , !P6 ;  /* 0xff80000048487808 */ /* 0x000fe40007000000 */
[----:B------:R-:W-:Y:S02]  /*e930*/  FSEL R74, R74, -INF , !P6 ;  /* 0xff8000004a4a7808 */ /* 0x000fe40007000000 */
        /* <DEDUP_REMOVED lines=8> */
[----:B------:R-:W-:Y:S02]  /*e9c0*/  FSEL R76, R76, -INF , !P2 ;  /* 0xff8000004c4c7808 */ /* 0x000fe40005000000 */
[----:B------:R-:W-:Y:S02]  /*e9d0*/  FSEL R78, R78, -INF , !P2 ;  /* 0xff8000004e4e7808 */ /* 0x000fe40005000000 */
[----:B------:R-:W-:Y:S02]  /*e9e0*/  ISETP.GE.AND P5, PT, R17, UR15, PT ;  /* 0x0000000f11007c0c */ /* 0x000fe4000bfa6270 */
[----:B------:R-:W-:Y:S01]  /*e9f0*/  ISETP.GE.AND P2, PT, R14, UR15, PT ;  /* 0x0000000f0e007c0c */ /* 0x000fe2000bf46270 */
[C---:B------:R-:W-:Y:S01]  /*ea00*/  VIADD R14, R10.reuse, 0x81 ;  /* 0x000000810a0e7836 */ /* 0x040fe20000000000 */
[----:B------:R-:W-:Y:S02]  /*ea10*/  IADD3 R17, R10, 0x80, RZ ;  /* 0x000000800a117810 */ /* 0x000fe40007ffe0ff */
[----:B------:R-:W-:-:S02]  /*ea20*/  FSEL R77, R77, -INF , !P4 ;  /* 0xff8000004d4d7808 */ /* 0x000fc40006000000 */
[----:B------:R-:W-:Y:S02]  /*ea30*/  FSEL R79, R79, -INF , !P4 ;  /* 0xff8000004f4f7808 */ /* 0x000fe40006000000 */
[----:B------:R-:W-:Y:S02]  /*ea40*/  ISETP.GE.AND P4, PT, R17, UR15, PT ;  /* 0x0000000f11007c0c */ /* 0x000fe4000bf86270 */
[----:B------:R-:W-:Y:S02]  /*ea50*/  FSEL R80, R80, -INF , !P3 ;  /* 0xff80000050507808 */ /* 0x000fe40005800000 */
[----:B------:R-:W-:Y:S02]  /*ea60*/  FSEL R82, R82, -INF , !P3 ;  /* 0xff80000052527808 */ /* 0x000fe40005800000 */
[----:B------:R-:W-:Y:S02]  /*ea70*/  IADD3 R17, R10, 0x88, RZ ;  /* 0x000000880a117810 */ /* 0x000fe40007ffe0ff */
[----:B------:R-:W-:-:S02]  /*ea80*/  ISETP.GE.AND P3, PT, R14, UR15, PT ;  /* 0x0000000f0e007c0c */ /* 0x000fc4000bf66270 */
[----:B------:R-:W-:Y:S02]  /*ea90*/  FMNMX R14, R21, R20, !PT ;  /* 0x00000014150e7209 */ /* 0x000fe40007800000 */
[----:B------:R-:W-:Y:S02]  /*eaa0*/  FMNMX R24, R26, R19, !PT ;  /* 0x000000131a187209 */ /* 0x000fe40007800000 */
[----:B------:R-:W-:Y:S02]  /*eab0*/  FSEL R81, R81, -INF , !P6 ;  /* 0xff80000051517808 */ /* 0x000fe40007000000 */
[----:B------:R-:W-:Y:S02]  /*eac0*/  FSEL R83, R83, -INF , !P6 ;  /* 0xff80000053537808 */ /* 0x000fe40007000000 */
[----:B------:R-:W-:Y:S02]  /*ead0*/  ISETP.GE.AND P6, PT, R17, UR15, PT ;  /* 0x0000000f11007c0c */ /* 0x000fe4000bfc6270 */
[----:B------:R-:W-:-:S02]  /*eae0*/  FSEL R84, R84, -INF , !P5 ;  /* 0xff80000054547808 */ /* 0x000fc40006800000 */
[----:B------:R-:W-:Y:S02]  /*eaf0*/  FSEL R86, R86, -INF , !P5 ;  /* 0xff80000056567808 */ /* 0x000fe40006800000 */
[----:B------:R-:W-:Y:S02]  /*eb00*/  FMNMX R17, R25, R14, !PT ;  /* 0x0000000e19117209 */ /* 0x000fe40007800000 */
[----:B------:R-:W-:Y:S02]  /*eb10*/  ISETP.GE.AND P5, PT, R23, UR15, PT ;  /* 0x0000000f17007c0c */ /* 0x000fe4000bfa6270 */
        /* <DEDUP_REMOVED lines=36> */
[----:B------:R-:W-:Y:S02]  /*ed60*/  IADD3 R176, R10, 0x90, RZ ;  /* 0x000000900ab07810 */ /* 0x000fe40007ffe0ff */
[----:B------:R-:W-:Y:S02]  /*ed70*/  FMNMX R23, R63, R24, !PT ;  /* 0x000000183f177209 */ /* 0x000fe40007800000 */
[----:B------:R-:W-:-:S02]  /*ed80*/  FSEL R85, R85, -INF , !P2 ;  /* 0xff80000055557808 */ /* 0x000fc40005000000 */
[----:B------:R-:W-:Y:S02]  /*ed90*/  FSEL R87, R87, -INF , !P2 ;  /* 0xff80000057577808 */ /* 0x000fe40005000000 */
[----:B------:R-:W-:Y:S02]  /*eda0*/  FMNMX R14, R64, R17, !PT ;  /* 0x00000011400e7209 */ /* 0x000fe40007800000 */
[----:B------:R-:W-:Y:S01]  /*edb0*/  ISETP.GE.AND P2, PT, R176, UR15, PT ;  /* 0x0000000fb0007c0c */ /* 0x000fe2000bf46270 */
[----:B------:R-:W-:Y:S01]  /*edc0*/  VIADD R176, R10, 0x91 ;  /* 0x000000910ab07836 */ /* 0x000fe20000000000 */
[----:B------:R-:W-:Y:S02]  /*edd0*/  FMNMX R24, R66, R23, !PT ;  /* 0x0000001742187209 */ /* 0x000fe40007800000 */
[----:B------:R-:W-:Y:S02]  /*ede0*/  FMNMX R17, R65, R14, !PT ;  /* 0x0000000e41117209 */ /* 0x000fe40007800000 */
[----:B------:R-:W-:-:S02]  /*edf0*/  FMNMX R23, R67, R24, !PT ;  /* 0x0000001843177209 */ /* 0x000fc40007800000 */
[----:B------:R-:W-:Y:S02]  /*ee00*/  FSEL R88, R88, -INF , !P4 ;  /* 0xff80000058587808 */ /* 0x000fe40006000000 */
[----:B------:R-:W-:Y:S02]  /*ee10*/  FSEL R90, R90, -INF , !P4 ;  /* 0xff8000005a5a7808 */ /* 0x000fe40006000000 */
[----:B------:R-:W-:Y:S02]  /*ee20*/  ISETP.GE.AND P4, PT, R176, UR15, PT ;  /* 0x0000000fb0007c0c */ /* 0x000fe4000bf86270 */
[----:B------:R-:W-:Y:S02]  /*ee30*/  IADD3 R176, R10, 0x98, RZ ;  /* 0x000000980ab07810 */ /* 0x000fe40007ffe0ff */
[----:B------:R-:W-:Y:S02]  /*ee40*/  FMNMX R14, R68, R17, !PT ;  /* 0x00000011440e7209 */ /* 0x000fe40007800000 */
[----:B------:R-:W-:-:S02]  /*ee50*/  FMNMX R24, R70, R23, !PT ;  /* 0x0000001746187209 */ /* 0x000fc40007800000 */
[----:B------:R-:W-:Y:S02]  /*ee60*/  FSEL R89, R89, -INF , !P3 ;  /* 0xff80000059597808 */ /* 0x000fe40005800000 */
[----:B------:R-:W-:Y:S02]  /*ee70*/  FSEL R91, R91, -INF , !P3 ;  /* 0xff8000005b5b7808 */ /* 0x000fe40005800000 */
[----:B------:R-:W-:Y:S01]  /*ee80*/  ISETP.GE.AND P3, PT, R176, UR15, PT ;  /* 0x0000000fb0007c0c */ /* 0x000fe2000bf66270 */
[----:B------:R-:W-:Y:S01]  /*ee90*/  VIADD R176, R10, 0x99 ;  /* 0x000000990ab07836 */ /* 0x000fe20000000000 */
[----:B------:R-:W-:Y:S02]  /*eea0*/  FMNMX R17, R69, R14, !PT ;  /* 0x0000000e45117209 */ /* 0x000fe40007800000 */
[----:B------:R-:W-:Y:S02]  /*eeb0*/  FMNMX R23, R71, R24, !PT ;  /* 0x0000001847177209 */ /* 0x000fe40007800000 */
[----:B------:R-:W-:-:S02]  /*eec0*/  FMNMX R14, R72, R17, !PT ;  /* 0x00000011480e7209 */ /* 0x000fc40007800000 */
[----:B------:R-:W-:Y:S02]  /*eed0*/  FSEL R92, R92, -INF , !P6 ;  /* 0xff8000005c5c7808 */ /* 0x000fe40007000000 */
[----:B------:R-:W-:Y:S02]  /*eee0*/  FSEL R94, R94, -INF , !P6 ;  /* 0xff8000005e5e7808 */ /* 0x000fe40007000000 */
[----:B------:R-:W-:Y:S02]  /*eef0*/  FMNMX R24, R74, R23, !PT ;  /* 0x000000174a187209 */ /* 0x000fe40007800000 */
[----:B------:R-:W-:Y:S02]  /*ef00*/  ISETP.GE.AND P6, PT, R176, UR15, PT ;  /* 0x0000000fb0007c0c */ /* 0x000fe4000bfc6270 */
[----:B------:R-:W-:Y:S02]  /*ef10*/  IADD3 R176, R10, 0xa0, RZ ;  /* 0x000000a00ab07810 */ /* 0x000fe40007ffe0ff */
[----:B------:R-:W-:-:S02]  /*ef20*/  FMNMX R17, R73, R14, !PT ;  /* 0x0000000e49117209 */ /* 0x000fc40007800000 */
[----:B------:R-:W-:Y:S02]  /*ef30*/  FMNMX R23, R75, R24, !PT ;  /* 0x000000184b177209 */ /* 0x000fe40007800000 */
[----:B------:R-:W-:Y:S02]  /*ef40*/  FSEL R93, R93, -INF , !P5 ;  /* 0xff8000005d5d7808 */ /* 0x000fe40006800000 */
[----:B------:R-:W-:Y:S02]  /*ef50*/  FSEL R95, R95, -INF , !P5 ;  /* 0xff8000005f5f7808 */ /* 0x000fe40006800000 */
[----:B------:R-:W-:Y:S01]  /*ef60*/  ISETP.GE.AND P5, PT, R176, UR15, PT ;  /* 0x0000000fb0007c0c */ /* 0x000fe2000bfa6270 */
[----:B------:R-:W-:Y:S01]  /*ef70*/  VIADD R176, R10, 0xa1 ;  /* 0x000000a10ab07836 */ /* 0x000fe20000000000 */
[----:B------:R-:W-:Y:S02]  /*ef80*/  FMNMX R14, R76, R17, !PT ;  /* 0x000000114c0e7209 */ /* 0x000fe40007800000 */
[----:B------:R-:W-:-:S02]  /*ef90*/  FMNMX R24, R78, R23, !PT ;  /* 0x000000174e187209 */ /* 0x000fc40007800000 */
[----:B------:R-:W-:Y:S02]  /*efa0*/  FSEL R96, R96, -INF , !P2 ;  /* 0xff80000060607808 */ /* 0x000fe40005000000 */
[----:B------:R-:W-:Y:S02]  /*efb0*/  FSEL R98, R98, -INF , !P2 ;  /* 0xff80000062627808 */ /* 0x000fe40005000000 */
[----:B------:R-:W-:Y:S02]  /*efc0*/  FMNMX R17, R77, R14, !PT ;  /* 0x0000000e4d117209 */ /* 0x000fe40007800000 */
[----:B------:R-:W-:Y:S02]  /*efd0*/  ISETP.GE.AND P2, PT, R176, UR15, PT ;  /* 0x0000000fb0007c0c */ /* 0x000fe4000bf46270 */
        /* <DEDUP_REMOVED lines=8> */
[----:B------:R-:W-:-:S02]  /*f060*/  FMNMX R17, R81, R14, !PT ;  /* 0x0000000e51117209 */ /* 0x000fc40007800000 */
[----:B------:R-:W-:Y:S02]  /*f070*/  FMNMX R23, R83, R24, !PT ;  /* 0x0000001853177209 */ /* 0x000fe40007800000 */
[----:B------:R-:W-:Y:S02]  /*f080*/  FSEL R100, R100, -INF , !P3 ;  /* 0xff80000064647808 */ /* 0x000fe40005800000 */
[----:B------:R-:W-:Y:S02]  /*f090*/  FSEL R102, R102, -INF , !P3 ;  /* 0xff80000066667808 */ /* 0x000fe40005800000 */
        /* <DEDUP_REMOVED lines=11> */
[----:B------:R-:W-:Y:S02]  /*f150*/  FMNMX R24, R90, R23, !PT ;  /* 0x000000175a187209 */ /* 0x000fe40007800000 */
[----:B------:R-:W-:Y:S02]  /*f160*/  FSEL R104, R104, -INF , !P5 ;  /* 0xff80000068687808 */ /* 0x000fe40006800000 */
[----:B------:R-:W-:Y:S02]  /*f170*/  FSEL R106, R106, -INF , !P5 ;  /* 0xff8000006a6a7808 */ /* 0x000fe40006800000 */
[----:B------:R-:W-:Y:S02]  /*f180*/  ISETP.GE.AND P5, PT, R176, UR15, PT ;  /* 0x0000000fb0007c0c */ /* 0x000fe4000bfa6270 */
[----:B------:R-:W-:-:S02]  /*f190*/  IADD3 R176, R10, 0xb8, RZ ;  /* 0x000000b80ab07810 */ /* 0x000fc40007ffe0ff */
[----:B------:R-:W-:Y:S02]  /*f1a0*/  FMNMX R17, R89, R14, !PT ;  /* 0x0000000e59117209 */ /* 0x000fe40007800000 */
[----:B------:R-:W-:Y:S02]  /*f1b0*/  FMNMX R23, R91, R24, !PT ;  /* 0x000000185b177209 */ /* 0x000fe40007800000 */
[----:B------:R-:W-:Y:S02]  /*f1c0*/  FSEL R105, R105, -INF , !P2 ;  /* 0xff80000069697808 */ /* 0x000fe40005000000 */
[----:B------:R-:W-:Y:S02]  /*f1d0*/  FSEL R107, R107, -INF , !P2 ;  /* 0xff8000006b6b7808 */ /* 0x000fe40005000000 */
[----:B------:R-:W-:Y:S01]  /*f1e0*/  ISETP.GE.AND P2, PT, R176, UR15, PT ;  /* 0x0000000fb0007c0c */ /* 0x000fe2000bf46270 */
[----:B------:R-:W-:Y:S01]  /*f1f0*/  VIADD R176, R10, 0xb9 ;  /* 0x000000b90ab07836 */ /* 0x000fe20000000000 */
[----:B------:R-:W-:-:S02]  /*f200*/  FMNMX R14, R92, R17, !PT ;  /* 0x000000115c0e7209 */ /* 0x000fc40007800000 */
[----:B------:R-:W-:Y:S02]  /*f210*/  FMNMX R24, R94, R23, !PT ;  /* 0x000000175e187209 */ /* 0x000fe40007800000 */
[----:B------:R-:W-:Y:S02]  /*f220*/  FMNMX R17, R93, R14, !PT ;  /* 0x0000000e5d117209 */ /* 0x000fe40007800000 */
[----:B------:R-:W-:Y:S02]  /*f230*/  FSEL R108, R108, -INF , !P4 ;  /* 0xff8000006c6c7808 */ /* 0x000fe40006000000 */
[----:B------:R-:W-:Y:S02]  /*f240*/  FSEL R110, R110, -INF , !P4 ;  /* 0xff8000006e6e7808 */ /* 0x000fe40006000000 */
[----:B------:R-:W-:Y:S02]  /*f250*/  FMNMX R23, R95, R24, !PT ;  /* 0x000000185f177209 */ /* 0x000fe40007800000 */
[----:B------:R-:W-:-:S02]  /*f260*/  ISETP.GE.AND P4, PT, R176, UR15, PT ;  /* 0x0000000fb0007c0c */ /* 0x000fc4000bf86270 */
[----:B------:R-:W-:Y:S02]  /*f270*/  IADD3 R176, R10, 0xc0, RZ ;  /* 0x000000c00ab07810 */ /* 0x000fe40007ffe0ff */
        /* <DEDUP_REMOVED lines=8> */
[----:B------:R-:W-:Y:S02]  /*f300*/  FSEL R112, R112, -INF , !P6 ;  /* 0xff80000070707808 */ /* 0x000fe40007000000 */
[----:B------:R-:W-:Y:S02]  /*f310*/  FSEL R114, R114, -INF , !P6 ;  /* 0xff80000072727808 */ /* 0x000fe40007000000 */
[----:B------:R-:W-:Y:S02]  /*f320*/  FMNMX R14, R100, R17, !PT ;  /* 0x00000011640e7209 */ /* 0x000fe40007800000 */
[----:B------:R-:W-:Y:S02]  /*f330*/  ISETP.GE.AND P6, PT, R176, UR15, PT ;  /* 0x0000000fb0007c0c */ /* 0x000fe4000bfc6270 */
[----:B------:R-:W-:-:S02]  /*f340*/  FMNMX R24, R102, R23, !PT ;  /* 0x0000001766187209 */ /* 0x000fc40007800000 */
[----:B------:R-:W-:Y:S02]  /*f350*/  IADD3 R176, R10, 0xc8, RZ ;  /* 0x000000c80ab07810 */ /* 0x000fe40007ffe0ff */
        /* <DEDUP_REMOVED lines=84> */
[----:B------:R-:W-:Y:S02]  /*f8a0*/  ISETP.GE.AND P4, PT, R176, UR15, PT ;  /* 0x0000000fb0007c0c */ /* 0x000fe4000bf86270 */
[----:B------:R-:W-:-:S02]  /*f8b0*/  FMNMX R14, R136, R17, !PT ;  /* 0x00000011880e7209 */ /* 0x000fc40007800000 */
[----:B------:R-:W-:Y:S02]  /*f8c0*/  FMNMX R176, R138, R23, !PT ;  /* 0x000000178ab07209 */ /* 0x000fe40007800000 */
[----:B------:R-:W-:Y:S02]  /*f8d0*/  FSEL R140, R140, -INF , !P3 ;  /* 0xff8000008c8c7808 */ /* 0x000fe40005800000 */
[----:B------:R-:W-:Y:S02]  /*f8e0*/  FMNMX R17, R137, R14, !PT ;  /* 0x0000000e89117209 */ /* 0x000fe40007800000 */
[----:B------:R-:W-:Y:S02]  /*f8f0*/  FSEL R142, R142, -INF , !P3 ;  /* 0xff8000008e8e7808 */ /* 0x000fe40005800000 */
[----:B------:R-:W-:Y:S02]  /*f900*/  FMNMX R23, R139, R176, !PT ;  /* 0x000000b08b177209 */ /* 0x000fe40007800000 */
[----:B------:R-:W-:-:S02]  /*f910*/  FSEL R24, R141, -INF , !P6 ;  /* 0xff8000008d187808 */ /* 0x000fc40007000000 */
        /* <DEDUP_REMOVED lines=10> */
[----:B------:R-:W-:Y:S02]  /*f9c0*/  FSEL R147, R147, -INF , !P2 ;  /* 0xff80000093937808 */ /* 0x000fe40005000000 */
[----:B------:R-:W-:-:S02]  /*f9d0*/  FMNMX R148, R146, R23, !PT ;  /* 0x0000001792947209 */ /* 0x000fc40007800000 */
[----:B------:R-:W-:Y:S02]  /*f9e0*/  ISETP.GE.AND P3, PT, R177, UR15, PT ;  /* 0x0000000fb1007c0c */ /* 0x000fe4000bf66270 */
        /* <DEDUP_REMOVED lines=8> */
[----:B------:R-:W-:-:S03]  /*fa70*/  FMNMX R141, R151, R14, !PT ;  /* 0x0000000e978d7209 */ /* 0x000fc60007800000 */
[----:B------:R-:W1:Y:S04]  /*fa80*/  SHFL.BFLY PT, R14, R23, 0x1, 0x1f ;  /* 0x0c201f00170e7f89 */ /* 0x000e6800000e0000 */
[----:B------:R-:W2:Y:S01]  /*fa90*/  SHFL.BFLY PT, R148, R141, 0x1, 0x1f ;  /* 0x0c201f008d947f89 */ /* 0x000ea200000e0000 */
[----:B-1----:R-:W-:Y:S02]  /*faa0*/  FMNMX R145, R23, R14, !PT ;  /* 0x0000000e17917209 */ /* 0x002fe40007800000 */
[----:B------:R-:W-:Y:S02]  /*fab0*/  LEA R23, R6, R11, 0x3 ;  /* 0x0000000b06177211 */ /* 0x000fe400078e18ff */
[----:B--2---:R-:W-:Y:S01]  /*fac0*/  FMNMX R148, R141, R148, !PT ;  /* 0x000000948d947209 */ /* 0x004fe20007800000 */
[----:B------:R-:W1:Y:S01]  /*fad0*/  SHFL.BFLY PT, R14, R145, 0x2, 0x1f ;  /* 0x0c401f00910e7f89 */ /* 0x000e6200000e0000 */
[----:B------:R-:W-:-:S03]  /*fae0*/  PRMT R23, RZ, 0x654, R23 ;  /* 0x00000654ff177816 */ /* 0x000fc60000000017 */
[----:B------:R-:W2:Y:S01]  /*faf0*/  SHFL.BFLY PT, R149, R148, 0x2, 0x1f ;  /* 0x0c401f0094957f89 */ /* 0x000ea200000e0000 */
[----:B------:R3:W-:Y:S01]  /*fb00*/  SYNCS.ARRIVE.TRANS64.RED.A1T0 RZ, [R23+URZ], RZ ;  /* 0x000000ff17ff79a7 */ /* 0x0007e2000810043f */
[----:B-1----:R-:W-:Y:S02]  /*fb10*/  FMNMX R17, R145, R14, !PT ;  /* 0x0000000e91117209 */ /* 0x002fe40007800000 */
[----:B------:R-:W-:Y:S02]  /*fb20*/  SHF.L.U32 R145, R3, 0x1f, RZ ;  /* 0x0000001f03917819 */ /* 0x000fe400000006ff */
[----:B--2---:R-:W-:Y:S02]  /*fb30*/  FMNMX R14, R148, R149, !PT ;  /* 0x00000095940e7209 */ /* 0x004fe40007800000 */
[----:B------:R-:W-:Y:S01]  /*fb40*/  FSETP.NEU.AND P2, PT, R17, -INF , PT ;  /* 0xff8000001100780b */ /* 0x000fe20003f4d000 */
[----:B------:R-:W1:Y:S01]  /*fb50*/  SYNCS.PHASECHK.TRANS64.TRYWAIT P4, [R178+URZ+0x19800], R145 ;  /* 0x01980091b20075a7 */ /* 0x000e62000808017f */
[----:B------:R-:W-:-:S02]  /*fb60*/  FSETP.NEU.AND P3, PT, R14, -INF , PT ;  /* 0xff8000000e00780b */ /* 0x000fc40003f6d000 */
[----:B------:R-:W-:Y:S02]  /*fb70*/  FSEL R149, R17, RZ, P2 ;  /* 0x000000ff11957208 */ /* 0x000fe40001000000 */
[----:B------:R-:W-:-:S03]  /*fb80*/  FSEL R176, R14, RZ, P3 ;  /* 0x000000ff0eb07208 */ /* 0x000fc60001800000 */
[----:B------:R-:W-:Y:S02]  /*fb90*/  FADD R20, -R149, R20 ;  /* 0x0000001495147221 */ /* 0x000fe40000000100 */
[----:B------:R-:W-:Y:S02]  /*fba0*/  FADD R19, -R176, R19 ;  /* 0x00000013b0137221 */ /* 0x000fe40000000100 */
[----:B------:R-:W-:Y:S02]  /*fbb0*/  FMUL R20, R20, UR14 ;  /* 0x0000000e14147c20 */ /* 0x000fe40008400000 */
[----:B------:R-:W-:Y:S01]  /*fbc0*/  FMUL R141, R19, UR14 ;  /* 0x0000000e138d7c20 */ /* 0x000fe20008400000 */
[----:B------:R-:W-:Y:S02]  /*fbd0*/  FMUL R19, R176, UR14 ;  /* 0x0000000eb0137c20 */ /* 0x000fe40008400000 */
[----:B------:R-:W-:Y:S02]  /*fbe0*/  FSETP.GEU.AND P5, PT, R20, -126, PT ;  /* 0xc2fc00001400780b */ /* 0x000fe40003fae000 */
[----:B------:R-:W-:Y:S01]  /*fbf0*/  FSETP.GEU.AND P6, PT, R141, -126, PT ;  /* 0xc2fc00008d00780b */ /* 0x000fe20003fce000 */
[--C-:B------:R-:W-:Y:S01]  /*fc00*/  FFMA R186, R26, UR14, -R19.reuse ;  /* 0x0000000e1aba7c23 */ /* 0x100fe20008000813 */
[--C-:B------:R-:W-:Y:S01]  /*fc10*/  FFMA R27, R27, UR14, -R19.reuse ;  /* 0x0000000e1b1b7c23 */ /* 0x100fe20008000813 */
[----:B------:R-:W-:-:S03]  /*fc20*/  FFMA R30, R30, UR14, -R19 ;  /* 0x0000000e1e1e7c23 */ /* 0x000fc60008000813 */
[----:B------:R-:W-:Y:S02]  /*fc30*/  FSETP.GEU.AND P2, PT, R186, -126, PT ;  /* 0xc2fc0000ba00780b */ /* 0x000fe40003f4e000 */
[----:B------:R-:W-:-:S03]  /*fc40*/  FSETP.GEU.AND P3, PT, R27, -126, PT ;  /* 0xc2fc00001b00780b */ /* 0x000fc60003f6e000 */
[----:B------:R-:W-:Y:S02]  /*fc50*/  @!P5 FMUL R20, R20, 0.5 ;  /* 0x3f0000001414d820 */ /* 0x000fe40000400000 */
[----:B------:R-:W-:Y:S02]  /*fc60*/  @!P6 FMUL R141, R141, 0.5 ;  /* 0x3f0000008d8de820 */ /* 0x000fe40000400000 */
[----:B------:R3:W2:Y:S04]  /*fc70*/  MUFU.EX2 R148, R20 ;  /* 0x0000001400947308 */ /* 0x0006a80000000800 */
[----:B------:R-:W-:-:S04]  /*fc80*/  @!P2 FMUL R186, R186, 0.5 ;  /* 0x3f000000babaa820 */ /* 0x000fc80000400000 */
[----:B------:R-:W4:Y:S01]  /*fc90*/  MUFU.EX2 R141, R141 ;  /* 0x0000008d008d7308 */ /* 0x000f220000000800 */
[----:B-1-3--:R-:W-:Y:S05]  /*fca0*/  @!P4 BRA `(.L_x_44) ;  /* 0x000000640090c947 */ /* 0x00afea0003800000 */
.L_x_88:
[----:B------:R-:W-:Y:S05]  /*fcb0*/  BSYNC B0 ;  /* 0x0000000000007941 */ /* 0x000fea0003800000 */
.L_x_43:
[----:B------:R-:W-:Y:S01]  /*fcc0*/  FMUL R26, R149, UR14 ;  /* 0x0000000e951a7c20 */ /* 0x000fe20008400000 */
[----:B----4-:R-:W-:Y:S01]  /*fcd0*/  @!P6 FMUL R141, R141, R141 ;  /* 0x0000008d8d8de220 */ /* 0x010fe20000400000 */
[----:B------:R-:W-:Y:S01]  /*fce0*/  FSETP.GEU.AND P4, PT, R30, -126, PT ;  /* 0xc2fc00001e00780b */ /* 0x000fe20003f8e000 */
[--C-:B------:R-:W-:Y:S01]  /*fcf0*/  FFMA R38, R38, UR14, -R19.reuse ;  /* 0x0000000e26267c23 */ /* 0x100fe20008000813 */
[--C-:B------:R-:W-:Y:S01]  /*fd00*/  FFMA R21, R21, UR14, -R26.reuse ;  /* 0x0000000e15157c23 */ /* 0x100fe2000800081a */
[--C-:B------:R-:W-:Y:S01]  /*fd10*/  FFMA R33, R33, UR14, -R26.reuse ;  /* 0x0000000e21217c23 */ /* 0x100fe2000800081a */
[--C-:B------:R-:W-:Y:S01]  /*fd20*/  FFMA R29, R29, UR14, -R26.reuse ;  /* 0x0000000e1d1d7c23 */ /* 0x100fe2000800081a */
[--C-:B------:R-:W-:Y:S01]  /*fd30*/  FFMA R31, R31, UR14, -R19.reuse ;  /* 0x0000000e1f1f7c23 */ /* 0x100fe20008000813 */
[----:B--2---:R-:W-:Y:S01]  /*fd40*/  @!P5 FMUL R148, R148, R148 ;  /* 0x000000949494d220 */ /* 0x004fe20000400000 */
[----:B------:R-:W-:Y:S01]  /*fd50*/  FSETP.GEU.AND P6, PT, R21, -126, PT ;  /* 0xc2fc00001500780b */ /* 0x000fe20003fce000 */
[--C-:B------:R-:W-:Y:S01]  /*fd60*/  FFMA R32, R32, UR14, -R26.reuse ;  /* 0x0000000e20207c23 */ /* 0x100fe2000800081a */
[----:B------:R-:W2:Y:S01]  /*fd70*/  MUFU.EX2 R186, R186 ;  /* 0x000000ba00ba7308 */ /* 0x000ea20000000800 */
[----:B------:R-:W-:Y:S01]  /*fd80*/  FSETP.GEU.AND P5, PT, R31, -126, PT ;  /* 0xc2fc00001f00780b */ /* 0x000fe20003fae000 */
[--C-:B------:R-:W-:Y:S01]  /*fd90*/  FFMA R25, R25, UR14, -R26.reuse ;  /* 0x0000000e19197c23 */ /* 0x100fe2000800081a */
[--C-:B------:R-:W-:Y:S01]  /*fda0*/  FFMA R34, R34, UR14, -R19.reuse ;  /* 0x0000000e22227c23 */ /* 0x100fe20008000813 */
[----:B------:R-:W-:Y:S01]  /*fdb0*/  @!P4 FMUL R30, R30, 0.5 ;  /* 0x3f0000001e1ec820 */ /* 0x000fe20000400000 */
[--C-:B------:R-:W-:Y:S01]  /*fdc0*/  FFMA R23, R49, UR14, -R26.reuse ;  /* 0x0000000e31177c23 */ /* 0x100fe2000800081a */
[--C-:B------:R-:W-:Y:S01]  /*fdd0*/  FFMA R49, R58, UR14, -R19.reuse ;  /* 0x0000000e3a317c23 */ /* 0x100fe20008000813 */
[----:B------:R-:W-:Y:S01]  /*fde0*/  @!P3 FMUL R27, R27, 0.5 ;  /* 0x3f0000001b1bb820 */ /* 0x000fe20000400000 */
[----:B------:R3:W4:Y:S01]  /*fdf0*/  MUFU.EX2 R182, R30 ;  /* 0x0000001e00b67308 */ /* 0x0007220000000800 */
[--C-:B------:R-:W-:Y:S01]  /*fe00*/  FFMA R28, R28, UR14, -R26.reuse ;  /* 0x0000000e1c1c7c23 */ /* 0x100fe2000800081a */
[--C-:B------:R-:W-:Y:S01]  /*fe10*/  FFMA R37, R37, UR14, -R26.reuse ;  /* 0x0000000e25257c23 */ /* 0x100fe2000800081a */
[----:B------:R-:W-:Y:S01]  /*fe20*/  @!P6 FMUL R21, R21, 0.5 ;  /* 0x3f0000001515e820 */ /* 0x000fe20000400000 */
[--C-:B------:R-:W-:Y:S01]  /*fe30*/  FFMA R39, R39, UR14, -R19.reuse ;  /* 0x0000000e27277c23 */ /* 0x100fe20008000813 */
[----:B------:R-:W-:Y:S01]  /*fe40*/  MOV R20, UR23 ;  /* 0x0000001700147c02 */ /* 0x000fe20008000f00 */
[----:B------:R-:W-:Y:S01]  /*fe50*/  @!P5 FMUL R31, R31, 0.5 ;  /* 0x3f0000001f1fd820 */ /* 0x000fe20000400000 */
[----:B------:R-:W-:Y:S01]  /*fe60*/  FFMA R180, R35, UR14, -R19 ;  /* 0x0000000e23b47c23 */ /* 0x000fe20008000813 */
[----:B------:R5:W1:Y:S01]  /*fe70*/  MUFU.EX2 R189, R21 ;  /* 0x0000001500bd7308 */ /* 0x000a620000000800 */
[----:B---3--:R-:W-:Y:S01]  /*fe80*/  FFMA R30, R48, UR14, -R26 ;  /* 0x0000000e301e7c23 */ /* 0x008fe2000800081a */
[----:B--2---:R-:W-:Y:S01]  /*fe90*/  @!P2 FMUL R186, R186, R186 ;  /* 0x000000bababaa220 */ /* 0x004fe20000400000 */
[----:B------:R-:W-:Y:S01]  /*fea0*/  FSETP.GEU.AND P2, PT, R25, -126, PT ;  /* 0xc2fc00001900780b */ /* 0x000fe20003f4e000 */
[----:B------:R-:W-:-:S02]  /*feb0*/  IMAD R20, R15, 0x600, R20 ;  /* 0x000006000f147824 */ /* 0x000fc400078e0214 */
[----:B------:R-:W-:Y:S01]  /*fec0*/  FFMA R35, R36, UR14, -R26 ;  /* 0x0000000e24237c23 */ /* 0x000fe2000800081a */
[----:B------:R-:W-:Y:S01]  /*fed0*/  FFMA R12, R141, R12, R186 ;  /* 0x0000000c8d0c7223 */ /* 0x000fe200000000ba */
[--C-:B------:R-:W-:Y:S01]  /*fee0*/  FFMA R36, R42, UR14, -R19.reuse ;  /* 0x0000000e2a247c23 */ /* 0x100fe20008000813 */
[----:B------:R2:W3:Y:S01]  /*fef0*/  MUFU.EX2 R177, R31 ;  /* 0x0000001f00b17308 */ /* 0x0004e20000000800 */
[----:B----4-:R-:W-:Y:S01]  /*ff00*/  @!P4 FMUL R182, R182, R182 ;  /* 0x000000b6b6b6c220 */ /* 0x010fe20000400000 */
[----:B------:R-:W-:Y:S01]  /*ff10*/  FSETP.GEU.AND P4, PT, R29, -126, PT ;  /* 0xc2fc00001d00780b */ /* 0x000fe20003f8e000 */
[----:B-----5:R-:W-:Y:S02]  /*ff20*/  IMAD.MOV.U32 R21, RZ, RZ, -0x3ffffff0 ;  /* 0xc0000010ff157424 */ /* 0x020fe400078e00ff */
[----:B------:R-:W-:Y:S01]  /*ff30*/  FFMA R42, R54, UR14, -R19 ;  /* 0x0000000e362a7c23 */ /* 0x000fe20008000813 */
[----:B------:R-:W-:Y:S05]  /*ff40*/  WARPSYNC.ALL ;  /* 0x0000000000007948 */ /* 0x000fea0003800000 */
[----:B-1----:R-:W-:Y:S01]  /*ff50*/  @!P6 FMUL R189, R189, R189 ;  /* 0x000000bdbdbde220 */ /* 0x002fe20000400000 */
[----:B------:R-:W-:Y:S01]  /*ff60*/  FSETP.GEU.AND P6, PT, R33, -126, PT ;  /* 0xc2fc00002100780b */ /* 0x000fe20003fce000 */
[----:B------:R-:W-:Y:S01]  /*ff70*/  @!P2 FMUL R25, R25, 0.5 ;  /* 0x3f0000001919a820 */ /* 0x000fe20000400000 */
[----:B------:R1:W4:Y:S01]  /*ff80*/  MUFU.EX2 R185, R27 ;  /* 0x0000001b00b97308 */ /* 0x0003220000000800 */
[--C-:B--2---:R-:W-:Y:S01]  /*ff90*/  FFMA R31, R44, UR14, -R26.reuse ;  /* 0x0000000e2c1f7c23 */ /* 0x104fe2000800081a */
[----:B------:R-:W-:Y:S01]  /*ffa0*/  @!P4 FMUL R29, R29, 0.5 ;  /* 0x3f0000001d1dc820 */ /* 0x000fe20000400000 */
[--C-:B------:R-:W-:Y:S01]  /*ffb0*/  FFMA R44, R24, UR14, -R26.reuse ;  /* 0x0000000e182c7c23 */ /* 0x100fe2000800081a */
[----:B---3--:R-:W-:Y:S01]  /*ffc0*/  @!P5 FMUL R177, R177, R177 ;  /* 0x000000b1b1b1d220 */ /* 0x008fe20000400000 */
[----:B------:R-:W-:Y:S01]  /*ffd0*/  FSETP.GEU.AND P5, PT, R32, -126, PT ;  /* 0xc2fc00002000780b */ /* 0x000fe20003fae000 */
[--C-:B------:R-:W-:Y:S01]  /*ffe0*/  FFMA R54, R61, UR14, -R26.reuse ;  /* 0x0000000e3d367c23 */ /* 0x100fe2000800081a */
[----:B------:R-:W-:Y:S01]  /*fff0*/  FFMA R69, R69, UR14, -R26 ;  /* 0x0000000e45457c23 */ /* 0x000fe2000800081a */
[----:B------:R2:W-:Y:S01]  /*10000*/  MUFU.EX2 R181, R29 ;  /* 0x0000001d00b57308 */ /* 0x0005e20000000800 */
[----:B-1----:R-:W-:-:S02]  /*10010*/  IMAD.MOV.U32 R27, RZ, RZ, -0x3ffffff0 ;  /* 0xc0000010ff1b7424 */ /* 0x002fc400078e00ff */
[--C-:B------:R-:W-:Y:S01]  /*10020*/  FFMA R76, R76, UR14, -R26.reuse ;  /* 0x0000000e4c4c7c23 */ /* 0x100fe2000800081a */
[----:B------:R-:W-:Y:S01]  /*10030*/  @!P6 FMUL R33, R33, 0.5 ;  /* 0x3f0000002121e820 */ /* 0x000fe20000400000 */
[--C-:B------:R-:W-:Y:S01]  /*10040*/  FFMA R77, R77, UR14, -R26.reuse ;  /* 0x0000000e4d4d7c23 */ /* 0x100fe2000800081a */
[--C-:B------:R-:W-:Y:S01]  /*10050*/  FFMA R80, R80, UR14, -R26.reuse ;  /* 0x0000000e50507c23 */ /* 0x100fe2000800081a */
[--C-:B------:R-:W-:Y:S01]  /*10060*/  FFMA R81, R81, UR14, -R26.reuse ;  /* 0x0000000e51517c23 */ /* 0x100fe2000800081a */
[--C-:B------:R-:W-:Y:S01]  /*10070*/  FFMA R84, R84, UR14, -R26.reuse ;  /* 0x0000000e54547c23 */ /* 0x100fe2000800081a */
[----:B------:R1:W3:Y:S01]  /*10080*/  MUFU.EX2 R178, R33 ;  /* 0x0000002100b27308 */ /* 0x0002e20000000800 */
[--C-:B--2---:R-:W-:Y:S01]  /*10090*/  FFMA R29, R43, UR14, -R19.reuse ;  /* 0x0000000e2b1d7c23 */ /* 0x104fe20008000813 */
[----:B------:R-:W-:Y:S01]  /*100a0*/  @!P5 FMUL R32, R32, 0.5 ;  /* 0x3f0000002020d820 */ /* 0x000fe20000400000 */
[----:B----4-:R-:W-:Y:S01]  /*100b0*/  @!P3 FMUL R185, R185, R185 ;  /* 0x000000b9b9b9b220 */ /* 0x010fe20000400000 */
[----:B------:R-:W-:Y:S01]  /*100c0*/  FSETP.GEU.AND P3, PT, R28, -126, PT ;  /* 0xc2fc00001c00780b */ /* 0x000fe20003f6e000 */
[--C-:B------:R-:W-:Y:S01]  /*100d0*/  FFMA R43, R55, UR14, -R19.reuse ;  /* 0x0000000e372b7c23 */ /* 0x100fe20008000813 */
[--C-:B------:R-:W-:Y:S01]  /*100e0*/  FFMA R55, R68, UR14, -R26.reuse ;  /* 0x0000000e44377c23 */ /* 0x100fe2000800081a */
[--C-:B------:R-:W-:Y:S01]  /*100f0*/  FFMA R85, R85, UR14, -R26.reuse ;  /* 0x0000000e55557c23 */ /* 0x100fe2000800081a */
[----:B------:R2:W4:Y:S01]  /*10100*/  MUFU.EX2 R145, R32 ;  /* 0x0000002000917308 */ /* 0x0005220000000800 */
[--C-:B-1----:R-:W-:Y:S01]  /*10110*/  FFMA R33, R40, UR14, -R26.reuse ;  /* 0x0000000e28217c23 */ /* 0x102fe2000800081a */
[--C-:B------:R-:W-:Y:S01]  /*10120*/  FFMA R40, R51, UR14, -R19.reuse ;  /* 0x0000000e33287c23 */ /* 0x100fe20008000813 */
[--C-:B------:R-:W-:Y:S01]  /*10130*/  FFMA R51, R60, UR14, -R26.reuse ;  /* 0x0000000e3c337c23 */ /* 0x100fe2000800081a */
[--C-:B------:R-:W-:Y:S01]  /*10140*/  FFMA R88, R88, UR14, -R26.reuse ;  /* 0x0000000e58587c23 */ /* 0x100fe2000800081a */
[--C-:B------:R-:W-:Y:S01]  /*10150*/  FFMA R89, R89, UR14, -R26.reuse ;  /* 0x0000000e59597c23 */ /* 0x100fe2000800081a */
[--C-:B------:R-:W-:Y:S01]  /*10160*/  FFMA R92, R92, UR14, -R26.reuse ;  /* 0x0000000e5c5c7c23 */ /* 0x100fe2000800081a */
[--C-:B------:R-:W-:Y:S01]  /*10170*/  FFMA R93, R93, UR14, -R26.reuse ;  /* 0x0000000e5d5d7c23 */ /* 0x100fe2000800081a */
[----:B------:R1:W5:Y:S01]  /*10180*/  MUFU.EX2 R192, R25 ;  /* 0x0000001900c07308 */ /* 0x0003620000000800 */
[----:B---3--:R-:W-:Y:S01]  /*10190*/  @!P6 FMUL R178, R178, R178 ;  /* 0x000000b2b2b2e220 */ /* 0x008fe20000400000 */
[----:B------:R-:W-:Y:S01]  /*101a0*/  FSETP.GEU.AND P6, PT, R38, -126, PT ;  /* 0xc2fc00002600780b */ /* 0x000fe20003fce000 */
[--C-:B--2---:R-:W-:Y:S01]  /*101b0*/  FFMA R32, R53, UR14, -R26.reuse ;  /* 0x0000000e35207c23 */ /* 0x104fe2000800081a */
[----:B------:R-:W-:Y:S01]  /*101c0*/  @!P3 FMUL R28, R28, 0.5 ;  /* 0x3f0000001c1cb820 */ /* 0x000fe20000400000 */
[--C-:B------:R-:W-:Y:S01]  /*101d0*/  FFMA R53, R64, UR14, -R26.reuse ;  /* 0x0000000e40357c23 */ /* 0x100fe2000800081a */
[--C-:B------:R-:W-:Y:S01]  /*101e0*/  FFMA R64, R73, UR14, -R26.reuse ;  /* 0x0000000e49407c23 */ /* 0x100fe2000800081a */
[--C-:B------:R-:W-:Y:S01]  /*101f0*/  FFMA R96, R96, UR14, -R26.reuse ;  /* 0x0000000e60607c23 */ /* 0x100fe2000800081a */
[----:B------:R2:W-:Y:S01]  /*10200*/  MUFU.EX2 R188, R28 ;  /* 0x0000001c00bc7308 */ /* 0x0005e20000000800 */
[----:B----4-:R-:W-:Y:S01]  /*10210*/  @!P5 FMUL R145, R145, R145 ;  /* 0x000000919191d220 */ /* 0x010fe20000400000 */
[--C-:B-1----:R-:W-:Y:S01]  /*10220*/  FFMA R25, R63, UR14, -R19.reuse ;  /* 0x0000000e3f197c23 */ /* 0x102fe20008000813 */
[----:B------:R-:W-:Y:S01]  /*10230*/  FSETP.GEU.AND P5, PT, R37, -126, PT ;  /* 0xc2fc00002500780b */ /* 0x000fe20003fae000 */
[--C-:B------:R-:W-:Y:S01]  /*10240*/  FFMA R97, R97, UR14, -R26.reuse ;  /* 0x0000000e61617c23 */ /* 0x100fe2000800081a */
[--C-:B------:R-:W-:Y:S01]  /*10250*/  FFMA R100, R100, UR14, -R26.reuse ;  /* 0x0000000e64647c23 */ /* 0x100fe2000800081a */
[--C-:B------:R-:W-:Y:S01]  /*10260*/  FFMA R101, R101, UR14, -R26.reuse ;  /* 0x0000000e65657c23 */ /* 0x100fe2000800081a */
[----:B------:R-:W-:Y:S01]  /*10270*/  @!P6 FMUL R38, R38, 0.5 ;  /* 0x3f0000002626e820 */ /* 0x000fe20000400000 */
[--C-:B------:R-:W-:Y:S01]  /*10280*/  FFMA R104, R104, UR14, -R26.reuse ;  /* 0x0000000e68687c23 */ /* 0x100fe2000800081a */
[----:B-----5:R-:W-:Y:S01]  /*10290*/  @!P2 FMUL R192, R192, R192 ;  /* 0x000000c0c0c0a220 */ /* 0x020fe20000400000 */
[----:B------:R-:W-:Y:S01]  /*102a0*/  FSETP.GEU.AND P2, PT, R34, -126, PT ;  /* 0xc2fc00002200780b */ /* 0x000fe20003f4e000 */
[----:B------:R1:W3:Y:S01]  /*102b0*/  MUFU.EX2 R179, R38 ;  /* 0x0000002600b37308 */ /* 0x0002e20000000800 */
[--C-:B--2---:R-:W-:Y:S01]  /*102c0*/  FFMA R28, R41, UR14, -R26.reuse ;  /* 0x0000000e291c7c23 */ /* 0x104fe2000800081a */
[--C-:B------:R-:W-:Y:S01]  /*102d0*/  FFMA R41, R52, UR14, -R26.reuse ;  /* 0x0000000e34297c23 */ /* 0x100fe2000800081a */
[--C-:B------:R-:W-:Y:S01]  /*102e0*/  FFMA R52, R59, UR14, -R19.reuse ;  /* 0x0000000e3b347c23 */ /* 0x100fe20008000813 */
[--C-:B------:R-:W-:Y:S01]  /*102f0*/  FFMA R59, R72, UR14, -R26.reuse ;  /* 0x0000000e483b7c23 */ /* 0x100fe2000800081a */
[----:B------:R-:W-:Y:S01]  /*10300*/  @!P5 FMUL R37, R37, 0.5 ;  /* 0x3f0000002525d820 */ /* 0x000fe20000400000 */
[--C-:B------:R-:W-:Y:S01]  /*10310*/  FFMA R105, R105, UR14, -R26.reuse ;  /* 0x0000000e69697c23 */ /* 0x100fe2000800081a */
[--C-:B------:R-:W-:Y:S01]  /*10320*/  FFMA R108, R108, UR14, -R26.reuse ;  /* 0x0000000e6c6c7c23 */ /* 0x100fe2000800081a */
[--C-:B------:R-:W-:Y:S01]  /*10330*/  FFMA R109, R109, UR14, -R26.reuse ;  /* 0x0000000e6d6d7c23 */ /* 0x100fe2000800081a */
[----:B------:R2:W-:Y:S01]  /*10340*/  MUFU.EX2 R176, R37 ;  /* 0x0000002500b07308 */ /* 0x0005e20000000800 */
[--C-:B-1----:R-:W-:Y:S01]  /*10350*/  FFMA R38, R46, UR14, -R19.reuse ;  /* 0x0000000e2e267c23 */ /* 0x102fe20008000813 */
[--C-:B------:R-:W-:Y:S01]  /*10360*/  FFMA R112, R112, UR14, -R26.reuse ;  /* 0x0000000e70707c23 */ /* 0x100fe2000800081a */
[----:B------:R-:W-:Y:S01]  /*10370*/  @!P2 FMUL R34, R34, 0.5 ;  /* 0x3f0000002222a820 */ /* 0x000fe20000400000 */
[--C-:B------:R-:W-:Y:S01]  /*10380*/  FFMA R113, R113, UR14, -R26.reuse ;  /* 0x0000000e71717c23 */ /* 0x100fe2000800081a */
[--C-:B------:R-:W-:Y:S01]  /*10390*/  FFMA R116, R116, UR14, -R26.reuse ;  /* 0x0000000e74747c23 */ /* 0x100fe2000800081a */
[--C-:B------:R-:W-:Y:S01]  /*103a0*/  FFMA R117, R117, UR14, -R26.reuse ;  /* 0x0000000e75757c23 */ /* 0x100fe2000800081a */
[--C-:B------:R-:W-:Y:S01]  /*103b0*/  FFMA R120, R120, UR14, -R26.reuse ;  /* 0x0000000e78787c23 */ /* 0x100fe2000800081a */
[----:B---3--:R-:W-:Y:S01]  /*103c0*/  @!P6 FMUL R179, R179, R179 ;  /* 0x000000b3b3b3e220 */ /* 0x008fe20000400000 */
[----:B------:R-:W-:Y:S01]  /*103d0*/  FSETP.GEU.AND P6, PT, R29, -126, PT ;  /* 0xc2fc00001d00780b */ /* 0x000fe20003fce000 */
[----:B------:R1:W3:Y:S01]  /*103e0*/  MUFU.EX2 R149, R34 ;  /* 0x0000002200957308 */ /* 0x0002e20000000800 */
[--C-:B--2---:R-:W-:Y:S01]  /*103f0*/  FFMA R37, R50, UR14, -R19.reuse ;  /* 0x0000000e32257c23 */ /* 0x104fe20008000813 */
[--C-:B------:R-:W-:Y:S01]  /*10400*/  FFMA R50, R57, UR14, -R26.reuse ;  /* 0x0000000e39327c23 */ /* 0x100fe2000800081a */
[----:B------:R-:W-:Y:S01]  /*10410*/  FFMA R57, R66, UR14, -R19 ;  /* 0x0000000e42397c23 */ /* 0x000fe20008000813 */
[--C-:B------:R-:W-:Y:S01]  /*10420*/  FFMA R121, R121, UR14, -R26.reuse ;  /* 0x0000000e79797c23 */ /* 0x100fe2000800081a */
[--C-:B------:R-:W-:Y:S01]  /*10430*/  FFMA R124, R124, UR14, -R26.reuse ;  /* 0x0000000e7c7c7c23 */ /* 0x100fe2000800081a */
[--C-:B------:R-:W-:Y:S01]  /*10440*/  FFMA R125, R125, UR14, -R26.reuse ;  /* 0x0000000e7d7d7c23 */ /* 0x100fe2000800081a */
[--C-:B------:R-:W-:Y:S01]  /*10450*/  FFMA R128, R128, UR14, -R26.reuse ;  /* 0x0000000e80807c23 */ /* 0x100fe2000800081a */
[--C-:B------:R-:W-:Y:S01]  /*10460*/  FFMA R129, R129, UR14, -R26.reuse ;  /* 0x0000000e81817c23 */ /* 0x100fe2000800081a */
[--C-:B-1----:R-:W-:Y:S01]  /*10470*/  FFMA R34, R45, UR14, -R26.reuse ;  /* 0x0000000e2d227c23 */ /* 0x102fe2000800081a */
[--C-:B------:R-:W-:Y:S01]  /*10480*/  FFMA R132, R132, UR14, -R26.reuse ;  /* 0x0000000e84847c23 */ /* 0x100fe2000800081a */
[--C-:B------:R-:W-:Y:S01]  /*10490*/  FFMA R133, R133, UR14, -R26.reuse ;  /* 0x0000000e85857c23 */ /* 0x100fe2000800081a */
[----:B------:R-:W-:Y:S01]  /*104a0*/  @!P6 FMUL R29, R29, 0.5 ;  /* 0x3f0000001d1de820 */ /* 0x000fe20000400000 */
[--C-:B------:R-:W-:Y:S01]  /*104b0*/  FFMA R136, R136, UR14, -R26.reuse ;  /* 0x0000000e88887c23 */ /* 0x100fe2000800081a */
[--C-:B------:R-:W-:Y:S01]  /*104c0*/  FFMA R137, R137, UR14, -R26.reuse ;  /* 0x0000000e89897c23 */ /* 0x100fe2000800081a */
[--C-:B------:R-:W-:Y:S01]  /*104d0*/  FFMA R140, R140, UR14, -R26.reuse ;  /* 0x0000000e8c8c7c23 */ /* 0x100fe2000800081a */
[--C-:B------:R-:W-:Y:S01]  /*104e0*/  FFMA R144, R144, UR14, -R26.reuse ;  /* 0x0000000e90907c23 */ /* 0x100fe2000800081a */
[----:B---3--:R-:W-:Y:S01]  /*104f0*/  @!P2 FMUL R149, R149, R149 ;  /* 0x000000959595a220 */ /* 0x008fe20000400000 */
[----:B------:R-:W1:Y:S01]  /*10500*/  MUFU.EX2 R29, R29 ;  /* 0x0000001d001d7308 */ /* 0x000e620000000800 */
[----:B------:R-:W-:Y:S01]  /*10510*/  FSETP.GEU.AND P2, PT, R39, -126, PT ;  /* 0xc2fc00002700780b */ /* 0x000fe20003f4e000 */
[--C-:B------:R-:W-:Y:S01]  /*10520*/  FFMA R45, R183, UR14, -R26.reuse ;  /* 0x0000000eb72d7c23 */ /* 0x100fe2000800081a */
[--C-:B------:R-:W-:Y:S01]  /*10530*/  FFMA R46, R187, UR14, -R26.reuse ;  /* 0x0000000ebb2e7c23 */ /* 0x100fe2000800081a */
[----:B------:R-:W-:Y:S01]  /*10540*/  FFMA R48, R190, UR14, -R26 ;  /* 0x0000000ebe307c23 */ /* 0x000fe2000800081a */
[----:B------:R-:W-:Y:S01]  /*10550*/  VIADD R24, R20, 0x200 ;  /* 0x0000020014187836 */ /* 0x000fe20000000000 */
[----:B------:R-:W-:Y:S01]  /*10560*/  R2UR UR19, R27 ;  /* 0x000000001b1372ca */ /* 0x000fe200000e0000 */
[----:B------:R-:W-:Y:S01]  /*10570*/  @!P3 FMUL R188, R188, R188 ;  /* 0x000000bcbcbcb220 */ /* 0x000fe20000400000 */
[----:B------:R-:W-:Y:S01]  /*10580*/  @!P4 FMUL R181, R181, R181 ;  /* 0x000000b5b5b5c220 */ /* 0x000fe20000400000 */
[----:B------:R-:W-:Y:S01]  /*10590*/  FADD R27, R12, R185 ;  /* 0x000000b90c1b7221 */ /* 0x000fe20000000000 */
[----:B------:R-:W-:Y:S01]  /*105a0*/  R2UR UR6, R20 ;  /* 0x00000000140672ca */ /* 0x000fe200000e0000 */
[-C--:B------:R-:W-:Y:S01]  /*105b0*/  FMUL R168, R168, R148.reuse ;  /* 0x00000094a8a87220 */ /* 0x080fe20000400000 */
[----:B------:R-:W-:Y:S01]  /*105c0*/  R2UR UR7, R21 ;  /* 0x00000000150772ca */ /* 0x000fe200000e0000 */
[-C--:B------:R-:W-:Y:S01]  /*105d0*/  FMUL R169, R169, R148.reuse ;  /* 0x00000094a9a97220 */ /* 0x080fe20000400000 */
[----:B------:R-:W-:Y:S01]  /*105e0*/  @!P2 FMUL R39, R39, 0.5 ;  /* 0x3f0000002727a820 */ /* 0x000fe20000400000 */
[-C--:B------:R-:W-:Y:S01]  /*105f0*/  FMUL R172, R172, R148.reuse ;  /* 0x00000094acac7220 */ /* 0x080fe20000400000 */
[-C--:B------:R-:W-:Y:S01]  /*10600*/  FMUL R173, R173, R148.reuse ;  /* 0x00000094adad7220 */ /* 0x080fe20000400000 */
[----:B-1----:R-:W-:Y:S01]  /*10610*/  @!P6 FMUL R29, R29, R29 ;  /* 0x0000001d1d1de220 */ /* 0x002fe20000400000 */
[----:B------:R-:W-:Y:S01]  /*10620*/  FSETP.GEU.AND P6, PT, R30, -126, PT ;  /* 0xc2fc00001e00780b */ /* 0x000fe20003fce000 */
[----:B------:R1:W-:Y:S01]  /*10630*/  MUFU.EX2 R184, R39 ;  /* 0x0000002700b87308 */ /* 0x0003e20000000800 */
[-C--:B------:R-:W-:Y:S01]  /*10640*/  FMUL R170, R170, R141.reuse ;  /* 0x0000008daaaa7220 */ /* 0x080fe20000400000 */
[-C--:B------:R-:W-:Y:S01]  /*10650*/  FMUL R171, R171, R141.reuse ;  /* 0x0000008dabab7220 */ /* 0x080fe20000400000 */
[-C--:B------:R-:W-:Y:S01]  /*10660*/  FMUL R174, R174, R141.reuse ;  /* 0x0000008daeae7220 */ /* 0x080fe20000400000 */
[----:B------:R-:W-:Y:S01]  /*10670*/  FMUL R175, R175, R141 ;  /* 0x0000008dafaf7220 */ /* 0x000fe20000400000 */
[----:B------:R-:W-:Y:S01]  /*10680*/  R2UR UR10, R24 ;  /* 0x00000000180a72ca */ /* 0x000fe200000e0000 */
[----:B------:R-:W-:Y:S01]  /*10690*/  FADD R60, R27, R182 ;  /* 0x000000b61b3c7221 */ /* 0x000fe20000000000 */
[----:B------:R-:W-:Y:S01]  /*106a0*/  F2FP.F16.F32.PACK_AB R24, R192, R189 ;  /* 0x000000bdc018723e */ /* 0x000fe200000000ff */
[-C--:B------:R-:W-:Y:S01]  /*106b0*/  FMUL R160, R160, R148.reuse ;  /* 0x00000094a0a07220 */ /* 0x080fe20000400000 */
[----:B-1----:R-:W-:Y:S01]  /*106c0*/  FFMA R39, R47, UR14, -R19 ;  /* 0x0000000e2f277c23 */ /* 0x002fe20008000813 */
[--C-:B------:R-:W-:Y:S01]  /*106d0*/  FFMA R47, R56, UR14, -R26.reuse ;  /* 0x0000000e382f7c23 */ /* 0x100fe2000800081a */
[----:B------:R-:W-:Y:S01]  /*106e0*/  FFMA R56, R65, UR14, -R26 ;  /* 0x0000000e41387c23 */ /* 0x000fe2000800081a */
[----:B------:R-:W-:Y:S01]  /*106f0*/  @!P6 FMUL R30, R30, 0.5 ;  /* 0x3f0000001e1ee820 */ /* 0x000fe20000400000 */
[----:B------:R-:W-:Y:S01]  /*10700*/  IADD3 R26, R20, 0x400, RZ ;  /* 0x00000400141a7810 */ /* 0x000fe20007ffe0ff */
[----:B------:R-:W-:Y:S01]  /*10710*/  FMUL R161, R161, R148 ;  /* 0x00000094a1a17220 */ /* 0x000fe20000400000 */
[----:B------:R-:W-:Y:S01]  /*10720*/  F2FP.F16.F32.PACK_AB R27, R177, R182 ;  /* 0x000000b6b11b723e */ /* 0x000fe200000000ff */
[----:B------:R-:W-:Y:S01]  /*10730*/  FMUL R164, R164, R148 ;  /* 0x00000094a4a47220 */ /* 0x000fe20000400000 */
[----:B------:R-:W-:Y:S01]  /*10740*/  R2UR UR18, R26 ;  /* 0x000000001a1272ca */ /* 0x000fe200000e0000 */
[----:B------:R-:W1:Y:S01]  /*10750*/  MUFU.EX2 R30, R30 ;  /* 0x0000001e001e7308 */ /* 0x000e620000000800 */
[----:B------:R-:W-:Y:S01]  /*10760*/  F2FP.F16.F32.PACK_AB R26, R181, R188 ;  /* 0x000000bcb51a723e */ /* 0x000fe200000000ff */
[-C--:B------:R-:W-:Y:S01]  /*10770*/  FMUL R165, R165, R148.reuse ;  /* 0x00000094a5a57220 */ /* 0x080fe20000400000 */
[-C--:B------:R-:W-:Y:S01]  /*10780*/  FMUL R162, R162, R141.reuse ;  /* 0x0000008da2a27220 */ /* 0x080fe20000400000 */
[-C--:B------:R-:W-:Y:S01]  /*10790*/  FMUL R163, R163, R141.reuse ;  /* 0x0000008da3a37220 */ /* 0x080fe20000400000 */
[-C--:B------:R-:W-:Y:S01]  /*107a0*/  FMUL R166, R166, R141.reuse ;  /* 0x0000008da6a67220 */ /* 0x080fe20000400000 */
[-C--:B------:R-:W-:Y:S01]  /*107b0*/  FMUL R167, R167, R141.reuse ;  /* 0x0000008da7a77220 */ /* 0x080fe20000400000 */
[-C--:B------:R-:W-:Y:S01]  /*107c0*/  FMUL R152, R152, R148.reuse ;  /* 0x0000009498987220 */ /* 0x080fe20000400000 */
[-C--:B------:R-:W-:Y:S01]  /*107d0*/  FMUL R153, R153, R148.reuse ;  /* 0x0000009499997220 */ /* 0x080fe20000400000 */
[-C--:B------:R-:W-:Y:S01]  /*107e0*/  FMUL R156, R156, R148.reuse ;  /* 0x000000949c9c7220 */ /* 0x080fe20000400000 */
[----:B------:R-:W-:Y:S01]  /*107f0*/  FMUL R157, R157, R148 ;  /* 0x000000949d9d7220 */ /* 0x000fe20000400000 */
[-C--:B------:R-:W-:Y:S01]  /*10800*/  FMUL R154, R154, R141.reuse ;  /* 0x0000008d9a9a7220 */ /* 0x080fe20000400000 */
[-C--:B------:R-:W-:Y:S01]  /*10810*/  FMUL R155, R155, R141.reuse ;  /* 0x0000008d9b9b7220 */ /* 0x080fe20000400000 */
[-C--:B------:R-:W-:Y:S01]  /*10820*/  FMUL R158, R158, R141.reuse ;  /* 0x0000008d9e9e7220 */ /* 0x080fe20000400000 */
[----:B------:R-:W-:Y:S01]  /*10830*/  FMUL R159, R159, R141 ;  /* 0x0000008d9f9f7220 */ /* 0x000fe20000400000 */
[----:B------:R-:W-:Y:S01]  /*10840*/  FSETP.GEU.AND P3, PT, R180, -126, PT ;  /* 0xc2fc0000b400780b */ /* 0x000fe20003f6e000 */
[----:B------:R-:W-:Y:S01]  /*10850*/  FFMA R13, R148, R13, R189 ;  /* 0x0000000d940d7223 */ /* 0x000fe200000000bd */
[----:B-1----:R-:W-:Y:S01]  /*10860*/  @!P6 FMUL R30, R30, R30 ;  /* 0x0000001e1e1ee220 */ /* 0x002fe20000400000 */
[----:B------:R-:W-:Y:S01]  /*10870*/  FSETP.GEU.AND P6, PT, R32, -126, PT ;  /* 0xc2fc00002000780b */ /* 0x000fe20003fce000 */
[----:B------:R-:W-:Y:S01]  /*10880*/  FADD R68, R60, R177 ;  /* 0x000000b13c447221 */ /* 0x000fe20000000000 */
[----:B------:R-:W-:Y:S01]  /*10890*/  FSETP.GEU.AND P4, PT, R35, -126, PT ;  /* 0xc2fc00002300780b */ /* 0x000fe20003f8e000 */
[----:B------:R-:W-:Y:S01]  /*108a0*/  FADD R13, R13, R192 ;  /* 0x000000c00d0d7221 */ /* 0x000fe20000000000 */
[----:B------:R-:W-:Y:S01]  /*108b0*/  @!P5 FMUL R176, R176, R176 ;  /* 0x000000b0b0b0d220 */ /* 0x000fe20000400000 */
[----:B------:R-:W-:Y:S01]  /*108c0*/  @!P2 FMUL R184, R184, R184 ;  /* 0x000000b8b8b8a220 */ /* 0x000fe20000400000 */
[----:B------:R-:W-:Y:S01]  /*108d0*/  FSETP.GEU.AND P5, PT, R36, -126, PT ;  /* 0xc2fc00002400780b */ /* 0x000fe20003fae000 */
[----:B------:R-:W-:Y:S01]  /*108e0*/  FADD R12, R13, R188 ;  /* 0x000000bc0d0c7221 */ /* 0x000fe20000000000 */
[----:B------:R-:W-:Y:S01]  /*108f0*/  MOV R13, 0xc0000010 ;  /* 0xc0000010000d7802 */ /* 0x000fe20000000f00 */
[--C-:B------:R-:W-:Y:S01]  /*10900*/  FFMA R62, R62, UR14, -R19.reuse ;  /* 0x0000000e3e3e7c23 */ /* 0x100fe20008000813 */
[----:B------:R-:W-:Y:S01]  /*10910*/  @!P3 FMUL R180, R180, 0.5 ;  /* 0x3f000000b4b4b820 */ /* 0x000fe20000400000 */
[----:B------:R-:W-:Y:S01]  /*10920*/  FSETP.GEU.AND P2, PT, R31, -126, PT ;  /* 0xc2fc00001f00780b */ /* 0x000fe20003f4e000 */
[--C-:B------:R-:W-:Y:S01]  /*10930*/  FFMA R58, R67, UR14, -R19.reuse ;  /* 0x0000000e433a7c23 */ /* 0x100fe20008000813 */
[----:B------:R-:W-:Y:S01]  /*10940*/  @!P6 FMUL R32, R32, 0.5 ;  /* 0x3f0000002020e820 */ /* 0x000fe20000400000 */
[--C-:B------:R-:W-:Y:S01]  /*10950*/  FFMA R61, R74, UR14, -R19.reuse ;  /* 0x0000000e4a3d7c23 */ /* 0x100fe20008000813 */
[----:B------:R-:W-:Y:S01]  /*10960*/  @!P4 FMUL R35, R35, 0.5 ;  /* 0x3f0000002323c820 */ /* 0x000fe20000400000 */
[----:B------:R-:W1:Y:S01]  /*10970*/  MUFU.EX2 R180, R180 ;  /* 0x000000b400b47308 */ /* 0x000e620000000800 */
[--C-:B------:R-:W-:Y:S01]  /*10980*/  FFMA R75, R75, UR14, -R19.reuse ;  /* 0x0000000e4b4b7c23 */ /* 0x100fe20008000813 */
[--C-:B------:R-:W-:Y:S01]  /*10990*/  FFMA R79, R79, UR14, -R19.reuse ;  /* 0x0000000e4f4f7c23 */ /* 0x100fe20008000813 */
[----:B------:R-:W-:Y:S01]  /*109a0*/  @!P5 FMUL R36, R36, 0.5 ;  /* 0x3f0000002424d820 */ /* 0x000fe20000400000 */
[--C-:B------:R-:W-:Y:S01]  /*109b0*/  FFMA R82, R82, UR14, -R19.reuse ;  /* 0x0000000e52527c23 */ /* 0x100fe20008000813 */
[--C-:B------:R-:W-:Y:S01]  /*109c0*/  FFMA R86, R86, UR14, -R19.reuse ;  /* 0x0000000e56567c23 */ /* 0x100fe20008000813 */
[--C-:B------:R-:W-:Y:S01]  /*109d0*/  FFMA R87, R87, UR14, -R19.reuse ;  /* 0x0000000e57577c23 */ /* 0x100fe20008000813 */
[--C-:B------:R-:W-:Y:S01]  /*109e0*/  FFMA R90, R90, UR14, -R19.reuse ;  /* 0x0000000e5a5a7c23 */ /* 0x100fe20008000813 */
[----:B------:R-:W2:Y:S01]  /*109f0*/  MUFU.EX2 R32, R32 ;  /* 0x0000002000207308 */ /* 0x000ea20000000800 */
[----:B------:R-:W-:Y:S01]  /*10a00*/  @!P2 FMUL R31, R31, 0.5 ;  /* 0x3f0000001f1fa820 */ /* 0x000fe20000400000 */
[--C-:B------:R-:W-:Y:S01]  /*10a10*/  FFMA R91, R91, UR14, -R19.reuse ;  /* 0x0000000e5b5b7c23 */ /* 0x100fe20008000813 */
[--C-:B------:R-:W-:Y:S01]  /*10a20*/  FFMA R98, R98, UR14, -R19.reuse ;  /* 0x0000000e62627c23 */ /* 0x100fe20008000813 */
[--C-:B------:R-:W-:Y:S01]  /*10a30*/  FFMA R106, R106, UR14, -R19.reuse ;  /* 0x0000000e6a6a7c23 */ /* 0x100fe20008000813 */
[--C-:B------:R-:W-:Y:S01]  /*10a40*/  FFMA R110, R110, UR14, -R19.reuse ;  /* 0x0000000e6e6e7c23 */ /* 0x100fe20008000813 */
[--C-:B------:R-:W-:Y:S01]  /*10a50*/  FFMA R114, R114, UR14, -R19.reuse ;  /* 0x0000000e72727c23 */ /* 0x100fe20008000813 */
[--C-:B------:R-:W-:Y:S01]  /*10a60*/  FFMA R115, R115, UR14, -R19.reuse ;  /* 0x0000000e73737c23 */ /* 0x100fe20008000813 */
[----:B------:R-:W3:Y:S01]  /*10a70*/  MUFU.EX2 R35, R35 ;  /* 0x0000002300237308 */ /* 0x000ee20000000800 */
[----:B-1----:R-:W-:Y:S01]  /*10a80*/  @!P3 FMUL R180, R180, R180 ;  /* 0x000000b4b4b4b220 */ /* 0x002fe20000400000 */
[----:B------:R-:W-:Y:S01]  /*10a90*/  FSETP.GEU.AND P3, PT, R33, -126, PT ;  /* 0xc2fc00002100780b */ /* 0x000fe20003f6e000 */
[--C-:B------:R-:W-:Y:S01]  /*10aa0*/  FFMA R118, R118, UR14, -R19.reuse ;  /* 0x0000000e76767c23 */ /* 0x100fe20008000813 */
[--C-:B------:R-:W-:Y:S01]  /*10ab0*/  FFMA R119, R119, UR14, -R19.reuse ;  /* 0x0000000e77777c23 */ /* 0x100fe20008000813 */
[--C-:B------:R-:W-:Y:S01]  /*10ac0*/  FFMA R122, R122, UR14, -R19.reuse ;  /* 0x0000000e7a7a7c23 */ /* 0x100fe20008000813 */
        /* <DEDUP_REMOVED lines=27> */
[----:B--2---:R-:W-:Y:S01]  /*10c80*/  @!P2 FMUL R31, R31, R31 ;  /* 0x0000001f1f1fa220 */ /* 0x004fe20000400000 */
[----:B------:R-:W-:Y:S01]  /*10c90*/  FSETP.GEU.AND P2, PT, R23, -126, PT ;  /* 0xc2fc00001700780b */ /* 0x000fe20003f4e000 */
[----:B------:R-:W-:Y:S01]  /*10ca0*/  FFMA R151, R151, UR14, -R19 ;  /* 0x0000000e97977c23 */ /* 0x000fe20008000813 */
[----:B------:R-:W-:-:S03]  /*10cb0*/  IADD3 R6, R6, 0x1, RZ ;  /* 0x0000000106067810 */ /* 0x000fc60007ffe0ff */
[----:B------:R-:W-:Y:S01]  /*10cc0*/  @!P5 FMUL R39, R39, 0.5 ;  /* 0x3f0000002727d820 */ /* 0x000fe20000400000 */
[----:B------:R-:W2:Y:S01]  /*10cd0*/  MUFU.EX2 R28, R28 ;  /* 0x0000001c001c7308 */ /* 0x000ea20000000800 */
[----:B---3--:R-:W-:Y:S01]  /*10ce0*/  @!P3 FMUL R33, R33, R33 ;  /* 0x000000212121b220 */ /* 0x008fe20000400000 */
[----:B------:R-:W-:-:S05]  /*10cf0*/  FSETP.GEU.AND P3, PT, R34, -126, PT ;  /* 0xc2fc00002200780b */ /* 0x000fca0003f6e000 */
        /* <DEDUP_REMOVED lines=13> */
[----:B------:R3:W4:Y:S01]  /*10dd0*/  MUFU.EX2 R66, R25 ;  /* 0x0000001900427308 */ /* 0x0007220000000800 */
[----:B-1----:R-:W-:Y:S01]  /*10de0*/  @!P2 FMUL R23, R23, R23 ;  /* 0x000000171717a220 */ /* 0x002fe20000400000 */
[----:B------:R-:W-:-:S05]  /*10df0*/  FSETP.GEU.AND P2, PT, R42, -126, PT ;  /* 0xc2fc00002a00780b */ /* 0x000fca0003f4e000 */
[----:B------:R-:W-:Y:S01]  /*10e00*/  @!P5 FMUL R41, R41, 0.5 ;  /* 0x3f0000002929d820 */ /* 0x000fe20000400000 */
[----:B------:R-:W1:Y:S01]  /*10e10*/  MUFU.EX2 R38, R38 ;  /* 0x0000002600267308 */ /* 0x000e620000000800 */
[----:B---3--:R-:W-:Y:S01]  /*10e20*/  MOV R25, 0xc0000010 ;  /* 0xc000001000197802 */ /* 0x008fe20000000f00 */
[----:B--2---:R-:W-:Y:S01]  /*10e30*/  @!P3 FMUL R34, R34, R34 ;  /* 0x000000222222b220 */ /* 0x004fe20000400000 */
[----:B------:R-:W-:Y:S02]  /*10e40*/  FSETP.GEU.AND P3, PT, R37, -126, PT ;  /* 0xc2fc00002500780b */ /* 0x000fe40003f6e000 */
[----:B------:R-:W-:Y:S02]  /*10e50*/  R2UR UR11, R25 ;  /* 0x00000000190b72ca */ /* 0x000fe400000e0000 */
[----:B------:R-:W-:Y:S01]  /*10e60*/  F2FP.F16.F32.PACK_AB R25, R185, R186 ;  /* 0x000000bab919723e */ /* 0x000fe200000000ff */
[----:B------:R-:W-:Y:S01]  /*10e70*/  @!P2 FMUL R42, R42, 0.5 ;  /* 0x3f0000002a2aa820 */ /* 0x000fe20000400000 */
[----:B------:R-:W2:Y:S01]  /*10e80*/  MUFU.EX2 R41, R41 ;  /* 0x0000002900297308 */ /* 0x000ea20000000800 */
[----:B----4-:R-:W-:Y:S01]  /*10e90*/  @!P6 FMUL R66, R66, R66 ;  /* 0x000000424242e220 */ /* 0x010fe20000400000 */
[----:B------:R-:W-:Y:S01]  /*10ea0*/  WARPGROUP.ARRIVE ;  /* 0x00000000000079c5 */ /* 0x000fe20000000000 */
[----:B------:R-:W-:-:S04]  /*10eb0*/  FSETP.GEU.AND P6, PT, R55, -126, PT ;  /* 0xc2fc00003700780b */ /* 0x000fc80003fce000 */
[----:B------:R-:W-:Y:S01]  /*10ec0*/  @!P3 FMUL R37, R37, 0.5 ;  /* 0x3f0000002525b820 */ /* 0x000fe20000400000 */
[----:B------:R-:W-:Y:S01]  /*10ed0*/  HGMMA.64x16x16.F32 R168, R24, gdesc[UR4].tnspB, R168, gsb0 ;  /* 0x4020000418a87df0 */ /* 0x000fe200080008a8 */
[----:B-1----:R-:W-:Y:S01]  /*10ee0*/  @!P4 FMUL R38, R38, R38 ;  /* 0x000000262626c220 */ /* 0x002fe20000400000 */
[----:B------:R-:W-:Y:S01]  /*10ef0*/  FSETP.GEU.AND P4, PT, R40, -126, PT ;  /* 0xc2fc00002800780b */ /* 0x000fe20003f8e000 */
[----:B------:R-:W1:Y:S05]  /*10f00*/  MUFU.EX2 R42, R42 ;  /* 0x0000002a002a7308 */ /* 0x000e6a0000000800 */
[----:B------:R-:W-:Y:S01]  /*10f10*/  @!P6 FMUL R55, R55, 0.5 ;  /* 0x3f0000003737e820 */ /* 0x000fe20000400000 */
[----:B--2---:R-:W-:Y:S01]  /*10f20*/  @!P5 FMUL R41, R41, R41 ;  /* 0x000000292929d220 */ /* 0x004fe20000400000 */
        /* <DEDUP_REMOVED lines=15> */
[----:B------:R-:W-:Y:S02]  /*11020*/  WARPGROUP.ARRIVE ;  /* 0x00000000000079c5 */ /* 0x000fe40000000000 */
[----:B------:R-:W-:Y:S01]  /*11030*/  @!P3 FMUL R43, R43, 0.5 ;  /* 0x3f0000002b2bb820 */ /* 0x000fe20000400000 */
[----:B-1----:R-:W-:Y:S01]  /*11040*/  @!P4 FMUL R40, R40, R40 ;  /* 0x000000282828c220 */ /* 0x002fe20000400000 */
[----:B------:R-:W-:Y:S01]  /*11050*/  FSETP.GEU.AND P4, PT, R47, -126, PT ;  /* 0xc2fc00002f00780b */ /* 0x000fe20003f8e000 */
[----:B------:R-:W1:Y:S01]  /*11060*/  MUFU.EX2 R52, R52 ;  /* 0x0000003400347308 */ /* 0x000e620000000800 */
[----:B------:R-:W-:Y:S01]  /*11070*/  HGMMA.64x16x16.F32 R160, R24, gdesc[UR8].tnspB, R160, gsb0 ;  /* 0x4020000818a07df0 */ /* 0x000fe200080008a0 */
[----:B------:R-:W-:Y:S01]  /*11080*/  R2UR UR11, R13 ;  /* 0x000000000d0b72ca */ /* 0x000fe200000e0000 */
[----:B--2---:R-:W-:Y:S01]  /*11090*/  @!P5 FMUL R50, R50, R50 ;  /* 0x000000323232d220 */ /* 0x004fe20000400000 */
[----:B------:R-:W-:Y:S01]  /*110a0*/  FSETP.GEU.AND P5, PT, R62, -126, PT ;  /* 0xc2fc00003e00780b */ /* 0x000fe20003fae000 */
[----:B------:R-:W-:-:S03]  /*110b0*/  @!P6 FMUL R64, R64, 0.5 ;  /* 0x3f0000004040e820 */ /* 0x000fc60000400000 */
[----:B------:R-:W2:Y:S04]  /*110c0*/  MUFU.EX2 R43, R43 ;  /* 0x0000002b002b7308 */ /* 0x000ea80000000800 */
[----:B------:R-:W-:-:S04]  /*110d0*/  @!P4 FMUL R47, R47, 0.5 ;  /* 0x3f0000002f2fc820 */ /* 0x000fc80000400000 */
[----:B------:R-:W3:Y:S01]  /*110e0*/  MUFU.EX2 R64, R64 ;  /* 0x0000004000407308 */ /* 0x000ee20000000800 */
[----:B-1----:R-:W-:Y:S01]  /*110f0*/  @!P2 FMUL R52, R52, R52 ;  /* 0x000000343434a220 */ /* 0x002fe20000400000 */
[----:B------:R-:W-:Y:S01]  /*11100*/  @!P5 FMUL R62, R62, 0.5 ;  /* 0x3f0000003e3ed820 */ /* 0x000fe20000400000 */
[----:B------:R-:W-:-:S05]  /*11110*/  FSETP.GEU.AND P2, PT, R53, -126, PT ;  /* 0xc2fc00003500780b */ /* 0x000fca0003f4e000 */
[----:B------:R-:W1:Y:S01]  /*11120*/  MUFU.EX2 R47, R47 ;  /* 0x0000002f002f7308 */ /* 0x000e620000000800 */
[----:B--2---:R-:W-:Y:S01]  /*11130*/  @!P3 FMUL R43, R43, R43 ;  /* 0x0000002b2b2bb220 */ /* 0x004fe20000400000 */
[----:B------:R-:W-:-:S06]  /*11140*/  FSETP.GEU.AND P3, PT, R51, -126, PT ;  /* 0xc2fc00003300780b */ /* 0x000fcc0003f6e000 */
[----:B------:R2:W4:Y:S01]  /*11150*/  MUFU.EX2 R63, R62 ;  /* 0x0000003e003f7308 */ /* 0x0005220000000800 */
[----:B------:R-:W-:Y:S01]  /*11160*/  @!P2 FMUL R53, R53, 0.5 ;  /* 0x3f0000003535a820 */ /* 0x000fe20000400000 */
[----:B---3--:R-:W-:-:S05]  /*11170*/  @!P6 FMUL R64, R64, R64 ;  /* 0x000000404040e220 */ /* 0x008fca0000400000 */
[----:B------:R-:W-:Y:S01]  /*11180*/  @!P3 FMUL R51, R51, 0.5 ;  /* 0x3f0000003333b820 */ /* 0x000fe20000400000 */
[----:B------:R-:W3:Y:S01]  /*11190*/  MUFU.EX2 R53, R53 ;  /* 0x0000003500357308 */ /* 0x000ee20000000800 */
[----:B-1----:R-:W-:Y:S01]  /*111a0*/  @!P4 FMUL R47, R47, R47 ;  /* 0x0000002f2f2fc220 */ /* 0x002fe20000400000 */
[----:B------:R-:W-:Y:S01]  /*111b0*/  FSETP.GEU.AND P4, PT, R54, -126, PT ;  /* 0xc2fc00003600780b */ /* 0x000fe20003f8e000 */
[----:B--2---:R-:W-:Y:S01]  /*111c0*/  FFMA R62, R71, UR14, -R19 ;  /* 0x0000000e473e7c23 */ /* 0x004fe20008000813 */
[----:B------:R-:W-:Y:S02]  /*111d0*/  WARPGROUP.DEPBAR.LE gsb0, 0x0 ;  /* 0x00008000000079c5 */ /* 0x000fe40000010000 */
[----:B------:R-:W-:Y:S02]  /*111e0*/  WARPGROUP.ARRIVE ;  /* 0x00000000000079c5 */ /* 0x000fe40000000000 */
[----:B------:R-:W1:Y:S01]  /*111f0*/  MUFU.EX2 R51, R51 ;  /* 0x0000003300337308 */ /* 0x000e620000000800 */
[----:B----4-:R-:W-:Y:S01]  /*11200*/  @!P5 FMUL R63, R63, R63 ;  /* 0x0000003f3f3fd220 */ /* 0x010fe20000400000 */
[----:B------:R-:W-:-:S02]  /*11210*/  FSETP.GEU.AND P5, PT, R58, -126, PT ;  /* 0xc2fc00003a00780b */ /* 0x000fc40003fae000 */
[----:B------:R-:W-:Y:S03]  /*11220*/  HGMMA.64x16x16.F32 R152, R24, gdesc[UR16].tnspB, R152, gsb0 ;  /* 0x4020001018987df0 */ /* 0x000fe60008000898 */
[----:B------:R-:W-:Y:S01]  /*11230*/  @!P4 FMUL R54, R54, 0.5 ;  /* 0x3f0000003636c820 */ /* 0x000fe20000400000 */
[----:B---3--:R-:W-:Y:S01]  /*11240*/  @!P2 FMUL R53, R53, R53 ;  /* 0x000000353535a220 */ /* 0x008fe20000400000 */
[----:B------:R-:W-:-:S04]  /*11250*/  FSETP.GEU.AND P2, PT, R69, -126, PT ;  /* 0xc2fc00004500780b */ /* 0x000fc80003f4e000 */
[----:B------:R-:W2:Y:S02]  /*11260*/  MUFU.EX2 R54, R54 ;  /* 0x0000003600367308 */ /* 0x000ea40000000800 */
[----:B------:R-:W-:Y:S01]  /*11270*/  @!P5 FMUL R58, R58, 0.5 ;  /* 0x3f0000003a3ad820 */ /* 0x000fe20000400000 */
[----:B-1----:R-:W-:Y:S01]  /*11280*/  @!P3 FMUL R51, R51, R51 ;  /* 0x000000333333b220 */ /* 0x002fe20000400000 */
[----:B------:R-:W-:-:S04]  /*11290*/  FSETP.GEU.AND P3, PT, R56, -126, PT ;  /* 0xc2fc00003800780b */ /* 0x000fc80003f6e000 */
[----:B------:R-:W1:Y:S01]  /*112a0*/  MUFU.EX2 R58, R58 ;  /* 0x0000003a003a7308 */ /* 0x000e620000000800 */
[----:B------:R-:W-:-:S07]  /*112b0*/  @!P2 FMUL R69, R69, 0.5 ;  /* 0x3f0000004545a820 */ /* 0x000fce0000400000 */
[----:B------:R-:W-:Y:S01]  /*112c0*/  MUFU.EX2 R60, R69 ;  /* 0x00000045003c7308 */ /* 0x000fe20000000800 */
[----:B--2---:R-:W-:Y:S01]  /*112d0*/  @!P4 FMUL R54, R54, R54 ;  /* 0x000000363636c220 */ /* 0x004fe20000400000 */
[----:B------:R-:W-:Y:S01]  /*112e0*/  FSETP.GEU.AND P4, PT, R57, -126, PT ;  /* 0xc2fc00003900780b */ /* 0x000fe20003f8e000 */
[----:B------:R-:W-:-:S06]  /*112f0*/  @!P3 FMUL R56, R56, 0.5 ;  /* 0x3f0000003838b820 */ /* 0x000fcc0000400000 */
[----:B------:R-:W2:Y:S01]  /*11300*/  MUFU.EX2 R56, R56 ;  /* 0x0000003800387308 */ /* 0x000ea20000000800 */
[----:B-1----:R-:W-:Y:S01]  /*11310*/  @!P5 FMUL R58, R58, R58 ;  /* 0x0000003a3a3ad220 */ /* 0x002fe20000400000 */
[----:B------:R-:W-:-:S04]  /*11320*/  FSETP.GEU.AND P5, PT, R59, -126, PT ;  /* 0xc2fc00003b00780b */ /* 0x000fc80003fae000 */
[----:B------:R-:W-:Y:S01]  /*11330*/  @!P4 FMUL R57, R57, 0.5 ;  /* 0x3f0000003939c820 */ /* 0x000fe20000400000 */
[----:B------:R-:W-:Y:S02]  /*11340*/  WARPGROUP.DEPBAR.LE gsb0, 0x0 ;  /* 0x00008000000079c5 */ /* 0x000fe40000010000 */
[----:B------:R-:W-:Y:S01]  /*11350*/  MOV R25, 0xc0000010 ;  /* 0xc000001000197802 */ /* 0x000fe20000000f00 */
[----:B------:R-:W-:Y:S01]  /*11360*/  FADD R26, R12, R181 ;  /* 0x000000b50c1a7221 */ /* 0x000fe20000000000 */
[C---:B------:R-:W-:Y:S01]  /*11370*/  IADD3 R24, R20.reuse, 0x20, RZ ;  /* 0x0000002014187810 */ /* 0x040fe20007ffe0ff */
[----:B------:R-:W-:Y:S01]  /*11380*/  VIADD R12, R20, 0x220 ;  /* 0x00000220140c7836 */ /* 0x000fe20000000000 */
[----:B------:R-:W-:Y:S01]  /*11390*/  R2UR UR7, R25 ;  /* 0x00000000190772ca */ /* 0x000fe200000e0000 */
[----:B------:R-:W-:Y:S01]  /*113a0*/  IMAD.MOV.U32 R25, RZ, RZ, -0x3ffffff0 ;  /* 0xc0000010ff197424 */ /* 0x000fe200078e00ff */
[----:B------:R-:W-:Y:S01]  /*113b0*/  R2UR UR6, R24 ;  /* 0x00000000180672ca */ /* 0x000fe200000e0000 */
[----:B------:R-:W-:-:S02]  /*113c0*/  VIADD R24, R20, 0x420 ;  /* 0x0000042014187836 */ /* 0x000fc40000000000 */
[----:B------:R-:W-:Y:S01]  /*113d0*/  FADD R13, R26, R145 ;  /* 0x000000911a0d7221 */ /* 0x000fe20000000000 */
[----:B------:R-:W-:Y:S01]  /*113e0*/  F2FP.F16.F32.PACK_AB R26, R176, R35 ;  /* 0x00000023b01a723e */ /* 0x000fe200000000ff */
[----:B------:R1:W3:Y:S01]  /*113f0*/  MUFU.EX2 R21, R57 ;  /* 0x0000003900157308 */ /* 0x0002e20000000800 */
[----:B------:R-:W-:Y:S01]  /*11400*/  R2UR UR19, R25 ;  /* 0x00000000191372ca */ /* 0x000fe200000e0000 */
[----:B------:R-:W-:Y:S01]  /*11410*/  FADD R25, R68, R149 ;  /* 0x0000009544197221 */ /* 0x000fe20000000000 */
[----:B------:R-:W-:Y:S01]  /*11420*/  R2UR UR18, R24 ;  /* 0x00000000181272ca */ /* 0x000fe200000e0000 */
[----:B--2---:R-:W-:Y:S01]  /*11430*/  @!P3 FMUL R56, R56, R56 ;  /* 0x000000383838b220 */ /* 0x004fe20000400000 */
[----:B------:R-:W-:Y:S01]  /*11440*/  F2FP.F16.F32.PACK_AB R24, R178, R145 ;  /* 0x00000091b218723e */ /* 0x000fe200000000ff */
[----:B------:R-:W-:Y:S01]  /*11450*/  FADD R68, R25, R180 ;  /* 0x000000b419447221 */ /* 0x000fe20000000000 */
[----:B------:R-:W-:Y:S01]  /*11460*/  F2FP.F16.F32.PACK_AB R25, R180, R149 ;  /* 0x00000095b419723e */ /* 0x000fe200000000ff */
[----:B------:R-:W-:Y:S01]  /*11470*/  @!P2 FMUL R60, R60, R60 ;  /* 0x0000003c3c3ca220 */ /* 0x000fe20000400000 */
[----:B------:R-:W-:Y:S01]  /*11480*/  F2FP.F16.F32.PACK_AB R27, R184, R179 ;  /* 0x000000b3b81b723e */ /* 0x000fe200000000ff */
[----:B------:R-:W-:Y:S01]  /*11490*/  FADD R179, R68, R179 ;  /* 0x000000b344b37221 */ /* 0x000fe20000000000 */
[----:B------:R-:W-:Y:S01]  /*114a0*/  R2UR UR10, R12 ;  /* 0x000000000c0a72ca */ /* 0x000fe200000e0000 */
[----:B------:R-:W-:Y:S01]  /*114b0*/  FADD R12, R13, R178 ;  /* 0x000000b20d0c7221 */ /* 0x000fe20000000000 */
[----:B------:R-:W-:Y:S01]  /*114c0*/  WARPGROUP.ARRIVE ;  /* 0x00000000000079c5 */ /* 0x000fe20000000000 */
[----:B------:R-:W-:Y:S01]  /*114d0*/  MOV R13, 0xc0000010 ;  /* 0xc0000010000d7802 */ /* 0x000fe20000000f00 */
[----:B------:R-:W-:Y:S01]  /*114e0*/  FADD R179, R179, R184 ;  /* 0x000000b8b3b37221 */ /* 0x000fe20000000000 */
[----:B------:R-:W-:Y:S01]  /*114f0*/  FADD R35, R12, R35 ;  /* 0x000000230c237221 */ /* 0x000fe20000000000 */
[----:B------:R-:W-:-:S02]  /*11500*/  VIADD R12, R20, 0x240 ;  /* 0x00000240140c7836 */ /* 0x000fc40000000000 */
[--C-:B-1----:R-:W-:Y:S01]  /*11510*/  FFMA R57, R70, UR14, -R19.reuse ;  /* 0x0000000e46397c23 */ /* 0x102fe20008000813 */
[----:B------:R-:W-:Y:S01]  /*11520*/  HGMMA.64x16x16.F32 R168, R24, gdesc[UR4].tnspB, R168, gsb0 ;  /* 0x4020000418a87df0 */ /* 0x000fe200080008a8 */
[----:B------:R-:W-:Y:S01]  /*11530*/  FADD R176, R35, R176 ;  /* 0x000000b023b07221 */ /* 0x000fe20000000000 */
[----:B---3--:R-:W-:Y:S01]  /*11540*/  @!P4 FMUL R21, R21, R21 ;  /* 0x000000151515c220 */ /* 0x008fe20000400000 */
[----:B------:R-:W-:Y:S01]  /*11550*/  FSETP.GEU.AND P4, PT, R62, -126, PT ;  /* 0xc2fc00003e00780b */ /* 0x000fe20003f8e000 */
[----:B------:R-:W-:Y:S01]  /*11560*/  @!P5 FMUL R59, R59, 0.5 ;  /* 0x3f0000003b3bd820 */ /* 0x000fe20000400000 */
[----:B------:R-:W-:Y:S01]  /*11570*/  FSETP.GEU.AND P3, PT, R57, -126, PT ;  /* 0xc2fc00003900780b */ /* 0x000fe20003f6e000 */
[----:B------:R-:W-:Y:S01]  /*11580*/  FFMA R70, R78, UR14, -R19 ;  /* 0x0000000e4e467c23 */ /* 0x000fe20008000813 */
[----:B------:R-:W-:Y:S02]  /*11590*/  MOV R35, 0xc0000010 ;  /* 0xc000001000237802 */ /* 0x000fe40000000f00 */
[----:B------:R-:W-:Y:S01]  /*115a0*/  FSETP.GEU.AND P2, PT, R61, -126, PT ;  /* 0xc2fc00003d00780b */ /* 0x000fe20003f4e000 */
[----:B------:R-:W1:Y:S01]  /*115b0*/  MUFU.EX2 R59, R59 ;  /* 0x0000003b003b7308 */ /* 0x000e620000000800 */
[----:B------:R-:W-:-:S05]  /*115c0*/  FSETP.GEU.AND P6, PT, R70, -126, PT ;  /* 0xc2fc00004600780b */ /* 0x000fca0003fce000 */
[----:B------:R-:W-:Y:S02]  /*115d0*/  @!P4 FMUL R62, R62, 0.5 ;  /* 0x3f0000003e3ec820 */ /* 0x000fe40000400000 */
[----:B------:R-:W-:-:S04]  /*115e0*/  @!P3 FMUL R57, R57, 0.5 ;  /* 0x3f0000003939b820 */ /* 0x000fc80000400000 */
[----:B------:R-:W2:Y:S01]  /*115f0*/  MUFU.EX2 R62, R62 ;  /* 0x0000003e003e7308 */ /* 0x000ea20000000800 */
[----:B------:R-:W-:Y:S01]  /*11600*/  @!P2 FMUL R61, R61, 0.5 ;  /* 0x3f0000003d3da820 */ /* 0x000fe20000400000 */
[----:B------:R-:W-:Y:S01]  /*11610*/  @!P6 FMUL R70, R70, 0.5 ;  /* 0x3f0000004646e820 */ /* 0x000fe20000400000 */
[----:B-1----:R-:W-:Y:S01]  /*11620*/  @!P5 FMUL R59, R59, R59 ;  /* 0x0000003b3b3bd220 */ /* 0x002fe20000400000 */
[----:B------:R-:W-:-:S04]  /*11630*/  FSETP.GEU.AND P5, PT, R77, -126, PT ;  /* 0xc2fc00004d00780b */ /* 0x000fc80003fae000 */
[----:B------:R-:W1:Y:S08]  /*11640*/  MUFU.EX2 R57, R57 ;  /* 0x0000003900397308 */ /* 0x000e700000000800 */
[----:B------:R-:W3:Y:S01]  /*11650*/  MUFU.EX2 R61, R61 ;  /* 0x0000003d003d7308 */ /* 0x000ee20000000800 */
[----:B--2---:R-:W-:Y:S01]  /*11660*/  @!P4 FMUL R62, R62, R62 ;  /* 0x0000003e3e3ec220 */ /* 0x004fe20000400000 */
[----:B------:R-:W-:Y:S01]  /*11670*/  FSETP.GEU.AND P4, PT, R76, -126, PT ;  /* 0xc2fc00004c00780b */ /* 0x000fe20003f8e000 */
[----:B------:R-:W-:Y:S01]  /*11680*/  @!P5 FMUL R77, R77, 0.5 ;  /* 0x3f0000004d4dd820 */ /* 0x000fe20000400000 */
[----:B------:R-:W-:-:S02]  /*11690*/  WARPGROUP.DEPBAR.LE gsb0, 0x0 ;  /* 0x00008000000079c5 */ /* 0x000fc40000010000 */
[----:B------:R-:W-:Y:S02]  /*116a0*/  WARPGROUP.ARRIVE ;  /* 0x00000000000079c5 */ /* 0x000fe40000000000 */
[----:B------:R-:W2:Y:S01]  /*116b0*/  MUFU.EX2 R70, R70 ;  /* 0x0000004600467308 */ /* 0x000ea20000000800 */
[----:B-1----:R-:W-:Y:S01]  /*116c0*/  @!P3 FMUL R57, R57, R57 ;  /* 0x000000393939b220 */ /* 0x002fe20000400000 */
[----:B------:R-:W-:Y:S02]  /*116d0*/  FSETP.GEU.AND P3, PT, R75, -126, PT ;  /* 0xc2fc00004b00780b */ /* 0x000fe40003f6e000 */
[----:B------:R-:W-:Y:S01]  /*116e0*/  HGMMA.64x16x16.F32 R160, R24, gdesc[UR8].tnspB, R160, gsb0 ;  /* 0x4020000818a07df0 */ /* 0x000fe200080008a0 */
[----:B------:R-:W-:Y:S01]  /*116f0*/  R2UR UR10, R12 ;  /* 0x000000000c0a72ca */ /* 0x000fe200000e0000 */
[----:B------:R-:W-:Y:S01]  /*11700*/  FADD R12, R179, R36 ;  /* 0x00000024b30c7221 */ /* 0x000fe20000000000 */
[----:B------:R-:W-:Y:S01]  /*11710*/  R2UR UR11, R13 ;  /* 0x000000000d0b72ca */ /* 0x000fe200000e0000 */
[----:B------:R-:W-:Y:S01]  /*11720*/  FADD R13, R176, R33 ;  /* 0x00000021b00d7221 */ /* 0x000fe20000000000 */
[----:B---3--:R-:W-:Y:S01]  /*11730*/  @!P2 FMUL R61, R61, R61 ;  /* 0x0000003d3d3da220 */ /* 0x008fe20000400000 */
[----:B------:R-:W-:Y:S01]  /*11740*/  FSETP.GEU.AND P2, PT, R79, -126, PT ;  /* 0xc2fc00004f00780b */ /* 0x000fe20003f4e000 */
[----:B------:R-:W-:Y:S01]  /*11750*/  @!P4 FMUL R76, R76, 0.5 ;  /* 0x3f0000004c4cc820 */ /* 0x000fe20000400000 */
[----:B------:R-:W1:Y:S03]  /*11760*/  MUFU.EX2 R77, R77 ;  /* 0x0000004d004d7308 */ /* 0x000e660000000800 */
[----:B------:R-:W-:Y:S01]  /*11770*/  @!P3 FMUL R75, R75, 0.5 ;  /* 0x3f0000004b4bb820 */ /* 0x000fe20000400000 */
[----:B--2---:R-:W-:-:S04]  /*11780*/  @!P6 FMUL R70, R70, R70 ;  /* 0x000000464646e220 */ /* 0x004fc80000400000 */
[----:B------:R-:W2:Y:S03]  /*11790*/  MUFU.EX2 R68, R75 ;  /* 0x0000004b00447308 */ /* 0x000ea60000000800 */
[----:B------:R-:W-:-:S05]  /*117a0*/  @!P2 FMUL R79, R79, 0.5 ;  /* 0x3f0000004f4fa820 */ /* 0x000fca0000400000 */
[----:B------:R-:W3:Y:S01]  /*117b0*/  MUFU.EX2 R76, R76 ;  /* 0x0000004c004c7308 */ /* 0x000ee20000000800 */
[----:B-1----:R-:W-:Y:S01]  /*117c0*/  @!P5 FMUL R77, R77, R77 ;  /* 0x0000004d4d4dd220 */ /* 0x002fe20000400000 */
[----:B------:R-:W-:Y:S01]  /*117d0*/  FSETP.GEU.AND P5, PT, R82, -126, PT ;  /* 0xc2fc00005200780b */ /* 0x000fe20003fae000 */
[----:B--2---:R-:W-:Y:S01]  /*117e0*/  @!P3 FMUL R68, R68, R68 ;  /* 0x000000444444b220 */ /* 0x004fe20000400000 */
[----:B------:R-:W-:-:S11]  /*117f0*/  FSETP.GEU.AND P3, PT, R80, -126, PT ;  /* 0xc2fc00005000780b */ /* 0x000fd60003f6e000 */
[----:B------:R-:W-:Y:S01]  /*11800*/  @!P5 FMUL R82, R82, 0.5 ;  /* 0x3f0000005252d820 */ /* 0x000fe20000400000 */
[----:B---3--:R-:W-:Y:S01]  /*11810*/  @!P4 FMUL R76, R76, R76 ;  /* 0x0000004c4c4cc220 */ /* 0x008fe20000400000 */
[----:B------:R-:W-:Y:S02]  /*11820*/  WARPGROUP.DEPBAR.LE gsb0, 0x0 ;  /* 0x00008000000079c5 */ /* 0x000fe40000010000 */
[----:B------:R-:W-:Y:S01]  /*11830*/  WARPGROUP.ARRIVE ;  /* 0x00000000000079c5 */ /* 0x000fe20000000000 */
[----:B------:R-:W-:Y:S01]  /*11840*/  FSETP.GEU.AND P4, PT, R81, -126, PT ;  /* 0xc2fc00005100780b */ /* 0x000fe20003f8e000 */
[----:B------:R-:W-:-:S04]  /*11850*/  @!P3 FMUL R80, R80, 0.5 ;  /* 0x3f0000005050b820 */ /* 0x000fc80000400000 */
[----:B------:R-:W-:Y:S02]  /*11860*/  HGMMA.64x16x16.F32 R152, R24, gdesc[UR16].tnspB, R152, gsb0 ;  /* 0x4020001018987df0 */ /* 0x000fe40008000898 */
[----:B------:R-:W1:Y:S06]  /*11870*/  MUFU.EX2 R80, R80 ;  /* 0x0000005000507308 */ /* 0x000e6c0000000800 */
[----:B------:R-:W-:-:S06]  /*11880*/  @!P4 FMUL R81, R81, 0.5 ;  /* 0x3f0000005151c820 */ /* 0x000fcc0000400000 */
[----:B------:R-:W2:Y:S01]  /*11890*/  MUFU.EX2 R81, R81 ;  /* 0x0000005100517308 */ /* 0x000ea20000000800 */
[----:B-1----:R-:W-:Y:S01]  /*118a0*/  @!P3 FMUL R80, R80, R80 ;  /* 0x000000505050b220 */ /* 0x002fe20000400000 */
[----:B------:R-:W-:Y:S01]  /*118b0*/  FSETP.GEU.AND P3, PT, R85, -126, PT ;  /* 0xc2fc00005500780b */ /* 0x000fe20003f6e000 */
[----:B--2---:R-:W-:Y:S01]  /*118c0*/  @!P4 FMUL R81, R81, R81 ;  /* 0x000000515151c220 */ /* 0x004fe20000400000 */
[----:B------:R-:W-:-:S11]  /*118d0*/  FSETP.GEU.AND P4, PT, R86, -126, PT ;  /* 0xc2fc00005600780b */ /* 0x000fd60003f8e000 */
[----:B------:R-:W-:-:S06]  /*118e0*/  @!P3 FMUL R85, R85, 0.5 ;  /* 0x3f0000005555b820 */ /* 0x000fcc0000400000 */
[----:B------:R-:W1:Y:S01]  /*118f0*/  MUFU.EX2 R85, R85 ;  /* 0x0000005500557308 */ /* 0x000e620000000800 */
[----:B------:R-:W-:Y:S02]  /*11900*/  WARPGROUP.DEPBAR.LE gsb0, 0x0 ;  /* 0x00008000000079c5 */ /* 0x000fe40000010000 */
[----:B------:R-:W-:Y:S01]  /*11910*/  IADD3 R24, R20, 0x40, RZ ;  /* 0x0000004014187810 */ /* 0x000fe20007ffe0ff */
[----:B------:R-:W-:Y:S01]  /*11920*/  @!P4 FMUL R86, R86, 0.5 ;  /* 0x3f0000005656c820 */ /* 0x000fe20000400000 */
[----:B------:R-:W-:Y:S02]  /*11930*/  MOV R25, 0xc0000010 ;  /* 0xc000001000197802 */ /* 0x000fe40000000f00 */
[----:B------:R-:W-:Y:S01]  /*11940*/  R2UR UR6, R24 ;  /* 0x00000000180672ca */ /* 0x000fe200000e0000 */
[----:B------:R-:W-:Y:S01]  /*11950*/  VIADD R24, R20, 0x440 ;  /* 0x0000044014187836 */ /* 0x000fe20000000000 */
[----:B------:R-:W-:Y:S01]  /*11960*/  R2UR UR7, R25 ;  /* 0x00000000190772ca */ /* 0x000fe200000e0000 */
[----:B------:R-:W-:Y:S01]  /*11970*/  IMAD.MOV.U32 R25, RZ, RZ, -0x3ffffff0 ;  /* 0xc0000010ff197424 */ /* 0x000fe200078e00ff */
[----:B------:R-:W-:-:S02]  /*11980*/  F2FP.F16.F32.PACK_AB R26, R34, R31 ;  /* 0x0000001f221a723e */ /* 0x000fc400000000ff */
[----:B------:R-:W-:Y:S02]  /*11990*/  R2UR UR18, R24 ;  /* 0x00000000181272ca */ /* 0x000fe400000e0000 */
[----:B------:R-:W-:Y:S01]  /*119a0*/  R2UR UR19, R25 ;  /* 0x00000000191372ca */ /* 0x000fe200000e0000 */
[----:B-1----:R-:W-:Y:S01]  /*119b0*/  @!P3 FMUL R85, R85, R85 ;  /* 0x000000555555b220 */ /* 0x002fe20000400000 */
[----:B------:R-:W-:Y:S01]  /*119c0*/  F2FP.F16.F32.PACK_AB R24, R28, R33 ;  /* 0x000000211c18723e */ /* 0x000fe200000000ff */
[----:B------:R-:W-:Y:S01]  /*119d0*/  FADD R28, R13, R28 ;  /* 0x0000001c0d1c7221 */ /* 0x000fe20000000000 */
[----:B------:R-:W-:Y:S01]  /*119e0*/  F2FP.F16.F32.PACK_AB R25, R29, R36 ;  /* 0x000000241d19723e */ /* 0x000fe200000000ff */
[----:B------:R-:W-:Y:S01]  /*119f0*/  FADD R29, R12, R29 ;  /* 0x0000001d0c1d7221 */ /* 0x000fe20000000000 */
[----:B------:R-:W-:Y:S01]  /*11a00*/  F2FP.F16.F32.PACK_AB R27, R39, R38 ;  /* 0x00000026271b723e */ /* 0x000fe200000000ff */
[----:B------:R-:W-:Y:S01]  /*11a10*/  IMAD.MOV.U32 R13, RZ, RZ, -0x3ffffff0 ;  /* 0xc0000010ff0d7424 */ /* 0x000fe200078e00ff */
[----:B------:R-:W-:Y:S01]  /*11a20*/  IADD3 R12, R20, 0x60, RZ ;  /* 0x00000060140c7810 */ /* 0x000fe20007ffe0ff */
[----:B------:R-:W-:Y:S01]  /*11a30*/  FADD R31, R28, R31 ;  /* 0x0000001f1c1f7221 */ /* 0x000fe20000000000 */
[----:B------:R-:W-:Y:S01]  /*11a40*/  WARPGROUP.ARRIVE ;  /* 0x00000000000079c5 */ /* 0x000fe20000000000 */
[----:B------:R-:W-:Y:S01]  /*11a50*/  FADD R38, R29, R38 ;  /* 0x000000261d267221 */ /* 0x000fe20000000000 */
[----:B------:R-:W1:Y:S01]  /*11a60*/  MUFU.EX2 R33, R79 ;  /* 0x0000004f00217308 */ /* 0x000e620000000800 */
[----:B------:R-:W-:Y:S01]  /*11a70*/  FADD R31, R31, R34 ;  /* 0x000000221f1f7221 */ /* 0x000fe20000000000 */
[----:B------:R-:W-:-:S02]  /*11a80*/  VIADD R34, R20, 0x2a0 ;  /* 0x000002a014227836 */ /* 0x000fc40000000000 */
[----:B------:R-:W-:Y:S01]  /*11a90*/  FADD R38, R38, R39 ;  /* 0x0000002726267221 */ /* 0x000fe20000000000 */
[----:B------:R-:W-:Y:S01]  /*11aa0*/  HGMMA.64x16x16.F32 R168, R24, gdesc[UR4].tnspB, R168, gsb0 ;  /* 0x4020000418a87df0 */ /* 0x000fe200080008a8 */
[----:B------:R-:W-:Y:S01]  /*11ab0*/  R2UR UR6, R12 ;  /* 0x000000000c0672ca */ /* 0x000fe200000e0000 */
[----:B------:R-:W-:Y:S01]  /*11ac0*/  FADD R12, R31, R30 ;  /* 0x0000001e1f0c7221 */ /* 0x000fe20000000000 */
[----:B------:R-:W-:Y:S01]  /*11ad0*/  R2UR UR7, R13 ;  /* 0x000000000d0772ca */ /* 0x000fe200000e0000 */
[----:B------:R-:W-:Y:S01]  /*11ae0*/  FADD R13, R38, R37 ;  /* 0x00000025260d7221 */ /* 0x000fe20000000000 */
[----:B------:R-:W2:Y:S01]  /*11af0*/  MUFU.EX2 R29, R82 ;  /* 0x00000052001d7308 */ /* 0x000ea20000000800 */
[--C-:B------:R-:W-:Y:S01]  /*11b00*/  FFMA R28, R83, UR14, -R19.reuse ;  /* 0x0000000e531c7c23 */ /* 0x100fe20008000813 */
[----:B------:R-:W-:Y:S01]  /*11b10*/  FSETP.GEU.AND P3, PT, R90, -126, PT ;  /* 0xc2fc00005a00780b */ /* 0x000fe20003f6e000 */
[----:B------:R-:W-:Y:S01]  /*11b20*/  FADD R31, R13, R40 ;  /* 0x000000280d1f7221 */ /* 0x000fe20000000000 */
[----:B------:R-:W-:Y:S01]  /*11b30*/  MOV R13, 0xc0000010 ;  /* 0xc0000010000d7802 */ /* 0x000fe20000000f00 */
[--C-:B------:R-:W-:Y:S01]  /*11b40*/  FFMA R36, R103, UR14, -R19.reuse ;  /* 0x0000000e67247c23 */ /* 0x100fe20008000813 */
[----:B------:R-:W-:Y:S01]  /*11b50*/  FSETP.GEU.AND P6, PT, R28, -126, PT ;  /* 0xc2fc00001c00780b */ /* 0x000fe20003fce000 */
[----:B------:R-:W-:Y:S01]  /*11b60*/  FFMA R38, R111, UR14, -R19 ;  /* 0x0000000e6f267c23 */ /* 0x000fe20008000813 */
[----:B-1----:R-:W-:Y:S01]  /*11b70*/  @!P2 FMUL R33, R33, R33 ;  /* 0x000000212121a220 */ /* 0x002fe20000400000 */
[----:B------:R-:W-:-:S06]  /*11b80*/  FSETP.GEU.AND P2, PT, R84, -126, PT ;  /* 0xc2fc00005400780b */ /* 0x000fcc0003f4e000 */
[----:B------:R-:W-:Y:S01]  /*11b90*/  @!P3 FMUL R90, R90, 0.5 ;  /* 0x3f0000005a5ab820 */ /* 0x000fe20000400000 */
[----:B--2---:R-:W-:Y:S01]  /*11ba0*/  @!P5 FMUL R29, R29, R29 ;  /* 0x0000001d1d1dd220 */ /* 0x004fe20000400000 */
[----:B------:R-:W-:Y:S02]  /*11bb0*/  FSETP.GEU.AND P5, PT, R87, -126, PT ;  /* 0xc2fc00005700780b */ /* 0x000fe40003fae000 */
[----:B------:R-:W-:-:S03]  /*11bc0*/  @!P6 FMUL R28, R28, 0.5 ;  /* 0x3f0000001c1ce820 */ /* 0x000fc60000400000 */
[----:B------:R-:W-:-:S03]  /*11bd0*/  @!P2 FMUL R84, R84, 0.5 ;  /* 0x3f0000005454a820 */ /* 0x000fc60000400000 */
[----:B------:R-:W1:Y:S05]  /*11be0*/  MUFU.EX2 R28, R28 ;  /* 0x0000001c001c7308 */ /* 0x000e6a0000000800 */
[----:B------:R-:W-:-:S03]  /*11bf0*/  @!P5 FMUL R87, R87, 0.5 ;  /* 0x3f0000005757d820 */ /* 0x000fc60000400000 */
[----:B------:R-:W2:Y:S01]  /*11c00*/  MUFU.EX2 R84, R84 ;  /* 0x0000005400547308 */ /* 0x000ea20000000800 */
[----:B------:R-:W-:Y:S02]  /*11c10*/  WARPGROUP.DEPBAR.LE gsb0, 0x0 ;  /* 0x00008000000079c5 */ /* 0x000fe40000010000 */
[----:B------:R-:W-:Y:S01]  /*11c20*/  WARPGROUP.ARRIVE ;  /* 0x00000000000079c5 */ /* 0x000fe20000000000 */
[----:B-1----:R-:W-:Y:S01]  /*11c30*/  @!P6 FMUL R28, R28, R28 ;  /* 0x0000001c1c1ce220 */ /* 0x002fe20000400000 */
[----:B------:R-:W-:-:S04]  /*11c40*/  FSETP.GEU.AND P6, PT, R88, -126, PT ;  /* 0xc2fc00005800780b */ /* 0x000fc80003fce000 */
[----:B------:R-:W-:Y:S01]  /*11c50*/  HGMMA.64x16x16.F32 R160, R24, gdesc[UR8].tnspB, R160, gsb0 ;  /* 0x4020000818a07df0 */ /* 0x000fe200080008a0 */
[----:B--2---:R-:W-:Y:S01]  /*11c60*/  @!P2 FMUL R84, R84, R84 ;  /* 0x000000545454a220 */ /* 0x004fe20000400000 */
[----:B------:R-:W-:-:S07]  /*11c70*/  FSETP.GEU.AND P2, PT, R89, -126, PT ;  /* 0xc2fc00005900780b */ /* 0x000fce0003f4e000 */
[----:B------:R-:W-:-:S06]  /*11c80*/  @!P6 FMUL R88, R88, 0.5 ;  /* 0x3f0000005858e820 */ /* 0x000fcc0000400000 */
[----:B------:R-:W1:Y:S01]  /*11c90*/  MUFU.EX2 R88, R88 ;  /* 0x0000005800587308 */ /* 0x000e620000000800 */
[----:B------:R-:W-:-:S07]  /*11ca0*/  @!P2 FMUL R89, R89, 0.5 ;  /* 0x3f0000005959a820 */ /* 0x000fce0000400000 */
[----:B------:R-:W2:Y:S01]  /*11cb0*/  MUFU.EX2 R89, R89 ;  /* 0x0000005900597308 */ /* 0x000ea20000000800 */
[----:B-1----:R-:W-:Y:S01]  /*11cc0*/  @!P6 FMUL R88, R88, R88 ;  /* 0x000000585858e220 */ /* 0x002fe20000400000 */
[----:B------:R-:W-:Y:S01]  /*11cd0*/  FSETP.GEU.AND P6, PT, R93, -126, PT ;  /* 0xc2fc00005d00780b */ /* 0x000fe20003fce000 */
[----:B------:R-:W-:Y:S02]  /*11ce0*/  WARPGROUP.DEPBAR.LE gsb0, 0x0 ;  /* 0x00008000000079c5 */ /* 0x000fe40000010000 */
[----:B------:R-:W-:Y:S01]  /*11cf0*/  WARPGROUP.ARRIVE ;  /* 0x00000000000079c5 */ /* 0x000fe20000000000 */
[----:B--2---:R-:W-:-:S09]  /*11d00*/  @!P2 FMUL R89, R89, R89 ;  /* 0x000000595959a220 */ /* 0x004fd20000400000 */
[----:B------:R-:W-:Y:S01]  /*11d10*/  @!P6 FMUL R93, R93, 0.5 ;  /* 0x3f0000005d5de820 */ /* 0x000fe20000400000 */
[----:B------:R-:W-:Y:S05]  /*11d20*/  HGMMA.64x16x16.F32 R152, R24, gdesc[UR16].tnspB, R152, gsb0 ;  /* 0x4020001018987df0 */ /* 0x000fea0008000898 */
[----:B------:R-:W1:Y:S02]  /*11d30*/  MUFU.EX2 R93, R93 ;  /* 0x0000005d005d7308 */ /* 0x000e640000000800 */
[----:B-1----:R-:W-:Y:S01]  /*11d40*/  @!P6 FMUL R93, R93, R93 ;  /* 0x0000005d5d5de220 */ /* 0x002fe20000400000 */
[----:B------:R-:W-:-:S13]  /*11d50*/  FSETP.GEU.AND P6, PT, R98, -126, PT ;  /* 0xc2fc00006200780b */ /* 0x000fda0003fce000 */
[----:B------:R-:W-:Y:S01]  /*11d60*/  @!P6 FMUL R98, R98, 0.5 ;  /* 0x3f0000006262e820 */ /* 0x000fe20000400000 */
[----:B------:R-:W-:Y:S02]  /*11d70*/  WARPGROUP.DEPBAR.LE gsb0, 0x0 ;  /* 0x00008000000079c5 */ /* 0x000fe40000010000 */
[C---:B------:R-:W-:Y:S01]  /*11d80*/  VIADD R24, R20.reuse, 0x260 ;  /* 0x0000026014187836 */ /* 0x040fe20000000000 */
[----:B------:R-:W-:Y:S01]  /*11d90*/  IADD3 R26, R20, 0x460, RZ ;  /* 0x00000460141a7810 */ /* 0x000fe20007ffe0ff */
[----:B------:R-:W-:Y:S01]  /*11da0*/  IMAD.MOV.U32 R27, RZ, RZ, -0x3ffffff0 ;  /* 0xc0000010ff1b7424 */ /* 0x000fe200078e00ff */
[----:B------:R-:W-:Y:S02]  /*11db0*/  MOV R25, 0xc0000010 ;  /* 0xc000001000197802 */ /* 0x000fe40000000f00 */
[----:B------:R-:W-:Y:S02]  /*11dc0*/  R2UR UR10, R24 ;  /* 0x00000000180a72ca */ /* 0x000fe400000e0000 */
[----:B------:R-:W-:-:S02]  /*11dd0*/  R2UR UR11, R25 ;  /* 0x00000000190b72ca */ /* 0x000fc400000e0000 */
[----:B------:R-:W-:Y:S02]  /*11de0*/  R2UR UR18, R26 ;  /* 0x000000001a1272ca */ /* 0x000fe400000e0000 */
[----:B------:R-:W-:Y:S02]  /*11df0*/  R2UR UR19, R27 ;  /* 0x000000001b1372ca */ /* 0x000fe400000e0000 */
[----:B------:R-:W-:Y:S02]  /*11e00*/  F2FP.F16.F32.PACK_AB R24, R23, R30 ;  /* 0x0000001e1718723e */ /* 0x000fe400000000ff */
[----:B------:R-:W-:Y:S01]  /*11e10*/  F2FP.F16.F32.PACK_AB R25, R40, R37 ;  /* 0x000000252819723e */ /* 0x000fe200000000ff */
[----:B------:R-:W1:Y:S01]  /*11e20*/  MUFU.EX2 R30, R87 ;  /* 0x00000057001e7308 */ /* 0x000e620000000800 */
[----:B------:R-:W-:Y:S02]  /*11e30*/  F2FP.F16.F32.PACK_AB R26, R32, R41 ;  /* 0x00000029201a723e */ /* 0x000fe400000000ff */
[----:B------:R-:W-:Y:S01]  /*11e40*/  F2FP.F16.F32.PACK_AB R27, R43, R42 ;  /* 0x0000002a2b1b723e */ /* 0x000fe200000000ff */
[----:B------:R-:W-:Y:S01]  /*11e50*/  FADD R42, R31, R42 ;  /* 0x0000002a1f2a7221 */ /* 0x000fe20000000000 */
[----:B------:R-:W-:Y:S01]  /*11e60*/  FFMA R31, R94, UR14, -R19 ;  /* 0x0000000e5e1f7c23 */ /* 0x000fe20008000813 */
[----:B------:R-:W-:Y:S01]  /*11e70*/  IADD3 R40, R20, 0x500, RZ ;  /* 0x0000050014287810 */ /* 0x000fe20007ffe0ff */
[----:B------:R-:W-:Y:S01]  /*11e80*/  WARPGROUP.ARRIVE ;  /* 0x00000000000079c5 */ /* 0x000fe20000000000 */
[----:B------:R-:W-:-:S02]  /*11e90*/  FADD R42, R42, R43 ;  /* 0x0000002b2a2a7221 */ /* 0x000fc40000000000 */
[----:B------:R-:W-:-:S03]  /*11ea0*/  FSETP.GEU.AND P2, PT, R31, -126, PT ;  /* 0xc2fc00001f00780b */ /* 0x000fc60003f4e000 */
[----:B------:R-:W-:Y:S01]  /*11eb0*/  HGMMA.64x16x16.F32 R168, R24, gdesc[UR4].tnspB, R168, gsb0 ;  /* 0x4020000418a87df0 */ /* 0x000fe200080008a8 */
[----:B------:R-:W-:Y:S01]  /*11ec0*/  R2UR UR7, R13 ;  /* 0x000000000d0772ca */ /* 0x000fe200000e0000 */
[----:B------:R-:W-:Y:S02]  /*11ed0*/  IMAD.MOV.U32 R13, RZ, RZ, -0x3ffffff0 ;  /* 0xc0000010ff0d7424 */ /* 0x000fe400078e00ff */
[----:B-1----:R-:W-:Y:S01]  /*11ee0*/  @!P5 FMUL R30, R30, R30 ;  /* 0x0000001e1e1ed220 */ /* 0x002fe20000400000 */
[----:B------:R-:W-:-:S05]  /*11ef0*/  FSETP.GEU.AND P5, PT, R92, -126, PT ;  /* 0xc2fc00005c00780b */ /* 0x000fca0003fae000 */
[----:B------:R-:W-:-:S06]  /*11f00*/  @!P2 FMUL R31, R31, 0.5 ;  /* 0x3f0000001f1fa820 */ /* 0x000fcc0000400000 */
[----:B------:R-:W1:Y:S02]  /*11f10*/  MUFU.EX2 R31, R31 ;  /* 0x0000001f001f7308 */ /* 0x000e640000000800 */
[----:B------:R-:W-:-:S06]  /*11f20*/  @!P5 FMUL R92, R92, 0.5 ;  /* 0x3f0000005c5cd820 */ /* 0x000fcc0000400000 */
[----:B------:R-:W2:Y:S01]  /*11f30*/  MUFU.EX2 R92, R92 ;  /* 0x0000005c005c7308 */ /* 0x000ea20000000800 */
[----:B-1----:R-:W-:Y:S01]  /*11f40*/  @!P2 FMUL R31, R31, R31 ;  /* 0x0000001f1f1fa220 */ /* 0x002fe20000400000 */
[----:B--2---:R-:W-:Y:S01]  /*11f50*/  @!P5 FMUL R92, R92, R92 ;  /* 0x0000005c5c5cd220 */ /* 0x004fe20000400000 */
[----:B------:R-:W-:Y:S02]  /*11f60*/  WARPGROUP.DEPBAR.LE gsb0, 0x0 ;  /* 0x00008000000079c5 */ /* 0x000fe40000010000 */
[----:B------:R-:W-:Y:S01]  /*11f70*/  WARPGROUP.ARRIVE ;  /* 0x00000000000079c5 */ /* 0x000fe20000000000 */
[----:B------:R-:W-:-:S05]  /*11f80*/  FSETP.GEU.AND P5, PT, R97, -126, PT ;  /* 0xc2fc00006100780b */ /* 0x000fca0003fae000 */
[----:B------:R-:W-:Y:S08]  /*11f90*/  HGMMA.64x16x16.F32 R160, R24, gdesc[UR8].tnspB, R160, gsb0 ;  /* 0x4020000818a07df0 */ /* 0x000ff000080008a0 */
[----:B------:R-:W-:-:S06]  /*11fa0*/  @!P5 FMUL R97, R97, 0.5 ;  /* 0x3f0000006161d820 */ /* 0x000fcc0000400000 */
[----:B------:R-:W1:Y:S02]  /*11fb0*/  MUFU.EX2 R97, R97 ;  /* 0x0000006100617308 */ /* 0x000e640000000800 */
[----:B-1----:R-:W-:Y:S01]  /*11fc0*/  @!P5 FMUL R97, R97, R97 ;  /* 0x000000616161d220 */ /* 0x002fe20000400000 */
[----:B------:R-:W-:Y:S02]  /*11fd0*/  WARPGROUP.DEPBAR.LE gsb0, 0x0 ;  /* 0x00008000000079c5 */ /* 0x000fe40000010000 */
[----:B------:R-:W-:-:S06]  /*11fe0*/  WARPGROUP.ARRIVE ;  /* 0x00000000000079c5 */ /* 0x000fcc0000000000 */
[----:B------:R-:W-:Y:S01]  /*11ff0*/  HGMMA.64x16x16.F32 R152, R24, gdesc[UR16].tnspB, R152, gsb0 ;  /* 0x4020001018987df0 */ /* 0x000fe20008000898 */
[----:B------:R-:W-:Y:S02]  /*12000*/  R2UR UR19, R13 ;  /* 0x000000000d1372ca */ /* 0x000fe400000e0000 */
[----:B------:R-:W-:Y:S02]  /*12010*/  WARPGROUP.DEPBAR.LE gsb0, 0x0 ;  /* 0x00008000000079c5 */ /* 0x000fe40000010000 */
[----:B------:R-:W-:Y:S01]  /*12020*/  FADD R24, R12, R23 ;  /* 0x000000170c187221 */ /* 0x000fe20000000000 */
[----:B------:R-:W-:Y:S01]  /*12030*/  IADD3 R12, R20, 0x80, RZ ;  /* 0x00000080140c7810 */ /* 0x000fe20007ffe0ff */
[----:B------:R-:W1:Y:S01]  /*12040*/  MUFU.EX2 R23, R86 ;  /* 0x0000005600177308 */ /* 0x000e620000000800 */
[----:B------:R-:W-:Y:S01]  /*12050*/  MOV R25, 0xc0000010 ;  /* 0xc000001000197802 */ /* 0x000fe20000000f00 */
[----:B------:R-:W-:Y:S01]  /*12060*/  FADD R41, R24, R41 ;  /* 0x0000002918297221 */ /* 0x000fe20000000000 */
[----:B------:R-:W-:Y:S01]  /*12070*/  VIADD R24, R20, 0x280 ;  /* 0x0000028014187836 */ /* 0x000fe20000000000 */
[----:B------:R-:W-:Y:S01]  /*12080*/  R2UR UR6, R12 ;  /* 0x000000000c0672ca */ /* 0x000fe200000e0000 */
[----:B------:R-:W-:Y:S01]  /*12090*/  VIADD R12, R20, 0x480 ;  /* 0x00000480140c7836 */ /* 0x000fe20000000000 */
[----:B------:R-:W-:Y:S01]  /*120a0*/  R2UR UR11, R25 ;  /* 0x00000000190b72ca */ /* 0x000fe200000e0000 */
[----:B------:R-:W-:Y:S01]  /*120b0*/  FADD R32, R41, R32 ;  /* 0x0000002029207221 */ /* 0x000fe20000000000 */
[----:B------:R-:W-:Y:S01]  /*120c0*/  R2UR UR10, R24 ;  /* 0x00000000180a72ca */ /* 0x000fe200000e0000 */
[----:B------:R-:W-:Y:S01]  /*120d0*/  IMAD.MOV.U32 R41, RZ, RZ, -0x3ffffff0 ;  /* 0xc0000010ff297424 */ /* 0x000fe200078e00ff */
[----:B------:R-:W-:Y:S01]  /*120e0*/  F2FP.F16.F32.PACK_AB R24, R50, R47 ;  /* 0x0000002f3218723e */ /* 0x000fe200000000ff */
[----:B------:R-:W-:Y:S01]  /*120f0*/  FADD R47, R32, R47 ;  /* 0x0000002f202f7221 */ /* 0x000fe20000000000 */
[----:B------:R-:W-:Y:S01]  /*12100*/  F2FP.F16.F32.PACK_AB R25, R52, R49 ;  /* 0x000000313419723e */ /* 0x000fe200000000ff */
[----:B------:R-:W-:Y:S01]  /*12110*/  FFMA R32, R95, UR14, -R19 ;  /* 0x0000000e5f207c23 */ /* 0x000fe20008000813 */
[----:B------:R-:W-:Y:S01]  /*12120*/  F2FP.F16.F32.PACK_AB R26, R54, R51 ;  /* 0x00000033361a723e */ /* 0x000fe200000000ff */
[----:B------:R-:W-:Y:S01]  /*12130*/  FADD R49, R42, R49 ;  /* 0x000000312a317221 */ /* 0x000fe20000000000 */
[----:B------:R-:W-:Y:S01]  /*12140*/  F2FP.F16.F32.PACK_AB R27, R66, R63 ;  /* 0x0000003f421b723e */ /* 0x000fe200000000ff */
[----:B-1----:R-:W-:Y:S01]  /*12150*/  @!P4 FMUL R23, R23, R23 ;  /* 0x000000171717c220 */ /* 0x002fe20000400000 */
[----:B------:R-:W-:Y:S01]  /*12160*/  R2UR UR18, R12 ;  /* 0x000000000c1272ca */ /* 0x000fe200000e0000 */
[----:B------:R-:W-:Y:S01]  /*12170*/  FADD R52, R49, R52 ;  /* 0x0000003431347221 */ /* 0x000fe20000000000 */
[----:B------:R-:W-:Y:S01]  /*12180*/  WARPGROUP.ARRIVE ;  /* 0x00000000000079c5 */ /* 0x000fe20000000000 */
[----:B------:R-:W1:Y:S01]  /*12190*/  MUFU.EX2 R12, R90 ;  /* 0x0000005a000c7308 */ /* 0x000e620000000800 */
[----:B------:R-:W-:Y:S01]  /*121a0*/  FSETP.GEU.AND P4, PT, R91, -126, PT ;  /* 0xc2fc00005b00780b */ /* 0x000fe20003f8e000 */
[----:B------:R-:W-:Y:S01]  /*121b0*/  FADD R63, R52, R63 ;  /* 0x0000003f343f7221 */ /* 0x000fe20000000000 */
[----:B------:R-:W-:-:S02]  /*121c0*/  FADD R50, R47, R50 ;  /* 0x000000322f327221 */ /* 0x000fc40000000000 */
[----:B------:R-:W-:Y:S01]  /*121d0*/  HGMMA.64x16x16.F32 R168, R24, gdesc[UR4].tnspB, R168, gsb0 ;  /* 0x4020000418a87df0 */ /* 0x000fe200080008a8 */
[----:B------:R-:W-:Y:S01]  /*121e0*/  FADD R66, R63, R66 ;  /* 0x000000423f427221 */ /* 0x000fe20000000000 */
[----:B------:R-:W-:-:S03]  /*121f0*/  FADD R51, R50, R51 ;  /* 0x0000003332337221 */ /* 0x000fc60000000000 */
[----:B------:R-:W-:Y:S01]  /*12200*/  FADD R37, R66, R21 ;  /* 0x0000001542257221 */ /* 0x000fe20000000000 */
[----:B------:R-:W-:-:S03]  /*12210*/  FADD R54, R51, R54 ;  /* 0x0000003633367221 */ /* 0x000fc60000000000 */
[----:B------:R-:W-:Y:S01]  /*12220*/  @!P4 FMUL R91, R91, 0.5 ;  /* 0x3f0000005b5bc820 */ /* 0x000fe20000400000 */
[----:B-1----:R-:W-:Y:S01]  /*12230*/  @!P3 FMUL R12, R12, R12 ;  /* 0x0000000c0c0cb220 */ /* 0x002fe20000400000 */
[C---:B------:R-:W-:Y:S02]  /*12240*/  FSETP.GEU.AND P3, PT, R32.reuse, -126, PT ;  /* 0xc2fc00002000780b */ /* 0x040fe40003f6e000 */
[----:B------:R-:W1:Y:S11]  /*12250*/  MUFU.EX2 R13, R91 ;  /* 0x0000005b000d7308 */ /* 0x000e760000000800 */
[----:B------:R-:W-:Y:S01]  /*12260*/  @!P3 FMUL R32, R32, 0.5 ;  /* 0x3f0000002020b820 */ /* 0x000fe20000400000 */
[----:B-1----:R-:W-:-:S05]  /*12270*/  @!P4 FMUL R13, R13, R13 ;  /* 0x0000000d0d0dc220 */ /* 0x002fca0000400000 */
[----:B------:R-:W1:Y:S01]  /*12280*/  MUFU.EX2 R32, R32 ;  /* 0x0000002000207308 */ /* 0x000e620000000800 */
[----:B------:R-:W-:Y:S01]  /*12290*/  FSETP.GEU.AND P4, PT, R96, -126, PT ;  /* 0xc2fc00006000780b */ /* 0x000fe20003f8e000 */
[----:B------:R-:W-:Y:S02]  /*122a0*/  WARPGROUP.DEPBAR.LE gsb0, 0x0 ;  /* 0x00008000000079c5 */ /* 0x000fe40000010000 */
[----:B------:R-:W-:-:S10]  /*122b0*/  WARPGROUP.ARRIVE ;  /* 0x00000000000079c5 */ /* 0x000fd40000000000 */
[----:B------:R-:W-:Y:S01]  /*122c0*/  @!P4 FMUL R96, R96, 0.5 ;  /* 0x3f0000006060c820 */ /* 0x000fe20000400000 */
[----:B-1----:R-:W-:Y:S01]  /*122d0*/  @!P3 FMUL R32, R32, R32 ;  /* 0x000000202020b220 */ /* 0x002fe20000400000 */
[----:B------:R-:W-:Y:S01]  /*122e0*/  HGMMA.64x16x16.F32 R160, R24, gdesc[UR8].tnspB, R160, gsb0 ;  /* 0x4020000818a07df0 */ /* 0x000fe200080008a0 */
[----:B------:R-:W-:-:S03]  /*122f0*/  R2UR UR10, R34 ;  /* 0x00000000220a72ca */ /* 0x000fc600000e0000 */
[----:B------:R-:W1:Y:S01]  /*12300*/  MUFU.EX2 R96, R96 ;  /* 0x0000006000607308 */ /* 0x000e620000000800 */
[----:B------:R-:W-:Y:S01]  /*12310*/  R2UR UR11, R35 ;  /* 0x00000000230b72ca */ /* 0x000fe200000e0000 */
[--C-:B------:R-:W-:Y:S01]  /*12320*/  FFMA R34, R99, UR14, -R19.reuse ;  /* 0x0000000e63227c23 */ /* 0x100fe20008000813 */
[----:B------:R-:W-:Y:S01]  /*12330*/  FFMA R35, R102, UR14, -R19 ;  /* 0x0000000e66237c23 */ /* 0x000fe20008000813 */
[----:B------:R-:W-:-:S03]  /*12340*/  FSETP.GEU.AND P3, PT, R100, -126, PT ;  /* 0xc2fc00006400780b */ /* 0x000fc60003f6e000 */
[----:B------:R-:W-:Y:S02]  /*12350*/  FSETP.GEU.AND P2, PT, R34, -126, PT ;  /* 0xc2fc00002200780b */ /* 0x000fe40003f4e000 */
[----:B------:R-:W-:Y:S01]  /*12360*/  FSETP.GEU.AND P5, PT, R35, -126, PT ;  /* 0xc2fc00002300780b */ /* 0x000fe20003fae000 */
[----:B-1----:R-:W-:Y:S01]  /*12370*/  @!P4 FMUL R96, R96, R96 ;  /* 0x000000606060c220 */ /* 0x002fe20000400000 */
[----:B------:R-:W-:-:S06]  /*12380*/  FSETP.GEU.AND P4, PT, R101, -126, PT ;  /* 0xc2fc00006500780b */ /* 0x000fcc0003f8e000 */
[----:B------:R-:W-:-:S03]  /*12390*/  @!P3 FMUL R100, R100, 0.5 ;  /* 0x3f0000006464b820 */ /* 0x000fc60000400000 */
[----:B------:R-:W-:Y:S02]  /*123a0*/  @!P2 FMUL R34, R34, 0.5 ;  /* 0x3f0000002222a820 */ /* 0x000fe40000400000 */
[----:B------:R-:W-:Y:S01]  /*123b0*/  @!P5 FMUL R35, R35, 0.5 ;  /* 0x3f0000002323d820 */ /* 0x000fe20000400000 */
[----:B------:R-:W1:Y:S01]  /*123c0*/  MUFU.EX2 R100, R100 ;  /* 0x0000006400647308 */ /* 0x000e620000000800 */
[----:B------:R-:W-:-:S07]  /*123d0*/  @!P4 FMUL R101, R101, 0.5 ;  /* 0x3f0000006565c820 */ /* 0x000fce0000400000 */
[----:B------:R-:W2:Y:S01]  /*123e0*/  MUFU.EX2 R34, R34 ;  /* 0x0000002200227308 */ /* 0x000ea20000000800 */
[----:B------:R-:W-:Y:S02]  /*123f0*/  WARPGROUP.DEPBAR.LE gsb0, 0x0 ;  /* 0x00008000000079c5 */ /* 0x000fe40000010000 */
[----:B------:R-:W-:-:S05]  /*12400*/  WARPGROUP.ARRIVE ;  /* 0x00000000000079c5 */ /* 0x000fca0000000000 */
[----:B------:R-:W3:Y:S01]  /*12410*/  MUFU.EX2 R101, R101 ;  /* 0x0000006500657308 */ /* 0x000ee20000000800 */
[----:B-1----:R-:W-:Y:S01]  /*12420*/  @!P3 FMUL R100, R100, R100 ;  /* 0x000000646464b220 */ /* 0x002fe20000400000 */
[----:B------:R-:W-:Y:S01]  /*12430*/  FSETP.GEU.AND P3, PT, R105, -126, PT ;  /* 0xc2fc00006900780b */ /* 0x000fe20003f6e000 */
[----:B------:R-:W-:Y:S01]  /*12440*/  HGMMA.64x16x16.F32 R152, R24, gdesc[UR16].tnspB, R152, gsb0 ;  /* 0x4020001018987df0 */ /* 0x000fe20008000898 */
[----:B--2---:R-:W-:-:S04]  /*12450*/  @!P2 FMUL R34, R34, R34 ;  /* 0x000000222222a220 */ /* 0x004fc80000400000 */
[----:B------:R-:W1:Y:S01]  /*12460*/  MUFU.EX2 R35, R35 ;  /* 0x0000002300237308 */ /* 0x000e620000000800 */
[----:B------:R-:W-:-:S06]  /*12470*/  FSETP.GEU.AND P2, PT, R104, -126, PT ;  /* 0xc2fc00006800780b */ /* 0x000fcc0003f4e000 */
[----:B------:R-:W-:Y:S01]  /*12480*/  @!P3 FMUL R105, R105, 0.5 ;  /* 0x3f0000006969b820 */ /* 0x000fe20000400000 */
[----:B---3--:R-:W-:Y:S01]  /*12490*/  @!P4 FMUL R101, R101, R101 ;  /* 0x000000656565c220 */ /* 0x008fe20000400000 */
[----:B------:R-:W-:-:S04]  /*124a0*/  FSETP.GEU.AND P4, PT, R106, -126, PT ;  /* 0xc2fc00006a00780b */ /* 0x000fc80003f8e000 */
[----:B------:R-:W2:Y:S01]  /*124b0*/  MUFU.EX2 R105, R105 ;  /* 0x0000006900697308 */ /* 0x000ea20000000800 */
[----:B------:R-:W-:Y:S01]  /*124c0*/  @!P2 FMUL R104, R104, 0.5 ;  /* 0x3f0000006868a820 */ /* 0x000fe20000400000 */
[----:B-1----:R-:W-:-:S06]  /*124d0*/  @!P5 FMUL R35, R35, R35 ;  /* 0x000000232323d220 */ /* 0x002fcc0000400000 */
[----:B------:R-:W1:Y:S01]  /*124e0*/  MUFU.EX2 R39, R104 ;  /* 0x0000006800277308 */ /* 0x000e620000000800 */
[----:B------:R-:W-:-:S07]  /*124f0*/  @!P4 FMUL R106, R106, 0.5 ;  /* 0x3f0000006a6ac820 */ /* 0x000fce0000400000 */
[----:B------:R-:W3:Y:S01]  /*12500*/  MUFU.EX2 R106, R106 ;  /* 0x0000006a006a7308 */ /* 0x000ee20000000800 */
[----:B--2---:R-:W-:Y:S01]  /*12510*/  @!P3 FMUL R105, R105, R105 ;  /* 0x000000696969b220 */ /* 0x004fe20000400000 */
[----:B------:R-:W-:Y:S01]  /*12520*/  FSETP.GEU.AND P3, PT, R110, -126, PT ;  /* 0xc2fc00006e00780b */ /* 0x000fe20003f6e000 */
[----:B-1----:R-:W-:Y:S01]  /*12530*/  @!P2 FMUL R39, R39, R39 ;  /* 0x000000272727a220 */ /* 0x002fe20000400000 */
[----:B------:R-:W-:Y:S02]  /*12540*/  WARPGROUP.DEPBAR.LE gsb0, 0x0 ;  /* 0x00008000000079c5 */ /* 0x000fe40000010000 */
[----:B------:R-:W-:Y:S01]  /*12550*/  IMAD.MOV.U32 R27, RZ, RZ, -0x3ffffff0 ;  /* 0xc0000010ff1b7424 */ /* 0x000fe200078e00ff */
[C---:B------:R-:W-:Y:S01]  /*12560*/  IADD3 R26, R20.reuse, 0xa0, RZ ;  /* 0x000000a0141a7810 */ /* 0x040fe20007ffe0ff */
[----:B------:R-:W-:Y:S01]  /*12570*/  IMAD.MOV.U32 R25, RZ, RZ, -0x3ffffff0 ;  /* 0xc0000010ff197424 */ /* 0x000fe200078e00ff */
[----:B------:R-:W-:-:S06]  /*12580*/  IADD3 R24, R20, 0x4a0, RZ ;  /* 0x000004a014187810 */ /* 0x000fcc0007ffe0ff */
[----:B------:R-:W-:Y:S01]  /*12590*/  @!P3 FMUL R110, R110, 0.5 ;  /* 0x3f0000006e6eb820 */ /* 0x000fe20000400000 */
[----:B------:R-:W-:Y:S01]  /*125a0*/  R2UR UR6, R26 ;  /* 0x000000001a0672ca */ /* 0x000fe200000e0000 */
[----:B---3--:R-:W-:Y:S01]  /*125b0*/  @!P4 FMUL R106, R106, R106 ;  /* 0x0000006a6a6ac220 */ /* 0x008fe20000400000 */
[----:B------:R-:W-:Y:S01]  /*125c0*/  R2UR UR7, R27 ;  /* 0x000000001b0772ca */ /* 0x000fe200000e0000 */
[----:B------:R-:W1:Y:S01]  /*125d0*/  MUFU.EX2 R43, R110 ;  /* 0x0000006e002b7308 */ /* 0x000e620000000800 */
[----:B------:R-:W-:Y:S02]  /*125e0*/  R2UR UR18, R24 ;  /* 0x00000000181272ca */ /* 0x000fe400000e0000 */
[----:B------:R-:W-:Y:S02]  /*125f0*/  R2UR UR19, R25 ;  /* 0x00000000191372ca */ /* 0x000fe400000e0000 */
[----:B------:R-:W-:Y:S01]  /*12600*/  F2FP.F16.F32.PACK_AB R24, R56, R53 ;  /* 0x000000353818723e */ /* 0x000fe200000000ff */
[----:B------:R-:W-:Y:S01]  /*12610*/  FADD R53, R54, R53 ;  /* 0x0000003536357221 */ /* 0x000fe20000000000 */
[----:B------:R-:W-:Y:S01]  /*12620*/  F2FP.F16.F32.PACK_AB R25, R58, R21 ;  /* 0x000000153a19723e */ /* 0x000fe200000000ff */
[----:B------:R-:W-:Y:S01]  /*12630*/  FADD R58, R37, R58 ;  /* 0x0000003a253a7221 */ /* 0x000fe20000000000 */
[----:B------:R-:W-:Y:S01]  /*12640*/  F2FP.F16.F32.PACK_AB R26, R60, R55 ;  /* 0x000000373c1a723e */ /* 0x000fe200000000ff */
[----:B------:R-:W2:Y:S01]  /*12650*/  MUFU.EX2 R21, R98 ;  /* 0x0000006200157308 */ /* 0x000ea20000000800 */
[----:B------:R-:W-:Y:S01]  /*12660*/  F2FP.F16.F32.PACK_AB R27, R62, R57 ;  /* 0x000000393e1b723e */ /* 0x000fe200000000ff */
[----:B------:R-:W-:Y:S01]  /*12670*/  FADD R57, R58, R57 ;  /* 0x000000393a397221 */ /* 0x000fe20000000000 */
[----:B------:R-:W-:Y:S01]  /*12680*/  FFMA R37, R107, UR14, -R19 ;  /* 0x0000000e6b257c23 */ /* 0x000fe20008000813 */
[----:B------:R-:W-:Y:S01]  /*12690*/  FSETP.GEU.AND P2, PT, R109, -126, PT ;  /* 0xc2fc00006d00780b */ /* 0x000fe20003f4e000 */
[----:B------:R-:W-:Y:S01]  /*126a0*/  WARPGROUP.ARRIVE ;  /* 0x00000000000079c5 */ /* 0x000fe20000000000 */
[----:B------:R-:W-:Y:S01]  /*126b0*/  FADD R62, R57, R62 ;  /* 0x0000003e393e7221 */ /* 0x000fe20000000000 */
[----:B------:R-:W-:Y:S01]  /*126c0*/  FSETP.GEU.AND P4, PT, R38, -126, PT ;  /* 0xc2fc00002600780b */ /* 0x000fe20003f8e000 */
[----:B-1----:R-:W-:Y:S01]  /*126d0*/  @!P3 FMUL R43, R43, R43 ;  /* 0x0000002b2b2bb220 */ /* 0x002fe20000400000 */
[----:B------:R-:W-:Y:S01]  /*126e0*/  FSETP.GEU.AND P5, PT, R37, -126, PT ;  /* 0xc2fc00002500780b */ /* 0x000fe20003fae000 */
[----:B------:R-:W-:Y:S01]  /*126f0*/  FADD R56, R53, R56 ;  /* 0x0000003835387221 */ /* 0x000fe20000000000 */
[----:B------:R-:W-:Y:S01]  /*12700*/  HGMMA.64x16x16.F32 R168, R24, gdesc[UR4].tnspB, R168, gsb0 ;  /* 0x4020000418a87df0 */ /* 0x000fe200080008a8 */
[----:B------:R-:W-:-:S02]  /*12710*/  FSETP.GEU.AND P3, PT, R115, -126, PT ;  /* 0xc2fc00007300780b */ /* 0x000fc40003f6e000 */
[----:B------:R-:W-:Y:S01]  /*12720*/  FADD R55, R56, R55 ;  /* 0x0000003738377221 */ /* 0x000fe20000000000 */
[----:B--2---:R-:W-:Y:S01]  /*12730*/  @!P6 FMUL R21, R21, R21 ;  /* 0x000000151515e220 */ /* 0x004fe20000400000 */
[----:B------:R-:W-:Y:S01]  /*12740*/  FSETP.GEU.AND P6, PT, R36, -126, PT ;  /* 0xc2fc00002400780b */ /* 0x000fe20003fce000 */
[----:B------:R-:W-:-:S03]  /*12750*/  @!P2 FMUL R109, R109, 0.5 ;  /* 0x3f0000006d6da820 */ /* 0x000fc60000400000 */
[----:B------:R-:W-:Y:S01]  /*12760*/  @!P4 FMUL R38, R38, 0.5 ;  /* 0x3f0000002626c820 */ /* 0x000fe20000400000 */
[----:B------:R-:W-:Y:S01]  /*12770*/  FADD R60, R55, R60 ;  /* 0x0000003c373c7221 */ /* 0x000fe20000000000 */
[----:B------:R-:W-:Y:S01]  /*12780*/  @!P5 FMUL R37, R37, 0.5 ;  /* 0x3f0000002525d820 */ /* 0x000fe20000400000 */
[----:B------:R-:W1:Y:S02]  /*12790*/  MUFU.EX2 R109, R109 ;  /* 0x0000006d006d7308 */ /* 0x000e640000000800 */
[----:B------:R-:W-:-:S04]  /*127a0*/  @!P3 FMUL R115, R115, 0.5 ;  /* 0x3f0000007373b820 */ /* 0x000fc80000400000 */
[----:B------:R-:W-:Y:S02]  /*127b0*/  @!P6 FMUL R36, R36, 0.5 ;  /* 0x3f0000002424e820 */ /* 0x000fe40000400000 */
[----:B------:R-:W2:Y:S08]  /*127c0*/  MUFU.EX2 R37, R37 ;  /* 0x0000002500257308 */ /* 0x000eb00000000800 */
[----:B------:R-:W3:Y:S01]  /*127d0*/  MUFU.EX2 R36, R36 ;  /* 0x0000002400247308 */ /* 0x000ee20000000800 */
[----:B-1----:R-:W-:Y:S01]  /*127e0*/  @!P2 FMUL R109, R109, R109 ;  /* 0x0000006d6d6da220 */ /* 0x002fe20000400000 */
[----:B------:R-:W-:-:S06]  /*127f0*/  FSETP.GEU.AND P2, PT, R114, -126, PT ;  /* 0xc2fc00007200780b */ /* 0x000fcc0003f4e000 */
[----:B------:R-:W1:Y:S01]  /*12800*/  MUFU.EX2 R38, R38 ;  /* 0x0000002600267308 */ /* 0x000e620000000800 */
[----:B--2---:R-:W-:Y:S01]  /*12810*/  @!P5 FMUL R37, R37, R37 ;  /* 0x000000252525d220 */ /* 0x004fe20000400000 */
[----:B------:R-:W-:Y:S01]  /*12820*/  FSETP.GEU.AND P5, PT, R112, -126, PT ;  /* 0xc2fc00007000780b */ /* 0x000fe20003fae000 */
[----:B------:R-:W-:Y:S02]  /*12830*/  WARPGROUP.DEPBAR.LE gsb0, 0x0 ;  /* 0x00008000000079c5 */ /* 0x000fe40000010000 */
[----:B------:R-:W-:Y:S02]  /*12840*/  WARPGROUP.ARRIVE ;  /* 0x00000000000079c5 */ /* 0x000fe40000000000 */
[----:B------:R-:W-:Y:S01]  /*12850*/  @!P2 FMUL R114, R114, 0.5 ;  /* 0x3f0000007272a820 */ /* 0x000fe20000400000 */
[----:B------:R-:W2:Y:S01]  /*12860*/  MUFU.EX2 R115, R115 ;  /* 0x0000007300737308 */ /* 0x000ea20000000800 */
[----:B---3--:R-:W-:Y:S01]  /*12870*/  @!P6 FMUL R36, R36, R36 ;  /* 0x000000242424e220 */ /* 0x008fe20000400000 */
[----:B------:R-:W-:Y:S01]  /*12880*/  FSETP.GEU.AND P6, PT, R108, -126, PT ;  /* 0xc2fc00006c00780b */ /* 0x000fe20003fce000 */
[----:B------:R-:W-:Y:S04]  /*12890*/  HGMMA.64x16x16.F32 R160, R24, gdesc[UR8].tnspB, R160, gsb0 ;  /* 0x4020000818a07df0 */ /* 0x000fe800080008a0 */
        /* <DEDUP_REMOVED lines=13> */
[----:B-1----:R-:W-:Y:S01]  /*12970*/  @!P5 FMUL R112, R112, R112 ;  /* 0x000000707070d220 */ /* 0x002fe20000400000 */
[----:B------:R-:W-:-:S06]  /*12980*/  FSETP.GEU.AND P5, PT, R117, -126, PT ;  /* 0xc2fc00007500780b */ /* 0x000fcc0003fae000 */
[----:B------:R-:W-:Y:S01]  /*12990*/  @!P2 FMUL R119, R119, 0.5 ;  /* 0x3f0000007777a820 */ /* 0x000fe20000400000 */
[----:B--2---:R-:W-:Y:S01]  /*129a0*/  @!P6 FMUL R108, R108, R108 ;  /* 0x0000006c6c6ce220 */ /* 0x004fe20000400000 */
[----:B------:R-:W-:-:S04]  /*129b0*/  FSETP.GEU.AND P6, PT, R113, -126, PT ;  /* 0xc2fc00007100780b */ /* 0x000fc80003fce000 */
[----:B------:R-:W1:Y:S01]  /*129c0*/  MUFU.EX2 R119, R119 ;  /* 0x0000007700777308 */ /* 0x000e620000000800 */
[----:B------:R-:W-:Y:S02]  /*129d0*/  WARPGROUP.DEPBAR.LE gsb0, 0x0 ;  /* 0x00008000000079c5 */ /* 0x000fe40000010000 */
[----:B------:R-:W-:Y:S01]  /*129e0*/  WARPGROUP.ARRIVE ;  /* 0x00000000000079c5 */ /* 0x000fe20000000000 */
[----:B------:R-:W-:-:S05]  /*129f0*/  @!P5 FMUL R117, R117, 0.5 ;  /* 0x3f0000007575d820 */ /* 0x000fca0000400000 */
[----:B------:R-:W-:Y:S01]  /*12a00*/  HGMMA.64x16x16.F32 R152, R24, gdesc[UR16].tnspB, R152, gsb0 ;  /* 0x4020001018987df0 */ /* 0x000fe20008000898 */
        /* <DEDUP_REMOVED lines=8> */
[----:B-1----:R-:W-:Y:S01]  /*12a90*/  @!P6 FMUL R113, R113, R113 ;  /* 0x000000717171e220 */ /* 0x002fe20000400000 */
[----:B------:R-:W-:-:S06]  /*12aa0*/  FSETP.GEU.AND P6, PT, R118, -126, PT ;  /* 0xc2fc00007600780b */ /* 0x000fcc0003fce000 */
[----:B------:R-:W-:-:S06]  /*12ab0*/  @!P5 FMUL R122, R122, 0.5 ;  /* 0x3f0000007a7ad820 */ /* 0x000fcc0000400000 */
[----:B------:R-:W1:Y:S01]  /*12ac0*/  MUFU.EX2 R122, R122 ;  /* 0x0000007a007a7308 */ /* 0x000e620000000800 */
[----:B------:R-:W-:Y:S01]  /*12ad0*/  @!P6 FMUL R118, R118, 0.5 ;  /* 0x3f0000007676e820 */ /* 0x000fe20000400000 */
[----:B------:R-:W-:Y:S02]  /*12ae0*/  WARPGROUP.DEPBAR.LE gsb0, 0x0 ;  /* 0x00008000000079c5 */ /* 0x000fe40000010000 */
[C---:B------:R-:W-:Y:S01]  /*12af0*/  IADD3 R24, R20.reuse, 0xc0, RZ ;  /* 0x000000c014187810 */ /* 0x040fe20007ffe0ff */
[----:B------:R-:W-:Y:S01]  /*12b00*/  VIADD R26, R20, 0x2c0 ;  /* 0x000002c0141a7836 */ /* 0x000fe20000000000 */
[----:B------:R-:W-:Y:S02]  /*12b10*/  MOV R25, 0xc0000010 ;  /* 0xc000001000197802 */ /* 0x000fe40000000f00 */
[----:B------:R-:W2:Y:S01]  /*12b20*/  MUFU.EX2 R118, R118 ;  /* 0x0000007600767308 */ /* 0x000ea20000000800 */
[----:B------:R-:W-:Y:S01]  /*12b30*/  R2UR UR6, R24 ;  /* 0x00000000180672ca */ /* 0x000fe200000e0000 */
[----:B------:R-:W-:Y:S01]  /*12b40*/  VIADD R24, R20, 0x4c0 ;  /* 0x000004c014187836 */ /* 0x000fe20000000000 */
[----:B------:R-:W-:Y:S01]  /*12b50*/  R2UR UR7, R25 ;  /* 0x00000000190772ca */ /* 0x000fe200000e0000 */
[----:B------:R-:W-:Y:S01]  /*12b60*/  IMAD.MOV.U32 R25, RZ, RZ, -0x3ffffff0 ;  /* 0xc0000010ff197424 */ /* 0x000fe200078e00ff */
[----:B------:R-:W-:-:S02]  /*12b70*/  MOV R27, 0xc0000010 ;  /* 0xc0000010001b7802 */ /* 0x000fc40000000f00 */
[----:B------:R-:W-:Y:S02]  /*12b80*/  R2UR UR10, R26 ;  /* 0x000000001a0a72ca */ /* 0x000fe400000e0000 */
[----:B------:R-:W-:Y:S01]  /*12b90*/  R2UR UR11, R27 ;  /* 0x000000001b0b72ca */ /* 0x000fe200000e0000 */
[----:B-1----:R-:W-:Y:S01]  /*12ba0*/  @!P5 FMUL R122, R122, R122 ;  /* 0x0000007a7a7ad220 */ /* 0x002fe20000400000 */
[----:B------:R-:W-:Y:S02]  /*12bb0*/  R2UR UR18, R24 ;  /* 0x00000000181272ca */ /* 0x000fe400000e0000 */
[----:B------:R-:W-:Y:S02]  /*12bc0*/  R2UR UR19, R25 ;  /* 0x00000000191372ca */ /* 0x000fe400000e0000 */
[----:B------:R-:W-:Y:S01]  /*12bd0*/  F2FP.F16.F32.PACK_AB R24, R64, R59 ;  /* 0x0000003b4018723e */ /* 0x000fe200000000ff */
[----:B------:R-:W-:Y:S01]  /*12be0*/  FADD R59, R60, R59 ;  /* 0x0000003b3c3b7221 */ /* 0x000fe20000000000 */
[----:B------:R-:W-:Y:S01]  /*12bf0*/  F2FP.F16.F32.PACK_AB R25, R68, R61 ;  /* 0x0000003d4419723e */ /* 0x000fe200000000ff */
[----:B------:R-:W-:Y:S01]  /*12c00*/  FADD R61, R62, R61 ;  /* 0x0000003d3e3d7221 */ /* 0x000fe20000000000 */
[----:B------:R-:W-:Y:S01]  /*12c10*/  F2FP.F16.F32.PACK_AB R26, R77, R76 ;  /* 0x0000004c4d1a723e */ /* 0x000fe200000000ff */
[----:B--2---:R-:W-:Y:S01]  /*12c20*/  @!P6 FMUL R118, R118, R118 ;  /* 0x000000767676e220 */ /* 0x004fe20000400000 */
[----:B------:R-:W-:Y:S01]  /*12c30*/  F2FP.F16.F32.PACK_AB R27, R33, R70 ;  /* 0x00000046211b723e */ /* 0x000fe200000000ff */
[----:B------:R-:W-:Y:S01]  /*12c40*/  FADD R61, R61, R68 ;  /* 0x000000443d3d7221 */ /* 0x000fe20000000000 */
[----:B------:R-:W-:Y:S01]  /*12c50*/  FSETP.GEU.AND P6, PT, R123, -126, PT ;  /* 0xc2fc00007b00780b */ /* 0x000fe20003fce000 */
[----:B------:R-:W-:Y:S01]  /*12c60*/  FADD R59, R59, R64 ;  /* 0x000000403b3b7221 */ /* 0x000fe20000000000 */
[----:B------:R-:W-:Y:S01]  /*12c70*/  WARPGROUP.ARRIVE ;  /* 0x00000000000079c5 */ /* 0x000fe20000000000 */
[----:B------:R-:W-:Y:S01]  /*12c80*/  FADD R70, R61, R70 ;  /* 0x000000463d467221 */ /* 0x000fe20000000000 */
[----:B------:R-:W-:Y:S01]  /*12c90*/  FSETP.GEU.AND P5, PT, R127, -126, PT ;  /* 0xc2fc00007f00780b */ /* 0x000fe20003fae000 */
[----:B------:R-:W-:-:S02]  /*12ca0*/  FADD R76, R59, R76 ;  /* 0x0000004c3b4c7221 */ /* 0x000fc40000000000 */
[----:B------:R-:W-:Y:S01]  /*12cb0*/  FADD R70, R70, R33 ;  /* 0x0000002146467221 */ /* 0x000fe20000000000 */
[----:B------:R-:W-:Y:S01]  /*12cc0*/  HGMMA.64x16x16.F32 R168, R24, gdesc[UR4].tnspB, R168, gsb0 ;  /* 0x4020000418a87df0 */ /* 0x000fe200080008a8 */
[----:B------:R-:W1:Y:S01]  /*12cd0*/  MUFU.EX2 R33, R116 ;  /* 0x0000007400217308 */ /* 0x000e620000000800 */
[----:B------:R-:W-:-:S03]  /*12ce0*/  FADD R77, R76, R77 ;  /* 0x0000004d4c4d7221 */ /* 0x000fc60000000000 */
[----:B------:R-:W-:-:S04]  /*12cf0*/  @!P6 FMUL R123, R123, 0.5 ;  /* 0x3f0000007b7be820 */ /* 0x000fc80000400000 */
[----:B------:R-:W-:Y:S02]  /*12d00*/  @!P5 FMUL R127, R127, 0.5 ;  /* 0x3f0000007f7fd820 */ /* 0x000fe40000400000 */
        /* <DEDUP_REMOVED lines=9> */
[----:B------:R-:W-:Y:S01]  /*12da0*/  FSETP.GEU.AND P5, PT, R132, -126, PT ;  /* 0xc2fc00008400780b */ /* 0x000fe20003fae000 */
[----:B------:R-:W-:Y:S02]  /*12db0*/  WARPGROUP.DEPBAR.LE gsb0, 0x0 ;  /* 0x00008000000079c5 */ /* 0x000fe40000010000 */
[----:B------:R-:W-:Y:S01]  /*12dc0*/  WARPGROUP.ARRIVE ;  /* 0x00000000000079c5 */ /* 0x000fe20000000000 */
[----:B------:R-:W-:-:S05]  /*12dd0*/  @!P6 FMUL R128, R128, 0.5 ;  /* 0x3f0000008080e820 */ /* 0x000fca0000400000 */
[----:B------:R-:W-:Y:S04]  /*12de0*/  HGMMA.64x16x16.F32 R160, R24, gdesc[UR8].tnspB, R160, gsb0 ;  /* 0x4020000818a07df0 */ /* 0x000fe800080008a0 */
[----:B------:R-:W-:Y:S01]  /*12df0*/  @!P5 FMUL R132, R132, 0.5 ;  /* 0x3f0000008484d820 */ /* 0x000fe20000400000 */
[----:B-1----:R-:W-:Y:S01]  /*12e00*/  @!P4 FMUL R121, R121, R121 ;  /* 0x000000797979c220 */ /* 0x002fe20000400000 */
[----:B------:R-:W-:-:S13]  /*12e10*/  FSETP.GEU.AND P4, PT, R126, -126, PT ;  /* 0xc2fc00007e00780b */ /* 0x000fda0003f8e000 */
[----:B------:R-:W-:-:S06]  /*12e20*/  @!P4 FMUL R126, R126, 0.5 ;  /* 0x3f0000007e7ec820 */ /* 0x000fcc0000400000 */
[----:B------:R-:W1:Y:S01]  /*12e30*/  MUFU.EX2 R126, R126 ;  /* 0x0000007e007e7308 */ /* 0x000e620000000800 */
[----:B------:R-:W-:Y:S02]  /*12e40*/  WARPGROUP.DEPBAR.LE gsb0, 0x0 ;  /* 0x00008000000079c5 */ /* 0x000fe40000010000 */
[----:B------:R-:W-:Y:S01]  /*12e50*/  WARPGROUP.ARRIVE ;  /* 0x00000000000079c5 */ /* 0x000fe20000000000 */
[----:B-1----:R-:W-:Y:S01]  /*12e60*/  @!P4 FMUL R126, R126, R126 ;  /* 0x0000007e7e7ec220 */ /* 0x002fe20000400000 */
[----:B------:R-:W-:-:S04]  /*12e70*/  FSETP.GEU.AND P4, PT, R131, -126, PT ;  /* 0xc2fc00008300780b */ /* 0x000fc80003f8e000 */
[----:B------:R-:W-:Y:S09]  /*12e80*/  HGMMA.64x16x16.F32 R152, R24, gdesc[UR16].tnspB, R152, gsb0 ;  /* 0x4020001018987df0 */ /* 0x000ff20008000898 */
[----:B------:R-:W-:-:S06]  /*12e90*/  @!P4 FMUL R131, R131, 0.5 ;  /* 0x3f0000008383c820 */ /* 0x000fcc0000400000 */
[----:B------:R-:W1:Y:S02]  /*12ea0*/  MUFU.EX2 R131, R131 ;  /* 0x0000008300837308 */ /* 0x000e640000000800 */
[----:B-1----:R-:W-:Y:S01]  /*12eb0*/  @!P4 FMUL R131, R131, R131 ;  /* 0x000000838383c220 */ /* 0x002fe20000400000 */
[----:B------:R-:W-:Y:S01]  /*12ec0*/  FSETP.GEU.AND P4, PT, R136, -126, PT ;  /* 0xc2fc00008800780b */ /* 0x000fe20003f8e000 */
[----:B------:R-:W-:Y:S02]  /*12ed0*/  WARPGROUP.DEPBAR.LE gsb0, 0x0 ;  /* 0x00008000000079c5 */ /* 0x000fe40000010000 */
[C---:B------:R-:W-:Y:S01]  /*12ee0*/  IADD3 R24, R20.reuse, 0xe0, RZ ;  /* 0x000000e014187810 */ /* 0x040fe20007ffe0ff */
[----:B------:R-:W-:Y:S01]  /*12ef0*/  VIADD R26, R20, 0x2e0 ;  /* 0x000002e0141a7836 */ /* 0x000fe20000000000 */
[----:B------:R-:W-:-:S08]  /*12f00*/  MOV R25, 0xc0000010 ;  /* 0xc000001000197802 */ /* 0x000fd00000000f00 */
[----:B------:R-:W-:Y:S01]  /*12f10*/  @!P4 FMUL R136, R136, 0.5 ;  /* 0x3f0000008888c820 */ /* 0x000fe20000400000 */
[----:B------:R-:W-:Y:S01]  /*12f20*/  R2UR UR6, R24 ;  /* 0x00000000180672ca */ /* 0x000fe200000e0000 */
[----:B------:R-:W-:Y:S01]  /*12f30*/  VIADD R24, R20, 0x4e0 ;  /* 0x000004e014187836 */ /* 0x000fe20000000000 */
[----:B------:R-:W-:Y:S01]  /*12f40*/  R2UR UR7, R25 ;  /* 0x00000000190772ca */ /* 0x000fe200000e0000 */
[----:B------:R-:W-:Y:S01]  /*12f50*/  IMAD.MOV.U32 R25, RZ, RZ, -0x3ffffff0 ;  /* 0xc0000010ff197424 */ /* 0x000fe200078e00ff */
[----:B------:R-:W-:Y:S02]  /*12f60*/  MOV R27, 0xc0000010 ;  /* 0xc0000010001b7802 */ /* 0x000fe40000000f00 */
[----:B------:R-:W-:Y:S02]  /*12f70*/  R2UR UR10, R26 ;  /* 0x000000001a0a72ca */ /* 0x000fe400000e0000 */
[----:B------:R-:W-:Y:S02]  /*12f80*/  R2UR UR11, R27 ;  /* 0x000000001b0b72ca */ /* 0x000fe400000e0000 */
[----:B------:R-:W-:-:S02]  /*12f90*/  R2UR UR18, R24 ;  /* 0x00000000181272ca */ /* 0x000fc400000e0000 */
[----:B------:R-:W-:Y:S02]  /*12fa0*/  R2UR UR19, R25 ;  /* 0x00000000191372ca */ /* 0x000fe400000e0000 */
[----:B------:R-:W-:Y:S01]  /*12fb0*/  F2FP.F16.F32.PACK_AB R24, R81, R80 ;  /* 0x000000505118723e */ /* 0x000fe200000000ff */
[----:B------:R-:W-:Y:S01]  /*12fc0*/  FADD R80, R77, R80 ;  /* 0x000000504d507221 */ /* 0x000fe20000000000 */
[----:B------:R-:W-:Y:S01]  /*12fd0*/  F2FP.F16.F32.PACK_AB R25, R28, R29 ;  /* 0x0000001d1c19723e */ /* 0x000fe200000000ff */
[----:B------:R-:W-:Y:S01]  /*12fe0*/  FADD R29, R70, R29 ;  /* 0x0000001d461d7221 */ /* 0x000fe20000000000 */
[----:B------:R-:W-:Y:S01]  /*12ff0*/  F2FP.F16.F32.PACK_AB R26, R85, R84 ;  /* 0x00000054551a723e */ /* 0x000fe200000000ff */
[----:B------:R-:W-:Y:S01]  /*13000*/  FADD R81, R80, R81 ;  /* 0x0000005150517221 */ /* 0x000fe20000000000 */
[----:B------:R-:W-:Y:S01]  /*13010*/  F2FP.F16.F32.PACK_AB R27, R30, R23 ;  /* 0x000000171e1b723e */ /* 0x000fe200000000ff */
[----:B------:R-:W-:Y:S02]  /*13020*/  FADD R28, R29, R28 ;  /* 0x0000001c1d1c7221 */ /* 0x000fe40000000000 */
[----:B------:R-:W1:Y:S01]  /*13030*/  MUFU.EX2 R29, R120 ;  /* 0x00000078001d7308 */ /* 0x000e620000000800 */
[----:B------:R-:W-:Y:S01]  /*13040*/  WARPGROUP.ARRIVE ;  /* 0x00000000000079c5 */ /* 0x000fe20000000000 */
[----:B------:R-:W-:Y:S01]  /*13050*/  FADD R23, R28, R23 ;  /* 0x000000171c177221 */ /* 0x000fe20000000000 */
[----:B------:R-:W-:-:S03]  /*13060*/  FADD R84, R81, R84 ;  /* 0x0000005451547221 */ /* 0x000fc60000000000 */
[----:B------:R-:W-:Y:S01]  /*13070*/  FADD R23, R23, R30 ;  /* 0x0000001e17177221 */ /* 0x000fe20000000000 */
[----:B------:R-:W-:Y:S01]  /*13080*/  HGMMA.64x16x16.F32 R168, R24, gdesc[UR4].tnspB, R168, gsb0 ;  /* 0x4020000418a87df0 */ /* 0x000fe200080008a8 */
[----:B------:R-:W-:Y:S01]  /*13090*/  FADD R85, R84, R85 ;  /* 0x0000005554557221 */ /* 0x000fe20000000000 */
        /* <DEDUP_REMOVED lines=17> */
[----:B------:R-:W-:Y:S02]  /*131b0*/  R2UR UR18, R40 ;  /* 0x00000000281272ca */ /* 0x000fe400000e0000 */
[----:B------:R-:W-:Y:S02]  /*131c0*/  R2UR UR19, R41 ;  /* 0x00000000291372ca */ /* 0x000fe400000e0000 */
[----:B------:R-:W1:Y:S08]  /*131d0*/  MUFU.EX2 R135, R135 ;  /* 0x0000008700877308 */ /* 0x000e700000000800 */
[----:B------:R-:W2:Y:S01]  /*131e0*/  MUFU.EX2 R41, R132 ;  /* 0x0000008400297308 */ /* 0x000ea20000000800 */
[----:B-1----:R-:W-:Y:S01]  /*131f0*/  @!P3 FMUL R135, R135, R135 ;  /* 0x000000878787b220 */ /* 0x002fe20000400000 */
[----:B------:R-:W-:Y:S01]  /*13200*/  FSETP.GEU.AND P3, PT, R140, -126, PT ;  /* 0xc2fc00008c00780b */ /* 0x000fe20003f6e000 */
[----:B--2---:R-:W-:Y:S01]  /*13210*/  @!P5 FMUL R41, R41, R41 ;  /* 0x000000292929d220 */ /* 0x004fe20000400000 */
[----:B------:R-:W-:-:S11]  /*13220*/  FSETP.GEU.AND P5, PT, R137, -126, PT ;  /* 0xc2fc00008900780b */ /* 0x000fd60003fae000 */
[----:B------:R-:W-:Y:S01]  /*13230*/  @!P3 FMUL R140, R140, 0.5 ;  /* 0x3f0000008c8cb820 */ /* 0x000fe20000400000 */
[----:B------:R-:W-:Y:S02]  /*13240*/  WARPGROUP.DEPBAR.LE gsb0, 0x0 ;  /* 0x00008000000079c5 */ /* 0x000fe40000010000 */
[----:B------:R-:W-:Y:S01]  /*13250*/  IMAD.MOV.U32 R25, RZ, RZ, -0x3ffffff0 ;  /* 0xc0000010ff197424 */ /* 0x000fe200078e00ff */
[C---:B------:R-:W-:Y:S01]  /*13260*/  IADD3 R24, R20.reuse, 0x100, RZ ;  /* 0x0000010014187810 */ /* 0x040fe20007ffe0ff */
[----:B------:R-:W-:Y:S01]  /*13270*/  VIADD R26, R20, 0x300 ;  /* 0x00000300141a7836 */ /* 0x000fe20000000000 */
[----:B------:R-:W-:Y:S01]  /*13280*/  MOV R27, 0xc0000010 ;  /* 0xc0000010001b7802 */ /* 0x000fe20000000f00 */
[----:B------:R-:W-:Y:S01]  /*13290*/  @!P5 FMUL R137, R137, 0.5 ;  /* 0x3f0000008989d820 */ /* 0x000fe20000400000 */
[----:B------:R-:W-:Y:S02]  /*132a0*/  R2UR UR6, R24 ;  /* 0x00000000180672ca */ /* 0x000fe400000e0000 */
[----:B------:R-:W-:-:S02]  /*132b0*/  R2UR UR7, R25 ;  /* 0x00000000190772ca */ /* 0x000fc400000e0000 */
[----:B------:R-:W-:Y:S01]  /*132c0*/  R2UR UR10, R26 ;  /* 0x000000001a0a72ca */ /* 0x000fe200000e0000 */
[----:B------:R-:W1:Y:S01]  /*132d0*/  MUFU.EX2 R137, R137 ;  /* 0x0000008900897308 */ /* 0x000e620000000800 */
        /* <DEDUP_REMOVED lines=9> */
[----:B------:R-:W-:Y:S01]  /*13370*/  IMAD.MOV.U32 R13, RZ, RZ, -0x3ffffff0 ;  /* 0xc0000010ff0d7424 */ /* 0x000fe200078e00ff */
[----:B------:R-:W-:Y:S01]  /*13380*/  IADD3 R12, R20, 0x140, RZ ;  /* 0x00000140140c7810 */ /* 0x000fe20007ffe0ff */
[----:B------:R-:W-:Y:S01]  /*13390*/  WARPGROUP.ARRIVE ;  /* 0x00000000000079c5 */ /* 0x000fe20000000000 */
[----:B------:R-:W-:Y:S01]  /*133a0*/  FADD R31, R28, R31 ;  /* 0x0000001f1c1f7221 */ /* 0x000fe20000000000 */
[----:B------:R-:W-:Y:S01]  /*133b0*/  FADD R89, R88, R89 ;  /* 0x0000005958597221 */ /* 0x000fe20000000000 */
[----:B-1----:R-:W-:-:S02]  /*133c0*/  @!P5 FMUL R137, R137, R137 ;  /* 0x000000898989d220 */ /* 0x002fc40000400000 */
[----:B------:R-:W-:Y:S01]  /*133d0*/  FADD R32, R31, R32 ;  /* 0x000000201f207221 */ /* 0x000fe20000000000 */
[----:B------:R-:W-:Y:S01]  /*133e0*/  HGMMA.64x16x16.F32 R168, R24, gdesc[UR4].tnspB, R168, gsb0 ;  /* 0x4020000418a87df0 */ /* 0x000fe200080008a8 */
[----:B------:R-:W1:Y:S01]  /*133f0*/  MUFU.EX2 R31, R128 ;  /* 0x00000080001f7308 */ /* 0x000e620000000800 */
[----:B------:R-:W-:Y:S01]  /*13400*/  FSETP.GEU.AND P5, PT, R142, -126, PT ;  /* 0xc2fc00008e00780b */ /* 0x000fe20003fae000 */
[----:B------:R-:W-:Y:S01]  /*13410*/  FADD R92, R89, R92 ;  /* 0x0000005c595c7221 */ /* 0x000fe20000000000 */
[----:B--2---:R-:W-:Y:S01]  /*13420*/  @!P2 FMUL R23, R23, R23 ;  /* 0x000000171717a220 */ /* 0x004fe20000400000 */
[----:B------:R-:W-:Y:S02]  /*13430*/  FSETP.GEU.AND P2, PT, R129, -126, PT ;  /* 0xc2fc00008100780b */ /* 0x000fe40003f4e000 */
[----:B------:R-:W-:-:S08]  /*13440*/  FADD R93, R92, R93 ;  /* 0x0000005d5c5d7221 */ /* 0x000fd00000000000 */
[----:B------:R-:W-:Y:S01]  /*13450*/  @!P5 FMUL R142, R142, 0.5 ;  /* 0x3f0000008e8ed820 */ /* 0x000fe20000400000 */
[----:B-1----:R-:W-:Y:S01]  /*13460*/  @!P6 FMUL R31, R31, R31 ;  /* 0x0000001f1f1fe220 */ /* 0x002fe20000400000 */
[----:B------:R-:W-:Y:S01]  /*13470*/  FSETP.GEU.AND P6, PT, R133, -126, PT ;  /* 0xc2fc00008500780b */ /* 0x000fe20003fce000 */
[----:B------:R-:W-:-:S03]  /*13480*/  @!P2 FMUL R129, R129, 0.5 ;  /* 0x3f0000008181a820 */ /* 0x000fc60000400000 */
[----:B------:R-:W1:Y:S08]  /*13490*/  MUFU.EX2 R142, R142 ;  /* 0x0000008e008e7308 */ /* 0x000e700000000800 */
[----:B------:R-:W2:Y:S01]  /*134a0*/  MUFU.EX2 R129, R129 ;  /* 0x0000008100817308 */ /* 0x000ea20000000800 */
[----:B------:R-:W-:-:S07]  /*134b0*/  @!P6 FMUL R133, R133, 0.5 ;  /* 0x3f0000008585e820 */ /* 0x000fce0000400000 */
[----:B------:R-:W3:Y:S01]  /*134c0*/  MUFU.EX2 R133, R133 ;  /* 0x0000008500857308 */ /* 0x000ee20000000800 */
[----:B-1----:R-:W-:Y:S01]  /*134d0*/  @!P5 FMUL R142, R142, R142 ;  /* 0x0000008e8e8ed220 */ /* 0x002fe20000400000 */
[----:B------:R-:W-:Y:S01]  /*134e0*/  FSETP.GEU.AND P5, PT, R147, -126, PT ;  /* 0xc2fc00009300780b */ /* 0x000fe20003fae000 */
[----:B------:R-:W-:Y:S02]  /*134f0*/  WARPGROUP.DEPBAR.LE gsb0, 0x0 ;  /* 0x00008000000079c5 */ /* 0x000fe40000010000 */
[----:B------:R-:W-:Y:S01]  /*13500*/  WARPGROUP.ARRIVE ;  /* 0x00000000000079c5 */ /* 0x000fe20000000000 */
[----:B--2---:R-:W-:Y:S01]  /*13510*/  @!P2 FMUL R129, R129, R129 ;  /* 0x000000818181a220 */ /* 0x004fe20000400000 */
[----:B------:R-:W-:-:S04]  /*13520*/  FSETP.GEU.AND P2, PT, R134, -126, PT ;  /* 0xc2fc00008600780b */ /* 0x000fc80003f4e000 */
[----:B------:R-:W-:Y:S04]  /*13530*/  HGMMA.64x16x16.F32 R160, R24, gdesc[UR8].tnspB, R160, gsb0 ;  /* 0x4020000818a07df0 */ /* 0x000fe800080008a0 */
[----:B------:R-:W-:Y:S01]  /*13540*/  @!P5 FMUL R147, R147, 0.5 ;  /* 0x3f0000009393d820 */ /* 0x000fe20000400000 */
[----:B---3--:R-:W-:Y:S01]  /*13550*/  @!P6 FMUL R133, R133, R133 ;  /* 0x000000858585e220 */ /* 0x008fe20000400000 */
[----:B------:R-:W-:-:S04]  /*13560*/  FSETP.GEU.AND P6, PT, R138, -126, PT ;  /* 0xc2fc00008a00780b */ /* 0x000fc80003fce000 */
[----:B------:R-:W1:Y:S01]  /*13570*/  MUFU.EX2 R147, R147 ;  /* 0x0000009300937308 */ /* 0x000e620000000800 */
[----:B------:R-:W-:-:S07]  /*13580*/  @!P2 FMUL R134, R134, 0.5 ;  /* 0x3f0000008686a820 */ /* 0x000fce0000400000 */
[----:B------:R-:W2:Y:S01]  /*13590*/  MUFU.EX2 R134, R134 ;  /* 0x0000008600867308 */ /* 0x000ea20000000800 */
[----:B------:R-:W-:-:S07]  /*135a0*/  @!P6 FMUL R138, R138, 0.5 ;  /* 0x3f0000008a8ae820 */ /* 0x000fce0000400000 */
[----:B------:R-:W3:Y:S01]  /*135b0*/  MUFU.EX2 R138, R138 ;  /* 0x0000008a008a7308 */ /* 0x000ee20000000800 */
[----:B-1----:R-:W-:Y:S01]  /*135c0*/  @!P5 FMUL R147, R147, R147 ;  /* 0x000000939393d220 */ /* 0x002fe20000400000 */
[----:B--2---:R-:W-:Y:S01]  /*135d0*/  @!P2 FMUL R134, R134, R134 ;  /* 0x000000868686a220 */ /* 0x004fe20000400000 */
[----:B------:R-:W-:Y:S01]  /*135e0*/  FSETP.GEU.AND P2, PT, R139, -126, PT ;  /* 0xc2fc00008b00780b */ /* 0x000fe20003f4e000 */
[----:B------:R-:W-:Y:S02]  /*135f0*/  WARPGROUP.DEPBAR.LE gsb0, 0x0 ;  /* 0x00008000000079c5 */ /* 0x000fe40000010000 */
[----:B------:R-:W-:Y:S01]  /*13600*/  WARPGROUP.ARRIVE ;  /* 0x00000000000079c5 */ /* 0x000fe20000000000 */
[----:B---3--:R-:W-:Y:S01]  /*13610*/  @!P6 FMUL R138, R138, R138 ;  /* 0x0000008a8a8ae220 */ /* 0x008fe20000400000 */
[----:B------:R-:W-:-:S08]  /*13620*/  FSETP.GEU.AND P6, PT, R143, -126, PT ;  /* 0xc2fc00008f00780b */ /* 0x000fd00003fce000 */
[----:B------:R-:W-:Y:S01]  /*13630*/  @!P2 FMUL R139, R139, 0.5 ;  /* 0x3f0000008b8ba820 */ /* 0x000fe20000400000 */
[----:B------:R-:W-:Y:S05]  /*13640*/  HGMMA.64x16x16.F32 R152, R24, gdesc[UR16].tnspB, R152, gsb0 ;  /* 0x4020001018987df0 */ /* 0x000fea0008000898 */
[----:B------:R-:W1:Y:S01]  /*13650*/  MUFU.EX2 R139, R139 ;  /* 0x0000008b008b7308 */ /* 0x000e620000000800 */
[----:B------:R-:W-:-:S07]  /*13660*/  @!P6 FMUL R143, R143, 0.5 ;  /* 0x3f0000008f8fe820 */ /* 0x000fce0000400000 */
[----:B------:R-:W2:Y:S01]  /*13670*/  MUFU.EX2 R143, R143 ;  /* 0x0000008f008f7308 */ /* 0x000ea20000000800 */
[----:B-1----:R-:W-:Y:S01]  /*13680*/  @!P2 FMUL R139, R139, R139 ;  /* 0x0000008b8b8ba220 */ /* 0x002fe20000400000 */
[----:B------:R-:W-:Y:S01]  /*13690*/  FSETP.GEU.AND P2, PT, R144, -126, PT ;  /* 0xc2fc00009000780b */ /* 0x000fe20003f4e000 */
[----:B--2---:R-:W-:Y:S01]  /*136a0*/  @!P6 FMUL R143, R143, R143 ;  /* 0x0000008f8f8fe220 */ /* 0x004fe20000400000 */
[----:B------:R-:W-:-:S11]  /*136b0*/  FSETP.GEU.AND P6, PT, R46, -126, PT ;  /* 0xc2fc00002e00780b */ /* 0x000fd60003fce000 */
[----:B------:R-:W-:Y:S01]  /*136c0*/  @!P2 FMUL R144, R144, 0.5 ;  /* 0x3f0000009090a820 */ /* 0x000fe20000400000 */
[----:B------:R-:W-:Y:S02]  /*136d0*/  WARPGROUP.DEPBAR.LE gsb0, 0x0 ;  /* 0x00008000000079c5 */ /* 0x000fe40000010000 */
[C---:B------:R-:W-:Y:S01]  /*136e0*/  IADD3 R24, R20.reuse, 0x120, RZ ;  /* 0x0000012014187810 */ /* 0x040fe20007ffe0ff */
[----:B------:R-:W-:Y:S01]  /*136f0*/  VIADD R26, R20, 0x320 ;  /* 0x00000320141a7836 */ /* 0x000fe20000000000 */
[----:B------:R-:W-:Y:S01]  /*13700*/  MOV R25, 0xc0000010 ;  /* 0xc000001000197802 */ /* 0x000fe20000000f00 */
[----:B------:R-:W-:Y:S01]  /*13710*/  @!P6 FMUL R46, R46, 0.5 ;  /* 0x3f0000002e2ee820 */ /* 0x000fe20000400000 */
[----:B------:R-:W-:Y:S01]  /*13720*/  R2UR UR6, R24 ;  /* 0x00000000180672ca */ /* 0x000fe200000e0000 */
[----:B------:R-:W-:Y:S01]  /*13730*/  VIADD R24, R20, 0x520 ;  /* 0x0000052014187836 */ /* 0x000fe20000000000 */
[----:B------:R-:W-:Y:S01]  /*13740*/  R2UR UR7, R25 ;  /* 0x00000000190772ca */ /* 0x000fe200000e0000 */
[----:B------:R-:W-:Y:S01]  /*13750*/  IMAD.MOV.U32 R25, RZ, RZ, -0x3ffffff0 ;  /* 0xc0000010ff197424 */ /* 0x000fe200078e00ff */
[----:B------:R-:W-:Y:S01]  /*13760*/  MOV R27, 0xc0000010 ;  /* 0xc0000010001b7802 */ /* 0x000fe20000000f00 */
[----:B------:R-:W1:Y:S01]  /*13770*/  MUFU.EX2 R19, R46 ;  /* 0x0000002e00137308 */ /* 0x000e620000000800 */
[----:B------:R-:W-:-:S02]  /*13780*/  R2UR UR10, R26 ;  /* 0x000000001a0a72ca */ /* 0x000fc400000e0000 */
[----:B------:R-:W-:Y:S02]  /*13790*/  R2UR UR11, R27 ;  /* 0x000000001b0b72ca */ /* 0x000fe400000e0000 */
[----:B------:R-:W-:Y:S02]  /*137a0*/  R2UR UR18, R24 ;  /* 0x00000000181272ca */ /* 0x000fe400000e0000 */
        /* <DEDUP_REMOVED lines=8> */
[----:B------:R-:W-:Y:S01]  /*13830*/  FADD R34, R21, R34 ;  /* 0x0000002215227221 */ /* 0x000fe20000000000 */
[----:B-1----:R-:W-:Y:S01]  /*13840*/  @!P6 FMUL R19, R19, R19 ;  /* 0x000000131313e220 */ /* 0x002fe20000400000 */
[----:B------:R-:W-:Y:S01]  /*13850*/  FADD R100, R97, R100 ;  /* 0x0000006461647221 */ /* 0x000fe20000000000 */
[----:B------:R-:W-:Y:S01]  /*13860*/  WARPGROUP.ARRIVE ;  /* 0x00000000000079c5 */ /* 0x000fe20000000000 */
[----:B------:R-:W-:Y:S01]  /*13870*/  FADD R35, R34, R35 ;  /* 0x0000002322237221 */ /* 0x000fe20000000000 */
[----:B------:R-:W-:-:S02]  /*13880*/  IMAD.MOV.U32 R21, RZ, RZ, -0x3ffffff0 ;  /* 0xc0000010ff157424 */ /* 0x000fc400078e00ff */
[----:B------:R-:W-:Y:S01]  /*13890*/  FADD R100, R100, R101 ;  /* 0x0000006564647221 */ /* 0x000fe20000000000 */
[----:B------:R-:W-:Y:S01]  /*138a0*/  FADD R35, R35, R36 ;  /* 0x0000002423237221 */ /* 0x000fe20000000000 */
[----:B------:R-:W-:Y:S01]  /*138b0*/  HGMMA.64x16x16.F32 R168, R24, gdesc[UR4].tnspB, R168, gsb0 ;  /* 0x4020000418a87df0 */ /* 0x000fe200080008a8 */
[----:B------:R-:W-:Y:S01]  /*138c0*/  R2UR UR6, R12 ;  /* 0x000000000c0672ca */ /* 0x000fe200000e0000 */
[----:B------:R-:W-:Y:S01]  /*138d0*/  FADD R100, R100, R39 ;  /* 0x0000002764647221 */ /* 0x000fe20000000000 */
[----:B------:R-:W-:Y:S02]  /*138e0*/  R2UR UR7, R13 ;  /* 0x000000000d0772ca */ /* 0x000fe400000e0000 */
[----:B------:R-:W-:Y:S01]  /*138f0*/  IADD3 R12, R20, 0x160, RZ ;  /* 0x00000160140c7810 */ /* 0x000fe20007ffe0ff */
[----:B------:R-:W-:Y:S01]  /*13900*/  FADD R100, R100, R105 ;  /* 0x0000006964647221 */ /* 0x000fe20000000000 */
[----:B------:R-:W-:-:S03]  /*13910*/  MOV R13, 0xc0000010 ;  /* 0xc0000010000d7802 */ /* 0x000fc60000000f00 */
[----:B------:R-:W-:-:S04]  /*13920*/  FADD R100, R100, R108 ;  /* 0x0000006c64647221 */ /* 0x000fc80000000000 */
[----:B------:R-:W-:-:S04]  /*13930*/  FADD R100, R100, R109 ;  /* 0x0000006d64647221 */ /* 0x000fc80000000000 */
[----:B------:R-:W-:-:S04]  /*13940*/  FADD R100, R100, R112 ;  /* 0x0000007064647221 */ /* 0x000fc80000000000 */
[----:B------:R-:W-:-:S04]  /*13950*/  FADD R100, R100, R113 ;  /* 0x0000007164647221 */ /* 0x000fc80000000000 */
[----:B------:R-:W-:-:S04]  /*13960*/  FADD R100, R100, R33 ;  /* 0x0000002164647221 */ /* 0x000fc80000000000 */
[----:B------:R-:W-:-:S04]  /*13970*/  FADD R100, R100, R117 ;  /* 0x0000007564647221 */ /* 0x000fc80000000000 */
[----:B------:R-:W-:-:S04]  /*13980*/  FADD R100, R100, R29 ;  /* 0x0000001d64647221 */ /* 0x000fc80000000000 */
[----:B------:R-:W-:Y:S01]  /*13990*/  FADD R100, R100, R121 ;  /* 0x0000007964647221 */ /* 0x000fe20000000000 */
[----:B------:R-:W-:Y:S02]  /*139a0*/  WARPGROUP.DEPBAR.LE gsb0, 0x0 ;  /* 0x00008000000079c5 */ /* 0x000fe40000010000 */
[----:B------:R-:W-:Y:S01]  /*139b0*/  WARPGROUP.ARRIVE ;  /* 0x00000000000079c5 */ /* 0x000fe20000000000 */
[----:B------:R-:W-:-:S04]  /*139c0*/  FADD R100, R100, R23 ;  /* 0x0000001764647221 */ /* 0x000fc80000000000 */
[----:B------:R-:W-:Y:S01]  /*139d0*/  FADD R100, R100, R125 ;  /* 0x0000007d64647221 */ /* 0x000fe20000000000 */
[----:B------:R-:W-:Y:S03]  /*139e0*/  HGMMA.64x16x16.F32 R160, R24, gdesc[UR8].tnspB, R160, gsb0 ;  /* 0x4020000818a07df0 */ /* 0x000fe600080008a0 */
[----:B------:R-:W-:-:S04]  /*139f0*/  FADD R100, R100, R31 ;  /* 0x0000001f64647221 */ /* 0x000fc80000000000 */
[----:B------:R-:W-:-:S04]  /*13a00*/  FADD R100, R100, R129 ;  /* 0x0000008164647221 */ /* 0x000fc80000000000 */
[----:B------:R-:W-:-:S04]  /*13a10*/  FADD R100, R100, R41 ;  /* 0x0000002964647221 */ /* 0x000fc80000000000 */
[----:B------:R-:W-:Y:S01]  /*13a20*/  FADD R100, R100, R133 ;  /* 0x0000008564647221 */ /* 0x000fe20000000000 */
[----:B------:R-:W-:Y:S02]  /*13a30*/  WARPGROUP.DEPBAR.LE gsb0, 0x0 ;  /* 0x00008000000079c5 */ /* 0x000fe40000010000 */
[----:B------:R-:W-:-:S06]  /*13a40*/  WARPGROUP.ARRIVE ;  /* 0x00000000000079c5 */ /* 0x000fcc0000000000 */
[----:B------:R-:W-:Y:S03]  /*13a50*/  HGMMA.64x16x16.F32 R152, R24, gdesc[UR16].tnspB, R152, gsb0 ;  /* 0x4020001018987df0 */ /* 0x000fe60008000898 */
[----:B------:R-:W-:Y:S02]  /*13a60*/  WARPGROUP.DEPBAR.LE gsb0, 0x0 ;  /* 0x00008000000079c5 */ /* 0x000fe40000010000 */
[C---:B------:R-:W-:Y:S01]  /*13a70*/  VIADD R24, R20.reuse, 0x340 ;  /* 0x0000034014187836 */ /* 0x040fe20000000000 */
[----:B------:R-:W-:Y:S01]  /*13a80*/  IADD3 R26, R20, 0x540, RZ ;  /* 0x00000540141a7810 */ /* 0x000fe20007ffe0ff */
[----:B------:R-:W-:Y:S01]  /*13a90*/  IMAD.MOV.U32 R27, RZ, RZ, -0x3ffffff0 ;  /* 0xc0000010ff1b7424 */ /* 0x000fe200078e00ff */
[----:B------:R-:W-:Y:S02]  /*13aa0*/  MOV R25, 0xc0000010 ;  /* 0xc000001000197802 */ /* 0x000fe40000000f00 */
[----:B------:R-:W-:-:S02]  /*13ab0*/  R2UR UR10, R24 ;  /* 0x00000000180a72ca */ /* 0x000fc400000e0000 */
[----:B------:R-:W-:Y:S02]  /*13ac0*/  R2UR UR11, R25 ;  /* 0x00000000190b72ca */ /* 0x000fe400000e0000 */
[----:B------:R-:W-:Y:S02]  /*13ad0*/  R2UR UR18, R26 ;  /* 0x000000001a1272ca */ /* 0x000fe400000e0000 */
[----:B------:R-:W-:Y:S02]  /*13ae0*/  R2UR UR19, R27 ;  /* 0x000000001b1372ca */ /* 0x000fe400000e0000 */
[----:B------:R-:W-:Y:S02]  /*13af0*/  F2FP.F16.F32.PACK_AB R24, R105, R39 ;  /* 0x000000276918723e */ /* 0x000fe400000000ff */
[----:B------:R-:W-:Y:S01]  /*13b00*/  F2FP.F16.F32.PACK_AB R25, R37, R106 ;  /* 0x0000006a2519723e */ /* 0x000fe200000000ff */
[----:B------:R-:W-:Y:S01]  /*13b10*/  FADD R106, R35, R106 ;  /* 0x0000006a236a7221 */ /* 0x000fe20000000000 */
[----:B------:R-:W-:Y:S01]  /*13b20*/  F2FP.F16.F32.PACK_AB R26, R109, R108 ;  /* 0x0000006c6d1a723e */ /* 0x000fe200000000ff */
[----:B------:R-:W1:Y:S01]  /*13b30*/  MUFU.EX2 R35, R136 ;  /* 0x0000008800237308 */ /* 0x000e620000000800 */
[----:B------:R-:W-:Y:S01]  /*13b40*/  F2FP.F16.F32.PACK_AB R27, R38, R43 ;  /* 0x0000002b261b723e */ /* 0x000fe200000000ff */
[----:B------:R-:W-:-:S03]  /*13b50*/  FADD R106, R106, R37 ;  /* 0x000000256a6a7221 */ /* 0x000fc60000000000 */
[----:B------:R-:W-:Y:S01]  /*13b60*/  WARPGROUP.ARRIVE ;  /* 0x00000000000079c5 */ /* 0x000fe20000000000 */
[----:B------:R-:W-:Y:S02]  /*13b70*/  FADD R43, R106, R43 ;  /* 0x0000002b6a2b7221 */ /* 0x000fe40000000000 */
[----:B------:R-:W2:Y:S02]  /*13b80*/  MUFU.EX2 R37, R140 ;  /* 0x0000008c00257308 */ /* 0x000ea40000000800 */
[----:B------:R-:W-:Y:S01]  /*13b90*/  FADD R43, R43, R38 ;  /* 0x000000262b2b7221 */ /* 0x000fe20000000000 */
[----:B------:R-:W-:Y:S01]  /*13ba0*/  HGMMA.64x16x16.F32 R168, R24, gdesc[UR4].tnspB, R168, gsb0 ;  /* 0x4020000418a87df0 */ /* 0x000fe200080008a8 */
[----:B------:R-:W-:Y:S01]  /*13bb0*/  R2UR UR6, R12 ;  /* 0x000000000c0672ca */ /* 0x000fe200000e0000 */
[----:B------:R-:W-:Y:S01]  /*13bc0*/  VIADD R12, R20, 0x560 ;  /* 0x00000560140c7836 */ /* 0x000fe20000000000 */
[----:B------:R-:W-:Y:S01]  /*13bd0*/  R2UR UR7, R13 ;  /* 0x000000000d0772ca */ /* 0x000fe200000e0000 */
[----:B------:R-:W-:Y:S01]  /*13be0*/  IMAD.MOV.U32 R13, RZ, RZ, -0x3ffffff0 ;  /* 0xc0000010ff0d7424 */ /* 0x000fe200078e00ff */
[----:B------:R-:W3:Y:S01]  /*13bf0*/  MUFU.EX2 R39, R144 ;  /* 0x0000009000277308 */ /* 0x000ee20000000800 */
[----:B-1----:R-:W-:Y:S01]  /*13c00*/  @!P4 FMUL R35, R35, R35 ;  /* 0x000000232323c220 */ /* 0x002fe20000400000 */
[----:B------:R-:W-:Y:S01]  /*13c10*/  FSETP.GEU.AND P4, PT, R44, -126, PT ;  /* 0xc2fc00002c00780b */ /* 0x000fe20003f8e000 */
[----:B------:R-:W-:-:S02]  /*13c20*/  FADD R43, R43, R114 ;  /* 0x000000722b2b7221 */ /* 0x000fc40000000000 */
[----:B------:R-:W-:Y:S02]  /*13c30*/  FADD R100, R100, R35 ;  /* 0x0000002364647221 */ /* 0x000fe40000000000 */
[----:B------:R-:W-:Y:S01]  /*13c40*/  FADD R43, R43, R115 ;  /* 0x000000732b2b7221 */ /* 0x000fe20000000000 */
[----:B--2---:R-:W-:Y:S01]  /*13c50*/  @!P3 FMUL R37, R37, R37 ;  /* 0x000000252525b220 */ /* 0x004fe20000400000 */
[----:B------:R-:W-:Y:S02]  /*13c60*/  FSETP.GEU.AND P3, PT, R45, -126, PT ;  /* 0xc2fc00002d00780b */ /* 0x000fe40003f6e000 */
[----:B------:R-:W-:Y:S01]  /*13c70*/  FADD R43, R43, R118 ;  /* 0x000000762b2b7221 */ /* 0x000fe20000000000 */
[----:B------:R-:W-:-:S03]  /*13c80*/  FADD R100, R100, R137 ;  /* 0x0000008964647221 */ /* 0x000fc60000000000 */
[----:B------:R-:W-:Y:S01]  /*13c90*/  @!P4 FMUL R44, R44, 0.5 ;  /* 0x3f0000002c2cc820 */ /* 0x000fe20000400000 */
[----:B------:R-:W-:Y:S01]  /*13ca0*/  FADD R43, R43, R119 ;  /* 0x000000772b2b7221 */ /* 0x000fe20000000000 */
[----:B---3--:R-:W-:Y:S01]  /*13cb0*/  @!P2 FMUL R39, R39, R39 ;  /* 0x000000272727a220 */ /* 0x008fe20000400000 */
[----:B------:R-:W-:Y:S01]  /*13cc0*/  FSETP.GEU.AND P2, PT, R48, -126, PT ;  /* 0xc2fc00003000780b */ /* 0x000fe20003f4e000 */
[----:B------:R-:W-:Y:S01]  /*13cd0*/  FADD R100, R100, R37 ;  /* 0x0000002564647221 */ /* 0x000fe20000000000 */
[----:B------:R-:W-:Y:S01]  /*13ce0*/  FADD R43, R43, R122 ;  /* 0x0000007a2b2b7221 */ /* 0x000fe20000000000 */
[----:B------:R-:W1:Y:S01]  /*13cf0*/  MUFU.EX2 R44, R44 ;  /* 0x0000002c002c7308 */ /* 0x000e620000000800 */
[----:B------:R-:W-:Y:S02]  /*13d00*/  @!P3 FMUL R45, R45, 0.5 ;  /* 0x3f0000002d2db820 */ /* 0x000fe40000400000 */
[----:B------:R-:W-:-:S04]  /*13d10*/  FADD R43, R43, R123 ;  /* 0x0000007b2b2b7221 */ /* 0x000fc80000000000 */
[----:B------:R-:W-:Y:S01]  /*13d20*/  FADD R43, R43, R126 ;  /* 0x0000007e2b2b7221 */ /* 0x000fe20000000000 */
[----:B------:R-:W2:Y:S02]  /*13d30*/  MUFU.EX2 R45, R45 ;  /* 0x0000002d002d7308 */ /* 0x000ea40000000800 */
[----:B------:R-:W-:Y:S01]  /*13d40*/  @!P2 FMUL R48, R48, 0.5 ;  /* 0x3f0000003030a820 */ /* 0x000fe20000400000 */
[----:B------:R-:W-:-:S04]  /*13d50*/  FADD R43, R43, R127 ;  /* 0x0000007f2b2b7221 */ /* 0x000fc80000000000 */
[----:B------:R-:W-:Y:S01]  /*13d60*/  FADD R43, R43, R130 ;  /* 0x000000822b2b7221 */ /* 0x000fe20000000000 */
[----:B------:R-:W-:Y:S02]  /*13d70*/  WARPGROUP.DEPBAR.LE gsb0, 0x0 ;  /* 0x00008000000079c5 */ /* 0x000fe40000010000 */
[----:B------:R-:W-:Y:S01]  /*13d80*/  WARPGROUP.ARRIVE ;  /* 0x00000000000079c5 */ /* 0x000fe20000000000 */
[----:B-1----:R-:W-:Y:S01]  /*13d90*/  @!P4 FMUL R44, R44, R44 ;  /* 0x0000002c2c2cc220 */ /* 0x002fe20000400000 */
[----:B------:R-:W-:Y:S01]  /*13da0*/  FSETP.GEU.AND P4, PT, R146, -126, PT ;  /* 0xc2fc00009200780b */ /* 0x000fe20003f8e000 */
[----:B------:R-:W1:Y:S01]  /*13db0*/  MUFU.EX2 R48, R48 ;  /* 0x0000003000307308 */ /* 0x000e620000000800 */
[----:B------:R-:W-:Y:S01]  /*13dc0*/  FADD R43, R43, R131 ;  /* 0x000000832b2b7221 */ /* 0x000fe20000000000 */
[----:B------:R-:W-:Y:S01]  /*13dd0*/  FADD R100, R100, R44 ;  /* 0x0000002c64647221 */ /* 0x000fe20000000000 */
[----:B------:R-:W-:Y:S01]  /*13de0*/  HGMMA.64x16x16.F32 R160, R24, gdesc[UR8].tnspB, R160, gsb0 ;  /* 0x4020000818a07df0 */ /* 0x000fe200080008a0 */
[----:B--2---:R-:W-:Y:S01]  /*13df0*/  @!P3 FMUL R45, R45, R45 ;  /* 0x0000002d2d2db220 */ /* 0x004fe20000400000 */
[----:B------:R-:W-:Y:S01]  /*13e00*/  FSETP.GEU.AND P3, PT, R150, -126, PT ;  /* 0xc2fc00009600780b */ /* 0x000fe20003f6e000 */
[----:B------:R-:W-:Y:S01]  /*13e10*/  FADD R43, R43, R134 ;  /* 0x000000862b2b7221 */ /* 0x000fe20000000000 */
[----:B------:R-:W-:-:S03]  /*13e20*/  FADD R100, R100, R39 ;  /* 0x0000002764647221 */ /* 0x000fc60000000000 */
[----:B------:R-:W-:Y:S01]  /*13e30*/  FADD R43, R43, R135 ;  /* 0x000000872b2b7221 */ /* 0x000fe20000000000 */
[----:B------:R-:W-:Y:S01]  /*13e40*/  FADD R100, R100, R45 ;  /* 0x0000002d64647221 */ /* 0x000fe20000000000 */
[----:B------:R-:W-:Y:S02]  /*13e50*/  @!P4 FMUL R146, R146, 0.5 ;  /* 0x3f0000009292c820 */ /* 0x000fe40000400000 */
[----:B------:R-:W-:Y:S01]  /*13e60*/  FADD R43, R43, R138 ;  /* 0x0000008a2b2b7221 */ /* 0x000fe20000000000 */
[----:B------:R-:W-:Y:S01]  /*13e70*/  FADD R100, R100, R19 ;  /* 0x0000001364647221 */ /* 0x000fe20000000000 */
[----:B-1----:R-:W-:Y:S02]  /*13e80*/  @!P2 FMUL R48, R48, R48 ;  /* 0x000000303030a220 */ /* 0x002fe40000400000 */
[----:B------:R-:W1:Y:S01]  /*13e90*/  MUFU.EX2 R146, R146 ;  /* 0x0000009200927308 */ /* 0x000e620000000800 */
[----:B------:R-:W-:Y:S01]  /*13ea0*/  @!P3 FMUL R150, R150, 0.5 ;  /* 0x3f0000009696b820 */ /* 0x000fe20000400000 */
[----:B------:R-:W-:Y:S01]  /*13eb0*/  FADD R43, R43, R139 ;  /* 0x0000008b2b2b7221 */ /* 0x000fe20000000000 */
[----:B------:R-:W-:-:S03]  /*13ec0*/  ISETP.NE.AND P2, PT, R6, 0x4, PT ;  /* 0x000000040600780c */ /* 0x000fc60003f45270 */
[----:B------:R-:W-:Y:S02]  /*13ed0*/  FADD R43, R43, R142 ;  /* 0x0000008e2b2b7221 */ /* 0x000fe40000000000 */
[----:B------:R-:W2:Y:S02]  /*13ee0*/  MUFU.EX2 R150, R150 ;  /* 0x0000009600967308 */ /* 0x000ea40000000800 */
[----:B------:R-:W-:Y:S01]  /*13ef0*/  FADD R43, R43, R143 ;  /* 0x0000008f2b2b7221 */ /* 0x000fe20000000000 */
[----:B-1----:R-:W-:Y:S01]  /*13f00*/  @!P4 FMUL R146, R146, R146 ;  /* 0x000000929292c220 */ /* 0x002fe20000400000 */
[----:B------:R-:W-:-:S03]  /*13f10*/  FSETP.GEU.AND P4, PT, R151, -126, PT ;  /* 0xc2fc00009700780b */ /* 0x000fc60003f8e000 */
[----:B------:R-:W-:Y:S01]  /*13f20*/  FADD R43, R43, R146 ;  /* 0x000000922b2b7221 */ /* 0x000fe20000000000 */
[----:B--2---:R-:W-:-:S03]  /*13f30*/  @!P3 FMUL R150, R150, R150 ;  /* 0x000000969696b220 */ /* 0x004fc60000400000 */
[----:B------:R-:W-:Y:S01]  /*13f40*/  FADD R43, R43, R147 ;  /* 0x000000932b2b7221 */ /* 0x000fe20000000000 */
[----:B------:R-:W-:Y:S02]  /*13f50*/  WARPGROUP.DEPBAR.LE gsb0, 0x0 ;  /* 0x00008000000079c5 */ /* 0x000fe40000010000 */
[----:B------:R-:W-:Y:S01]  /*13f60*/  WARPGROUP.ARRIVE ;  /* 0x00000000000079c5 */ /* 0x000fe20000000000 */
[----:B------:R-:W-:Y:S02]  /*13f70*/  FADD R43, R43, R150 ;  /* 0x000000962b2b7221 */ /* 0x000fe40000000000 */
[----:B------:R-:W-:-:S03]  /*13f80*/  @!P4 FMUL R151, R151, 0.5 ;  /* 0x3f0000009797c820 */ /* 0x000fc60000400000 */
[----:B------:R-:W-:Y:S01]  /*13f90*/  HGMMA.64x16x16.F32 R152, R24, gdesc[UR16].tnspB, R152, gsb0 ;  /* 0x4020001018987df0 */ /* 0x000fe20008000898 */
[----:B------:R-:W-:Y:S02]  /*13fa0*/  R2UR UR18, R12 ;  /* 0x000000000c1272ca */ /* 0x000fe400000e0000 */
[----:B------:R-:W1:Y:S01]  /*13fb0*/  MUFU.EX2 R151, R151 ;  /* 0x0000009700977308 */ /* 0x000e620000000800 */
[----:B------:R-:W-:Y:S01]  /*13fc0*/  R2UR UR19, R13 ;  /* 0x000000000d1372ca */ /* 0x000fe200000e0000 */
[----:B------:R-:W-:Y:S01]  /*13fd0*/  IMAD.MOV.U32 R13, RZ, RZ, -0x3ffffff0 ;  /* 0xc0000010ff0d7424 */ /* 0x000fe200078e00ff */
[C---:B------:R-:W-:Y:S01]  /*13fe0*/  IADD3 R12, R20.reuse, 0x180, RZ ;  /* 0x00000180140c7810 */ /* 0x040fe20007ffe0ff */
[----:B-1----:R-:W-:Y:S01]  /*13ff0*/  @!P4 FMUL R151, R151, R151 ;  /* 0x000000979797c220 */ /* 0x002fe20000400000 */
[----:B------:R-:W-:Y:S02]  /*14000*/  WARPGROUP.DEPBAR.LE gsb0, 0x0 ;  /* 0x00008000000079c5 */ /* 0x000fe40000010000 */
[----:B------:R-:W-:Y:S01]  /*14010*/  VIADD R24, R20, 0x360 ;  /* 0x0000036014187836 */ /* 0x000fe20000000000 */
[----:B------:R-:W-:-:S02]  /*14020*/  MOV R25, 0xc0000010 ;  /* 0xc000001000197802 */ /* 0x000fc40000000f00 */
[----:B------:R-:W-:Y:S02]  /*14030*/  F2FP.F16.F32.PACK_AB R26, R117, R33 ;  /* 0x00000021751a723e */ /* 0x000fe400000000ff */
[----:B------:R-:W-:Y:S02]  /*14040*/  R2UR UR10, R24 ;  /* 0x00000000180a72ca */ /* 0x000fe400000e0000 */
[----:B------:R-:W-:Y:S02]  /*14050*/  R2UR UR11, R25 ;  /* 0x00000000190b72ca */ /* 0x000fe400000e0000 */
[----:B------:R-:W-:Y:S02]  /*14060*/  F2FP.F16.F32.PACK_AB R24, R113, R112 ;  /* 0x000000707118723e */ /* 0x000fe400000000ff */
[----:B------:R-:W-:Y:S02]  /*14070*/  F2FP.F16.F32.PACK_AB R25, R115, R114 ;  /* 0x000000727319723e */ /* 0x000fe400000000ff */
[----:B------:R-:W-:-:S04]  /*14080*/  F2FP.F16.F32.PACK_AB R27, R119, R118 ;  /* 0x00000076771b723e */ /* 0x000fc800000000ff */
[----:B------:R-:W-:-:S06]  /*14090*/  WARPGROUP.ARRIVE ;  /* 0x00000000000079c5 */ /* 0x000fcc0000000000 */
[----:B------:R-:W-:Y:S01]  /*140a0*/  HGMMA.64x16x16.F32 R168, R24, gdesc[UR4].tnspB, R168, gsb0 ;  /* 0x4020000418a87df0 */ /* 0x000fe200080008a8 */
[----:B------:R-:W-:Y:S02]  /*140b0*/  R2UR UR6, R12 ;  /* 0x000000000c0672ca */ /* 0x000fe400000e0000 */
[----:B------:R-:W-:Y:S02]  /*140c0*/  R2UR UR7, R13 ;  /* 0x000000000d0772ca */ /* 0x000fe400000e0000 */
[----:B------:R-:W-:Y:S02]  /*140d0*/  IADD3 R12, R20, 0x1a0, RZ ;  /* 0x000001a0140c7810 */ /* 0x000fe40007ffe0ff */
[----:B------:R-:W-:Y:S01]  /*140e0*/  MOV R13, 0xc0000010 ;  /* 0xc0000010000d7802 */ /* 0x000fe20000000f00 */
[----:B------:R-:W-:Y:S02]  /*140f0*/  WARPGROUP.DEPBAR.LE gsb0, 0x0 ;  /* 0x00008000000079c5 */ /* 0x000fe40000010000 */
[----:B------:R-:W-:-:S06]  /*14100*/  WARPGROUP.ARRIVE ;  /* 0x00000000000079c5 */ /* 0x000fcc0000000000 */
[----:B------:R-:W-:Y:S03]  /*14110*/  HGMMA.64x16x16.F32 R160, R24, gdesc[UR8].tnspB, R160, gsb0 ;  /* 0x4020000818a07df0 */ /* 0x000fe600080008a0 */
        /* <DEDUP_REMOVED lines=13> */
[----:B------:R-:W-:Y:S02]  /*141f0*/  F2FP.F16.F32.PACK_AB R25, R123, R122 ;  /* 0x0000007a7b19723e */ /* 0x000fe400000000ff */
[----:B------:R-:W-:-:S02]  /*14200*/  F2FP.F16.F32.PACK_AB R26, R125, R23 ;  /* 0x000000177d1a723e */ /* 0x000fc400000000ff */
[----:B------:R-:W-:-:S04]  /*14210*/  F2FP.F16.F32.PACK_AB R27, R127, R126 ;  /* 0x0000007e7f1b723e */ /* 0x000fc800000000ff */
[----:B------:R-:W-:-:S06]  /*14220*/  WARPGROUP.ARRIVE ;  /* 0x00000000000079c5 */ /* 0x000fcc0000000000 */
[----:B------:R-:W-:Y:S01]  /*14230*/  HGMMA.64x16x16.F32 R168, R24, gdesc[UR4].tnspB, R168, gsb0 ;  /* 0x4020000418a87df0 */ /* 0x000fe200080008a8 */
[----:B------:R-:W-:Y:S01]  /*14240*/  R2UR UR6, R12 ;  /* 0x000000000c0672ca */ /* 0x000fe200000e0000 */
[----:B------:R-:W-:Y:S01]  /*14250*/  VIADD R12, R20, 0x5a0 ;  /* 0x000005a0140c7836 */ /* 0x000fe20000000000 */
[----:B------:R-:W-:Y:S01]  /*14260*/  R2UR UR7, R13 ;  /* 0x000000000d0772ca */ /* 0x000fe200000e0000 */
[----:B------:R-:W-:Y:S01]  /*14270*/  IMAD.MOV.U32 R13, RZ, RZ, -0x3ffffff0 ;  /* 0xc0000010ff0d7424 */ /* 0x000fe200078e00ff */
[----:B------:R-:W-:Y:S02]  /*14280*/  WARPGROUP.DEPBAR.LE gsb0, 0x0 ;  /* 0x00008000000079c5 */ /* 0x000fe40000010000 */
[----:B------:R-:W-:-:S06]  /*14290*/  WARPGROUP.ARRIVE ;  /* 0x00000000000079c5 */ /* 0x000fcc0000000000 */
[----:B------:R-:W-:Y:S03]  /*142a0*/  HGMMA.64x16x16.F32 R160, R24, gdesc[UR8].tnspB, R160, gsb0 ;  /* 0x4020000818a07df0 */ /* 0x000fe600080008a0 */
[----:B------:R-:W-:Y:S02]  /*142b0*/  WARPGROUP.DEPBAR.LE gsb0, 0x0 ;  /* 0x00008000000079c5 */ /* 0x000fe40000010000 */
[----:B------:R-:W-:-:S06]  /*142c0*/  WARPGROUP.ARRIVE ;  /* 0x00000000000079c5 */ /* 0x000fcc0000000000 */
[----:B------:R-:W-:Y:S01]  /*142d0*/  HGMMA.64x16x16.F32 R152, R24, gdesc[UR16].tnspB, R152, gsb0 ;  /* 0x4020001018987df0 */ /* 0x000fe20008000898 */
[----:B------:R-:W-:Y:S02]  /*142e0*/  R2UR UR18, R12 ;  /* 0x000000000c1272ca */ /* 0x000fe400000e0000 */
[----:B------:R-:W-:Y:S01]  /*142f0*/  R2UR UR19, R13 ;  /* 0x000000000d1372ca */ /* 0x000fe200000e0000 */
[----:B------:R-:W-:Y:S01]  /*14300*/  IMAD.MOV.U32 R13, RZ, RZ, -0x3ffffff0 ;  /* 0xc0000010ff0d7424 */ /* 0x000fe200078e00ff */
[C---:B------:R-:W-:Y:S01]  /*14310*/  IADD3 R12, R20.reuse, 0x1c0, RZ ;  /* 0x000001c0140c7810 */ /* 0x040fe20007ffe0ff */
[----:B------:R-:W-:Y:S02]  /*14320*/  WARPGROUP.DEPBAR.LE gsb0, 0x0 ;  /* 0x00008000000079c5 */ /* 0x000fe40000010000 */
[----:B------:R-:W-:Y:S01]  /*14330*/  VIADD R24, R20, 0x3a0 ;  /* 0x000003a014187836 */ /* 0x000fe20000000000 */
[----:B------:R-:W-:Y:S02]  /*14340*/  MOV R25, 0xc0000010 ;  /* 0xc000001000197802 */ /* 0x000fe40000000f00 */
[----:B------:R-:W-:-:S02]  /*14350*/  F2FP.F16.F32.PACK_AB R26, R133, R41 ;  /* 0x00000029851a723e */ /* 0x000fc400000000ff */
        /* <DEDUP_REMOVED lines=8> */
[----:B------:R-:W-:Y:S01]  /*143e0*/  R2UR UR7, R13 ;  /* 0x000000000d0772ca */ /* 0x000fe200000e0000 */
[----:B------:R-:W-:Y:S01]  /*143f0*/  IMAD.MOV.U32 R13, RZ, RZ, -0x3ffffff0 ;  /* 0xc0000010ff0d7424 */ /* 0x000fe200078e00ff */
[----:B------:R-:W-:Y:S01]  /*14400*/  IADD3 R12, R20, 0x1e0, RZ ;  /* 0x000001e0140c7810 */ /* 0x000fe20007ffe0ff */
        /* <DEDUP_REMOVED lines=22> */
[----:B------:R-:W-:Y:S01]  /*14570*/  FADD R12, R43, R151 ;  /* 0x000000972b0c7221 */ /* 0x000fe20000000000 */
[----:B------:R-:W-:Y:S01]  /*14580*/  R2UR UR7, R13 ;  /* 0x000000000d0772ca */ /* 0x000fe200000e0000 */
[----:B------:R-:W-:Y:S01]  /*14590*/  FADD R13, R100, R48 ;  /* 0x00000030640d7221 */ /* 0x000fe20000000000 */
[----:B------:R-:W-:Y:S02]  /*145a0*/  WARPGROUP.DEPBAR.LE gsb0, 0x0 ;  /* 0x00008000000079c5 */ /* 0x000fe40000010000 */
[----:B------:R-:W-:-:S06]  /*145b0*/  WARPGROUP.ARRIVE ;  /* 0x00000000000079c5 */ /* 0x000fcc0000000000 */
[----:B------:R-:W-:Y:S03]  /*145c0*/  HGMMA.64x16x16.F32 R160, R24, gdesc[UR8].tnspB, R160, gsb0 ;  /* 0x4020000818a07df0 */ /* 0x000fe600080008a0 */
[----:B------:R-:W-:Y:S02]  /*145d0*/  WARPGROUP.DEPBAR.LE gsb0, 0x0 ;  /* 0x00008000000079c5 */ /* 0x000fe40000010000 */
[----:B------:R-:W-:-:S06]  /*145e0*/  WARPGROUP.ARRIVE ;  /* 0x00000000000079c5 */ /* 0x000fcc0000000000 */
[----:B------:R-:W-:Y:S01]  /*145f0*/  HGMMA.64x16x16.F32 R152, R24, gdesc[UR16].tnspB, R152, gsb0 ;  /* 0x4020001018987df0 */ /* 0x000fe20008000898 */
[----:B------:R-:W-:Y:S02]  /*14600*/  R2UR UR19, R21 ;  /* 0x00000000151372ca */ /* 0x000fe400000e0000 */
[----:B------:R-:W-:Y:S02]  /*14610*/  WARPGROUP.DEPBAR.LE gsb0, 0x0 ;  /* 0x00008000000079c5 */ /* 0x000fe40000010000 */
[----:B------:R-:W-:Y:S01]  /*14620*/  VIADD R24, R20, 0x3e0 ;  /* 0x000003e014187836 */ /* 0x000fe20000000000 */
[----:B------:R-:W-:Y:S02]  /*14630*/  MOV R25, 0xc0000010 ;  /* 0xc000001000197802 */ /* 0x000fe40000000f00 */
[----:B------:R-:W-:Y:S02]  /*14640*/  F2FP.F16.F32.PACK_AB R26, R48, R19 ;  /* 0x00000013301a723e */ /* 0x000fe400000000ff */
[----:B------:R-:W-:-:S02]  /*14650*/  R2UR UR10, R24 ;  /* 0x00000000180a72ca */ /* 0x000fc400000e0000 */
[----:B------:R-:W-:Y:S02]  /*14660*/  R2UR UR11, R25 ;  /* 0x00000000190b72ca */ /* 0x000fe400000e0000 */
[----:B------:R-:W-:Y:S02]  /*14670*/  F2FP.F16.F32.PACK_AB R24, R45, R39 ;  /* 0x000000272d18723e */ /* 0x000fe400000000ff */
[----:B------:R-:W-:Y:S02]  /*14680*/  F2FP.F16.F32.PACK_AB R25, R147, R146 ;  /* 0x000000929319723e */ /* 0x000fe400000000ff */
[----:B------:R-:W-:Y:S02]  /*14690*/  F2FP.F16.F32.PACK_AB R27, R151, R150 ;  /* 0x00000096971b723e */ /* 0x000fe400000000ff */
[----:B------:R-:W-:Y:S02]  /*146a0*/  IADD3 R20, R20, 0x5e0, RZ ;  /* 0x000005e014147810 */ /* 0x000fe40007ffe0ff */
[----:B------:R-:W-:-:S02]  /*146b0*/  WARPGROUP.ARRIVE ;  /* 0x00000000000079c5 */ /* 0x000fc40000000000 */
[----:B------:R-:W-:-:S04]  /*146c0*/  R2UR UR18, R20 ;  /* 0x00000000141272ca */ /* 0x000fc800000e0000 */
        /* <DEDUP_REMOVED lines=8> */
[----:B------:R-:W-:-:S05]  /*14750*/  SEL R24, R6, RZ, P2 ;  /* 0x000000ff06187207 */ /* 0x000fca0001000000 */
[----:B------:R-:W-:-:S05]  /*14760*/  IMAD R6, R24, 0x8, R11 ;  /* 0x0000000818067824 */ /* 0x000fca00078e020b */
[----:B------:R-:W-:-:S04]  /*14770*/  PRMT R6, RZ, 0x654, R6 ;  /* 0x00000654ff067816 */ /* 0x000fc80000000006 */
[----:B------:R1:W-:Y:S01]  /*14780*/  SYNCS.ARRIVE.TRANS64.RED.A1T0 RZ, [R6+URZ], RZ ;  /* 0x000000ff06ff79a7 */ /* 0x0003e2000810043f */
[----:B------:R-:W-:Y:S05]  /*14790*/  @P1 BRA `(.L_x_45) ;  /* 0x0000000000d41947 */ /* 0x000fea0003800000 */
[----:B------:R-:W-:Y:S01]  /*147a0*/  ISETP.LT.OR P1, PT, R7, 0x1, !P0 ;  /* 0x000000010700780c */ /* 0x000fe20004721670 */
[----:B------:R-:W-:-:S12]  /*147b0*/  BSSY B0, `(.L_x_46) ;  /* 0x0000032000007945 */ /* 0x000fd80003800000 */
[----:B------:R-:W-:Y:S05]  /*147c0*/  @P1 BRA `(.L_x_47) ;  /* 0x0000000000c01947 */ /* 0x000fea0003800000 */
[----:B-1----:R-:W-:Y:S02]  /*147d0*/  LEA R6, R5, R2, 0x3 ;  /* 0x0000000205067211 */ /* 0x002fe400078e18ff */
[----:B------:R-:W-:Y:S02]  /*147e0*/  SHF.L.U32 R19, R4, 0x1f, RZ ;  /* 0x0000001f04137819 */ /* 0x000fe400000006ff */
[----:B------:R-:W-:Y:S02]  /*147f0*/  ISETP.NE.AND P2, PT, R0, RZ, PT ;  /* 0x000000ff0000720c */ /* 0x000fe40003f45270 */
[----:B------:R-:W1:Y:S02]  /*14800*/  SYNCS.PHASECHK.TRANS64.TRYWAIT P1, [R6+URZ+0x19820], R19 ;  /* 0x01982013060075a7 */ /* 0x000e64000802017f */
[----:B-1----:R-:W-:Y:S09]  /*14810*/  @!P1 BRA `(.L_x_48) ;  /* 0x0000001800c89947 */ /* 0x002ff20003800000 */
.L_x_89:
[----:B------:R-:W-:Y:S05]  /*14820*/  @P2 BRA `(.L_x_49) ;  /* 0x0000000000142947 */ /* 0x000fea0003800000 */
[----:B------:R-:W-:Y:S01]  /*14830*/  ISETP.NE.AND P1, PT, R22, RZ, PT ;  /* 0x000000ff1600720c */ /* 0x000fe20003f25270 */
[----:B-1----:R-:W-:-:S04]  /*14840*/  IMAD.MOV.U32 R19, RZ, RZ, 0x6000 ;  /* 0x00006000ff137424 */ /* 0x002fc800078e00ff */
[----:B------:R2:W-:Y:S08]  /*14850*/  SYNCS.ARRIVE.TRANS64 RZ, [R6+URZ+0x19800], R19 ;  /* 0x0198001306ff79a7 */ /* 0x0005f0000800003f */
[----:B------:R-:W-:Y:S05]  /*14860*/  @!P1 BRA `(.L_x_49) ;  /* 0x0000000000049947 */ /* 0x000fea0003800000 */
[----:B------:R-:W-:Y:S01]  /*14870*/  BPT.TRAP 0x1 ;  /* 0x000000040000795c */ /* 0x000fe20000300000 */
.L_x_49:
[----:B-12---:R-:W-:Y:S01]  /*14880*/  IMAD R19, R5, 0x6000, R2 ;  /* 0x0000600005137824 */ /* 0x006fe200078e0202 */
[----:B------:R-:W-:Y:S01]  /*14890*/  R2UR UR25, R6 ;  /* 0x00000000061972ca */ /* 0x000fe200000e0000 */
[----:B------:R-:W-:Y:S01]  /*148a0*/  ULDC.64 UR6, c[0x0][0x198] ;  /* 0x0000660000067ab9 */ /* 0x000fe20000000a00 */
[C---:B------:R-:W-:Y:S01]  /*148b0*/  R2UR UR27, R8.reuse ;  /* 0x00000000081b72ca */ /* 0x040fe200000e0000 */
        /* <DEDUP_REMOVED lines=33> */
.L_x_47:
[----:B------:R-:W-:Y:S05]  /*14ad0*/  BSYNC B0 ;  /* 0x0000000000007941 */ /* 0x000fea0003800000 */
.L_x_46:
[----:B------:R-:W-:-:S07]  /*14ae0*/  IADD3 R7, R7, -0x1, RZ ;  /* 0xffffffff07077810 */ /* 0x000fce0007ffe0ff */
.L_x_45:
[----:B------:R-:W-:Y:S01]  /*14af0*/  ISETP.GT.AND P3, PT, R18, 0x1, PT ;  /* 0x000000011200780c */ /* 0x000fe20003f64270 */
[----:B------:R-:W-:Y:S01]  /*14b00*/  VIADD R15, R15, 0x1 ;  /* 0x000000010f0f7836 */ /* 0x000fe20000000000 */
[----:B-1----:R-:W-:Y:S01]  /*14b10*/  IADD3 R6, R24, 0x1, RZ ;  /* 0x0000000118067810 */ /* 0x002fe20007ffe0ff */
[----:B------:R-:W-:Y:S01]  /*14b20*/  VIADD R18, R18, 0xffffffff ;  /* 0xffffffff12127836 */ /* 0x000fe20000000000 */
[----:B------:R-:W-:Y:S02]  /*14b30*/  IADD3 R10, R10, 0x100, RZ ;  /* 0x000001000a0a7810 */ /* 0x000fe40007ffe0ff */
[----:B------:R-:W-:Y:S02]  /*14b40*/  ISETP.NE.AND P1, PT, R15, 0x4, PT ;  /* 0x000000040f00780c */ /* 0x000fe40003f25270 */
[----:B------:R-:W-:Y:S02]  /*14b50*/  ISETP.NE.AND P2, PT, R6, 0x4, PT ;  /* 0x000000040600780c */ /* 0x000fe40003f45270 */
[----:B------:R-:W-:-:S02]  /*14b60*/  SEL R20, RZ, 0x1, P1 ;  /* 0x00000001ff147807 */ /* 0x000fc40000800000 */
[----:B------:R-:W-:Y:S02]  /*14b70*/  MOV R19, R14 ;  /* 0x0000000e00137202 */ /* 0x000fe40000000f00 */
[----:B------:R-:W-:Y:S01]  /*14b80*/  LOP3.LUT R3, R3, R20, RZ, 0x3c, !PT ;  /* 0x0000001403037212 */ /* 0x000fe200078e3cff */
[----:B------:R-:W-:Y:S01]  /*14b90*/  IMAD.MOV.U32 R20, RZ, RZ, R17 ;  /* 0x000000ffff147224 */ /* 0x000fe200078e0011 */
[----:B------:R-:W-:Y:S02]  /*14ba0*/  SEL R15, R15, RZ, P1 ;  /* 0x000000ff0f0f7207 */ /* 0x000fe40000800000 */
[----:B------:R-:W-:Y:S01]  /*14bb0*/  SEL R6, R6, RZ, P2 ;  /* 0x000000ff06067207 */ /* 0x000fe20001000000 */
[----:B------:R-:W-:Y:S06]  /*14bc0*/  @P3 BRA `(.L_x_50) ;  /* 0xffffff9000483947 */ /* 0x000fec000383ffff */
.L_x_37:
[----:B------:R-:W-:Y:S05]  /*14bd0*/  WARPSYNC.ALL ;  /* 0x0000000000007948 */ /* 0x000fea0003800000 */
[----:B------:R-:W2:Y:S01]  /*14be0*/  SHFL.BFLY PT, R0, R13, 0x1, 0x1f ;  /* 0x0c201f000d007f89 */ /* 0x000ea200000e0000 */
[----:B------:R-:W-:Y:S01]  /*14bf0*/  BSSY B0, `(.L_x_51) ;  /* 0x0000023000007945 */ /* 0x000fe20003800000 */
[----:B------:R-:W-:Y:S01]  /*14c00*/  IMAD.MOV.U32 R7, RZ, RZ, 0x7f800000 ;  /* 0x7f800000ff077424 */ /* 0x000fe200078e00ff */
[----:B------:R-:W-:Y:S01]  /*14c10*/  MOV R8, 0x3f800000 ;  /* 0x3f80000000087802 */ /* 0x000fe20000000f00 */
[----:B------:R-:W3:Y:S01]  /*14c20*/  SHFL.BFLY PT, R3, R12, 0x1, 0x1f ;  /* 0x0c201f000c037f89 */ /* 0x000ee200000e0000 */
[----:B------:R-:W-:Y:S01]  /*14c30*/  IMAD.MOV.U32 R4, RZ, RZ, 0x3f800000 ;  /* 0x3f800000ff047424 */ /* 0x000fe200078e00ff */
[----:B------:R-:W-:Y:S01]  /*14c40*/  MOV R9, 0x7f800000 ;  /* 0x7f80000000097802 */ /* 0x000fe20000000f00 */
[----:B--2---:R-:W-:Y:S01]  /*14c50*/  FADD R0, R0, R13 ;  /* 0x0000000d00007221 */ /* 0x004fe20000000000 */
[----:B---3--:R-:W-:-:S04]  /*14c60*/  FADD R15, R3, R12 ;  /* 0x0000000c030f7221 */ /* 0x008fc80000000000 */
[----:B------:R-:W2:Y:S04]  /*14c70*/  SHFL.BFLY PT, R5, R0, 0x2, 0x1f ;  /* 0x0c401f0000057f89 */ /* 0x000ea800000e0000 */
[----:B------:R-:W3:Y:S01]  /*14c80*/  SHFL.BFLY PT, R18, R15, 0x2, 0x1f ;  /* 0x0c401f000f127f89 */ /* 0x000ee200000e0000 */
[C---:B--2---:R-:W-:Y:S01]  /*14c90*/  FSETP.NE.AND P0, PT, R0.reuse, -R5, PT ;  /* 0x800000050000720b */ /* 0x044fe20003f05000 */
[----:B------:R-:W-:Y:S01]  /*14ca0*/  FADD R3, R0, R5 ;  /* 0x0000000500037221 */ /* 0x000fe20000000000 */
[----:B---3--:R-:W-:-:S11]  /*14cb0*/  FADD R6, R15, R18 ;  /* 0x000000120f067221 */ /* 0x008fd60000000000 */
[----:B------:R-:W-:Y:S05]  /*14cc0*/  @!P0 BRA `(.L_x_52) ;  /* 0x0000000000548947 */ /* 0x000fea0003800000 */
[----:B------:R-:W-:Y:S01]  /*14cd0*/  VIADD R0, R3, 0x1800000 ;  /* 0x0180000003007836 */ /* 0x000fe20000000000 */
[----:B------:R-:W-:Y:S04]  /*14ce0*/  BSSY B1, `(.L_x_53) ;  /* 0x000000c000017945 */ /* 0x000fe80003800000 */
[----:B------:R-:W-:-:S04]  /*14cf0*/  LOP3.LUT R0, R0, 0x7f800000, RZ, 0xc0, !PT ;  /* 0x7f80000000007812 */ /* 0x000fc800078ec0ff */
[----:B------:R-:W-:-:S13]  /*14d00*/  ISETP.GT.U32.AND P0, PT, R0, 0x1ffffff, PT ;  /* 0x01ffffff0000780c */ /* 0x000fda0003f04070 */
[----:B------:R-:W-:Y:S05]  /*14d10*/  @P0 BRA `(.L_x_54) ;  /* 0x0000000000100947 */ /* 0x000fea0003800000 */
[----:B------:R-:W-:-:S07]  /*14d20*/  MOV R12, 0x14d40 ;  /* 0x00014d40000c7802 */ /* 0x000fce0000000f00 */
[----:B-1----:R-:W-:Y:S05]  /*14d30*/  CALL.REL.NOINC `($__internal_0_$__cuda_sm20_rcp_rn_f32_slowpath) ;  /* 0x0000001400947944 */ /* 0x002fea0003c00000 */
[----:B------:R-:W-:Y:S01]  /*14d40*/  MOV R4, R0 ;  /* 0x0000000000047202 */ /* 0x000fe20000000f00 */
[----:B------:R-:W-:Y:S06]  /*14d50*/  BRA `(.L_x_55) ;  /* 0x0000000000107947 */ /* 0x000fec0003800000 */
.L_x_54:
[----:B------:R-:W2:Y:S02]  /*14d60*/  MUFU.RCP R4, R3 ;  /* 0x0000000300047308 */ /* 0x000ea40000001000 */
[----:B--2---:R-:W-:-:S04]  /*14d70*/  FFMA R0, R3, R4, -1 ;  /* 0xbf80000003007423 */ /* 0x004fc80000000004 */
[----:B------:R-:W-:-:S04]  /*14d80*/  FADD.FTZ R5, -R0, -RZ ;  /* 0x800000ff00057221 */ /* 0x000fc80000010100 */
[----:B------:R-:W-:-:S07]  /*14d90*/  FFMA R4, R4, R5, R4 ;  /* 0x0000000504047223 */ /* 0x000fce0000000004 */
.L_x_55:
[----:B------:R-:W-:Y:S05]  /*14da0*/  BSYNC B1 ;  /* 0x0000000000017941 */ /* 0x000fea0003800000 */
.L_x_53:
[----:B------:R-:W-:Y:S01]  /*14db0*/  FSETP.GEU.AND P0, PT, |R3|, 1.175494350822287508e-38, PT ;  /* 0x008000000300780b */ /* 0x000fe20003f0e200 */
[----:B------:R-:W-:-:S12]  /*14dc0*/  ULDC UR6, c[0x0][0x600] ;  /* 0x0001800000067ab9 */ /* 0x000fd80000000800 */
[----:B------:R-:W-:-:S04]  /*14dd0*/  @!P0 FMUL R3, R3, 16777216 ;  /* 0x4b80000003038820 */ /* 0x000fc80000400000 */
[----:B------:R-:W2:Y:S02]  /*14de0*/  MUFU.LG2 R0, R3 ;  /* 0x0000000300007308 */ /* 0x000ea40000000c00 */
[----:B--2---:R-:W-:-:S04]  /*14df0*/  @!P0 FADD R0, R0, -24 ;  /* 0xc1c0000000008421 */ /* 0x004fc80000000000 */
[----:B------:R-:W-:-:S04]  /*14e00*/  FMUL R0, R0, 0.69314718246459960938 ;  /* 0x3f31721800007820 */ /* 0x000fc80000400000 */
[----:B------:R-:W-:-:S07]  /*14e10*/  FFMA R9, R17, UR6, R0 ;  /* 0x0000000611097c23 */ /* 0x000fce0008000000 */
.L_x_52:
[----:B------:R-:W-:Y:S05]  /*14e20*/  BSYNC B0 ;  /* 0x0000000000007941 */ /* 0x000fea0003800000 */
.L_x_51:
[----:B------:R-:W-:Y:S01]  /*14e30*/  FSETP.NE.AND P0, PT, R15, -R18, PT ;  /* 0x800000120f00720b */ /* 0x000fe20003f05000 */
[----:B------:R-:W-:Y:S01]  /*14e40*/  ULDC UR4, c[0x0][0x608] ;  /* 0x0001820000047ab9 */ /* 0x000fe20000000800 */
[----:B------:R-:W-:Y:S01]  /*14e50*/  BSSY B0, `(.L_x_56) ;  /* 0x0000025000007945 */ /* 0x000fe20003800000 */
[----:B------:R-:W-:-:S04]  /*14e60*/  FMUL R4, R4, UR4 ;  /* 0x0000000404047c20 */ /* 0x000fc80008400000 */
        /* <DEDUP_REMOVED lines=12> */
[----:B------:R-:W-:Y:S06]  /*14f30*/  @!P0 BRA `(.L_x_57) ;  /* 0x0000000000588947 */ /* 0x000fec0003800000 */
[----:B------:R-:W-:Y:S01]  /*14f40*/  VIADD R0, R6, 0x1800000 ;  /* 0x0180000006007836 */ /* 0x000fe20000000000 */
[----:B------:R-:W-:Y:S04]  /*14f50*/  BSSY B1, `(.L_x_58) ;  /* 0x000000d000017945 */ /* 0x000fe80003800000 */
[----:B------:R-:W-:-:S04]  /*14f60*/  LOP3.LUT R0, R0, 0x7f800000, RZ, 0xc0, !PT ;  /* 0x7f80000000007812 */ /* 0x000fc800078ec0ff */
[----:B------:R-:W-:-:S13]  /*14f70*/  ISETP.GT.U32.AND P0, PT, R0, 0x1ffffff, PT ;  /* 0x01ffffff0000780c */ /* 0x000fda0003f04070 */
[----:B------:R-:W-:Y:S05]  /*14f80*/  @P0 BRA `(.L_x_59) ;  /* 0x0000000000140947 */ /* 0x000fea0003800000 */
[----:B------:R-:W-:Y:S02]  /*14f90*/  MOV R3, R6 ;  /* 0x0000000600037202 */ /* 0x000fe40000000f00 */
[----:B------:R-:W-:-:S07]  /*14fa0*/  MOV R12, 0x14fc0 ;  /* 0x00014fc0000c7802 */ /* 0x000fce0000000f00 */
[----:B-1----:R-:W-:Y:S05]  /*14fb0*/  CALL.REL.NOINC `($__internal_0_$__cuda_sm20_rcp_rn_f32_slowpath) ;  /* 0x0000001000f47944 */ /* 0x002fea0003c00000 */
[----:B------:R-:W-:Y:S01]  /*14fc0*/  IMAD.MOV.U32 R8, RZ, RZ, R0 ;  /* 0x000000ffff087224 */ /* 0x000fe200078e0000 */
[----:B------:R-:W-:Y:S06]  /*14fd0*/  BRA `(.L_x_60) ;  /* 0x0000000000107947 */ /* 0x000fec0003800000 */
.L_x_59:
[----:B------:R-:W2:Y:S02]  /*14fe0*/  MUFU.RCP R3, R6 ;  /* 0x0000000600037308 */ /* 0x000ea40000001000 */
[----:B--2---:R-:W-:-:S04]  /*14ff0*/  FFMA R0, R6, R3, -1 ;  /* 0xbf80000006007423 */ /* 0x004fc80000000003 */
[----:B------:R-:W-:-:S04]  /*15000*/  FADD.FTZ R0, -R0, -RZ ;  /* 0x800000ff00007221 */ /* 0x000fc80000010100 */
[----:B------:R-:W-:-:S07]  /*15010*/  FFMA R8, R3, R0, R3 ;  /* 0x0000000003087223 */ /* 0x000fce0000000003 */
.L_x_60:
[----:B------:R-:W-:Y:S05]  /*15020*/  BSYNC B1 ;  /* 0x0000000000017941 */ /* 0x000fea0003800000 */
.L_x_58:
[----:B------:R-:W-:Y:S01]  /*15030*/  FSETP.GEU.AND P0, PT, |R6|, 1.175494350822287508e-38, PT ;  /* 0x008000000600780b */ /* 0x000fe20003f0e200 */
[----:B------:R-:W-:-:S12]  /*15040*/  ULDC UR4, c[0x0][0x600] ;  /* 0x0001800000047ab9 */ /* 0x000fd80000000800 */
[----:B------:R-:W-:-:S04]  /*15050*/  @!P0 FMUL R6, R6, 16777216 ;  /* 0x4b80000006068820 */ /* 0x000fc80000400000 */
[----:B------:R-:W2:Y:S02]  /*15060*/  MUFU.LG2 R0, R6 ;  /* 0x0000000600007308 */ /* 0x000ea40000000c00 */
[----:B--2---:R-:W-:-:S04]  /*15070*/  @!P0 FADD R0, R0, -24 ;  /* 0xc1c0000000008421 */ /* 0x004fc80000000000 */
[----:B------:R-:W-:-:S04]  /*15080*/  FMUL R7, R0, 0.69314718246459960938 ;  /* 0x3f31721800077820 */ /* 0x000fc80000400000 */
[----:B------:R-:W-:-:S07]  /*15090*/  FFMA R7, R14, UR4, R7 ;  /* 0x000000040e077c23 */ /* 0x000fce0008000007 */
.L_x_57:
[----:B------:R-:W-:Y:S05]  /*150a0*/  BSYNC B0 ;  /* 0x0000000000007941 */ /* 0x000fea0003800000 */
.L_x_56:
[C---:B------:R-:W-:Y:S01]  /*150b0*/  LOP3.LUT P0, R19, R16.reuse, 0x3, RZ, 0xc0, !PT ;  /* 0x0000000310137812 */ /* 0x040fe2000780c0ff */
[----:B------:R-:W-:Y:S01]  /*150c0*/  ULDC UR4, c[0x0][0x608] ;  /* 0x0001820000047ab9 */ /* 0x000fe20000000800 */
[----:B------:R-:W-:Y:S01]  /*150d0*/  LOP3.LUT R17, R16, 0x7f, RZ, 0xc0, !PT ;  /* 0x0000007f10117812 */ /* 0x000fe200078ec0ff */
[----:B------:R-:W-:Y:S01]  /*150e0*/  ULDC.64 UR8, c[0x0][0x208] ;  /* 0x0000820000087ab9 */ /* 0x000fe20000000a00 */
[----:B------:R-:W-:Y:S01]  /*150f0*/  FMUL R8, R8, UR4 ;  /* 0x0000000408087c20 */ /* 0x000fe20008400000 */
[----:B------:R-:W-:Y:S01]  /*15100*/  BSSY B0, `(.L_x_61) ;  /* 0x0000018000007945 */ /* 0x000fe20003800000 */
[----:B------:R-:W-:-:S07]  /*15110*/  SHF.R.U32.HI R18, RZ, 0x5, R17 ;  /* 0x00000005ff127819 */ /* 0x000fce0000011611 */
[----:B------:R-:W-:Y:S05]  /*15120*/  @P0 BRA `(.L_x_62) ;  /* 0x0000000000540947 */ /* 0x000fea0003800000 */
[----:B------:R-:W2:Y:S01]  /*15130*/  S2UR UR4, SR_CTAID.X ;  /* 0x00000000000479c3 */ /* 0x000ea20000002500 */
[----:B------:R-:W-:Y:S02]  /*15140*/  SHF.R.U32.HI R0, RZ, 0x2, R16 ;  /* 0x00000002ff007819 */ /* 0x000fe40000011610 */
[----:B------:R-:W-:Y:S02]  /*15150*/  SHF.L.U32 R3, R18, 0x4, RZ ;  /* 0x0000000412037819 */ /* 0x000fe400000006ff */
[----:B------:R-:W-:-:S04]  /*15160*/  LOP3.LUT R0, R0, 0x7, RZ, 0xc0, !PT ;  /* 0x0000000700007812 */ /* 0x000fc800078ec0ff */
[----:B------:R-:W-:Y:S01]  /*15170*/  LOP3.LUT R0, R3, 0xfffffff0, R0, 0xe2, !PT ;  /* 0xfffffff003007812 */ /* 0x000fe200078ee200 */
[----:B--2---:R-:W-:-:S03]  /*15180*/  USHF.L.U32 UR6, UR4, 0x6, URZ ;  /* 0x0000000604067899 */ /* 0x004fc6000800063f */
[----:B------:R-:W-:Y:S02]  /*15190*/  ULDC.64 UR4, c[0x0][0x688] ;  /* 0x0001a20000047ab9 */ /* 0x000fe40000000a00 */
[----:B------:R-:W-:Y:S02]  /*151a0*/  UIMAD UR4, UR36, UR4, UR6 ;  /* 0x00000004240472a4 */ /* 0x000fe4000f8e0206 */
[----:B------:R-:W-:Y:S02]  /*151b0*/  LOP3.LUT R3, R0, UR6, RZ, 0xfc, !PT ;  /* 0x0000000600037c12 */ /* 0x000fe4000f8efcff */
[----:B------:R-:W-:-:S03]  /*151c0*/  UIMAD UR4, UR37, UR5, UR4 ;  /* 0x00000005250472a4 */ /* 0x000fc6000f8e0204 */
[C---:B------:R-:W-:Y:S01]  /*151d0*/  VIADD R4, R3.reuse, 0x8 ;  /* 0x0000000803047836 */ /* 0x040fe20000000000 */
[----:B------:R-:W-:Y:S02]  /*151e0*/  ULDC UR5, c[0x0][0x288] ;  /* 0x0000a20000057ab9 */ /* 0x000fe40000000800 */
[----:B------:R-:W-:Y:S02]  /*151f0*/  ISETP.GE.U32.AND P0, PT, R3, UR5, PT ;  /* 0x0000000503007c0c */ /* 0x000fe4000bf06070 */
[----:B------:R-:W-:Y:S02]  /*15200*/  IADD3 R0, P2, R0, UR4, RZ ;  /* 0x0000000400007c10 */ /* 0x000fe4000ff5e0ff */
[----:B------:R-:W-:Y:S01]  /*15210*/  ISETP.GE.U32.AND P1, PT, R4, UR5, PT ;  /* 0x0000000504007c0c */ /* 0x000fe2000bf26070 */
[----:B------:R-:W-:Y:S01]  /*15220*/  ULDC.64 UR4, c[0x0][0x680] ;  /* 0x0001a00000047ab9 */ /* 0x000fe20000000a00 */
[----:B------:R-:W-:Y:S02]  /*15230*/  IADD3.X R3, RZ, RZ, RZ, P2, !PT ;  /* 0x000000ffff037210 */ /* 0x000fe400017fe4ff */
[----:B------:R-:W-:-:S04]  /*15240*/  LEA R4, P2, R0, UR4, 0x2 ;  /* 0x0000000400047c11 */ /* 0x000fc8000f8410ff */
[----:B------:R-:W-:-:S05]  /*15250*/  LEA.HI.X R5, R0, UR5, R3, 0x2, P2 ;  /* 0x0000000500057c11 */ /* 0x000fca00090f1403 */
[----:B------:R2:W-:Y:S04]  /*15260*/  @!P0 STG.E desc[UR8][R4.64], R9 ;  /* 0x0000000904008986 */ /* 0x0005e8000c101908 */
[----:B------:R2:W-:Y:S02]  /*15270*/  @!P1 STG.E desc[UR8][R4.64+0x20], R7 ;  /* 0x0000200704009986 */ /* 0x0005e4000c101908 */
.L_x_62:
[----:B------:R-:W-:Y:S05]  /*15280*/  BSYNC B0 ;  /* 0x0000000000007941 */ /* 0x000fea0003800000 */
.L_x_61:
[----:B------:R-:W-:Y:S01]  /*15290*/  ULDC.64 UR4, c[0x0][0x730] ;  /* 0x0001cc0000047ab9 */ /* 0x000fe20000000a00 */
[-C--:B------:R-:W-:Y:S01]  /*152a0*/  FMUL R170, R170, R8.reuse ;  /* 0x00000008aaaa7220 */ /* 0x080fe20000400000 */
[----:B------:R-:W-:Y:S01]  /*152b0*/  ISETP.NE.U32.AND P0, PT, RZ, UR4, PT ;  /* 0x00000004ff007c0c */ /* 0x000fe2000bf05070 */
[-C--:B------:R-:W-:Y:S01]  /*152c0*/  FMUL R34, R171, R8.reuse ;  /* 0x00000008ab227220 */ /* 0x080fe20000400000 */
[-C--:B------:R-:W-:Y:S01]  /*152d0*/  FMUL R174, R174, R8.reuse ;  /* 0x00000008aeae7220 */ /* 0x080fe20000400000 */
[-C--:B------:R-:W-:Y:S01]  /*152e0*/  FMUL R36, R175, R8.reuse ;  /* 0x00000008af247220 */ /* 0x080fe20000400000 */
[----:B------:R-:W-:Y:S01]  /*152f0*/  ISETP.NE.AND.EX P0, PT, RZ, UR5, PT, P0 ;  /* 0x00000005ff007c0c */ /* 0x000fe2000bf05300 */
[-C--:B------:R-:W-:Y:S01]  /*15300*/  FMUL R162, R162, R8.reuse ;  /* 0x00000008a2a27220 */ /* 0x080fe20000400000 */
[-C--:B------:R-:W-:Y:S01]  /*15310*/  FMUL R38, R163, R8.reuse ;  /* 0x00000008a3267220 */ /* 0x080fe20000400000 */
[-C--:B------:R-:W-:Y:S01]  /*15320*/  FMUL R166, R166, R8.reuse ;  /* 0x00000008a6a67220 */ /* 0x080fe20000400000 */
[-C--:B------:R-:W-:Y:S01]  /*15330*/  FMUL R40, R167, R8.reuse ;  /* 0x00000008a7287220 */ /* 0x080fe20000400000 */
[-C--:B------:R-:W-:Y:S01]  /*15340*/  FMUL R154, R154, R8.reuse ;  /* 0x000000089a9a7220 */ /* 0x080fe20000400000 */
[-C--:B------:R-:W-:Y:S01]  /*15350*/  FMUL R42, R155, R8.reuse ;  /* 0x000000089b2a7220 */ /* 0x080fe20000400000 */
[-C--:B------:R-:W-:Y:S01]  /*15360*/  FMUL R158, R158, R8.reuse ;  /* 0x000000089e9e7220 */ /* 0x080fe20000400000 */
[----:B------:R-:W-:-:S05]  /*15370*/  FMUL R44, R159, R8 ;  /* 0x000000089f2c7220 */ /* 0x000fca0000400000 */
[----:B------:R-:W-:Y:S05]  /*15380*/  @P0 BRA `(.L_x_63) ;  /* 0x0000000000200947 */ /* 0x000fea0003800000 */
[----:B------:R-:W-:Y:S02]  /*15390*/  ULDC.64 UR4, c[0x0][0x728] ;  /* 0x0001ca0000047ab9 */ /* 0x000fe40000000a00 */
[----:B------:R-:W-:-:S04]  /*153a0*/  ISETP.NE.U32.AND P0, PT, RZ, UR4, PT ;  /* 0x00000004ff007c0c */ /* 0x000fc8000bf05070 */
[----:B------:R-:W-:-:S13]  /*153b0*/  ISETP.NE.AND.EX P0, PT, RZ, UR5, PT, P0 ;  /* 0x00000005ff007c0c */ /* 0x000fda000bf05300 */
[----:B------:R-:W-:Y:S05]  /*153c0*/  @!P0 BRA `(.L_x_64) ;  /* 0x00000000000c8947 */ /* 0x000fea0003800000 */
[----:B--2---:R-:W2:Y:S02]  /*153d0*/  LDC.64 R4, c[0x0][0x728] ;  /* 0x0001ca00ff047b82 */ /* 0x004ea40000000a00 */
[----:B--2---:R4:W5:Y:S01]  /*153e0*/  LDG.E R4, desc[UR8][R4.64] ;  /* 0x0000000804047981 */ /* 0x004962000c1e1900 */
[----:B------:R-:W-:Y:S05]  /*153f0*/  BRA `(.L_x_63) ;  /* 0x0000000000047947 */ /* 0x000fea0003800000 */
.L_x_64:
[----:B--2---:R-:W3:Y:S02]  /*15400*/  LDC R4, c[0x0][0x720] ;  /* 0x0001c800ff047b82 */ /* 0x004ee40000000800 */
.L_x_63:
[----:B------:R-:W-:Y:S01]  /*15410*/  MOV R0, RZ ;  /* 0x000000ff00007202 */ /* 0x000fe20000000f00 */
[----:B---3-5:R-:W-:-:S03]  /*15420*/  IMAD.MOV.U32 R27, RZ, RZ, R4 ;  /* 0x000000ffff1b7224 */ /* 0x028fc600078e0004 */
[----:B------:R-:W-:-:S13]  /*15430*/  LOP3.LUT P0, RZ, R0, 0x9f, RZ, 0xc0, !PT ;  /* 0x0000009f00ff7812 */ /* 0x000fda000780c0ff */
[----:B------:R-:W-:Y:S05]  /*15440*/  @!P0 BRA `(.L_x_65) ;  /* 0x0000000000408947 */ /* 0x000fea0003800000 */
[----:B------:R-:W-:Y:S01]  /*15450*/  MOV R0, 0x0 ;  /* 0x0000000000007802 */ /* 0x000fe20000000f00 */
[----:B------:R-:W-:Y:S01]  /*15460*/  ULDC.64 UR4, c[0x4][0x70] ;  /* 0x01001c0000047ab9 */ /* 0x000fe20000000a00 */
[----:B------:R-:W-:Y:S01]  /*15470*/  ULDC.64 UR6, c[0x4][0x8] ;  /* 0x0100020000067ab9 */ /* 0x000fe20000000a00 */
[----:B--2---:R-:W-:Y:S01]  /*15480*/  MOV R4, UR4 ;  /* 0x0000000400047c02 */ /* 0x004fe20008000f00 */
[----:B------:R2:W3:Y:S01]  /*15490*/  LDC.64 R14, c[0x4][R0] ;  /* 0x01000000000e7b82 */ /* 0x0004e20000000a00 */
[----:B----4-:R-:W-:Y:S01]  /*154a0*/  IMAD.U32 R5, RZ, RZ, UR5 ;  /* 0x00000005ff057e24 */ /* 0x010fe2000f8e00ff */
[----:B------:R-:W-:Y:S01]  /*154b0*/  ULDC.64 UR4, c[0x4][0x78] ;  /* 0x01001e0000047ab9 */ /* 0x000fe20000000a00 */
[----:B------:R-:W-:Y:S01]  /*154c0*/  MOV R10, UR6 ;  /* 0x00000006000a7c02 */ /* 0x000fe20008000f00 */
[----:B------:R-:W-:Y:S01]  /*154d0*/  IMAD.U32 R7, RZ, RZ, UR5 ;  /* 0x00000005ff077e24 */ /* 0x000fe2000f8e00ff */
[----:B------:R-:W-:Y:S01]  /*154e0*/  MOV R6, UR4 ;  /* 0x0000000400067c02 */ /* 0x000fe20008000f00 */
[----:B------:R-:W-:Y:S01]  /*154f0*/  IMAD.U32 R11, RZ, RZ, UR7 ;  /* 0x00000007ff0b7e24 */ /* 0x000fe2000f8e00ff */
[----:B------:R-:W-:Y:S01]  /*15500*/  MOV R8, 0x70 ;  /* 0x0000007000087802 */ /* 0x000fe20000000f00 */
[----:B------:R-:W-:Y:S01]  /*15510*/  IMAD.MOV.U32 R12, RZ, RZ, 0x1 ;  /* 0x00000001ff0c7424 */ /* 0x000fe200078e00ff */
[----:B--2---:R-:W-:-:S07]  /*15520*/  MOV R13, RZ ;  /* 0x000000ff000d7202 */ /* 0x004fce0000000f00 */
[----:B-1----:R-:W-:-:S07]  /*15530*/  LEPC R20, `(.L_x_65) ;  /* 0x000000001014794e */ /* 0x002fce0000000000 */
[----:B---3--:R-:W-:Y:S05]  /*15540*/  CALL.ABS.NOINC R14 ;  /* 0x000000000e007343 */ /* 0x008fea0003c00000 */
.L_x_65:
[----:B------:R-:W-:-:S13]  /*15550*/  LOP3.LUT P0, RZ, R2, 0x9f, RZ, 0xc0, !PT ;  /* 0x0000009f02ff7812 */ /* 0x000fda000780c0ff */
[----:B------:R-:W-:Y:S05]  /*15560*/  @!P0 BRA `(.L_x_66) ;  /* 0x0000000000408947 */ /* 0x000fea0003800000 */
[----:B------:R-:W-:Y:S01]  /*15570*/  MOV R0, 0x0 ;  /* 0x0000000000007802 */ /* 0x000fe20000000f00 */
[----:B------:R-:W-:Y:S01]  /*15580*/  ULDC.64 UR4, c[0x4][0x70] ;  /* 0x01001c0000047ab9 */ /* 0x000fe20000000a00 */
[----:B------:R-:W-:Y:S01]  /*15590*/  ULDC.64 UR6, c[0x4][0x78] ;  /* 0x01001e0000067ab9 */ /* 0x000fe20000000a00 */
[----:B--2---:R-:W-:Y:S01]  /*155a0*/  IMAD.U32 R4, RZ, RZ, UR4 ;  /* 0x00000004ff047e24 */ /* 0x004fe2000f8e00ff */
[----:B------:R2:W3:Y:S01]  /*155b0*/  LDC.64 R14, c[0x4][R0] ;  /* 0x01000000000e7b82 */ /* 0x0004e20000000a00 */
[----:B----4-:R-:W-:Y:S01]  /*155c0*/  MOV R5, UR5 ;  /* 0x0000000500057c02 */ /* 0x010fe20008000f00 */
[----:B------:R-:W-:Y:S01]  /*155d0*/  ULDC.64 UR4, c[0x4][0x10] ;  /* 0x0100040000047ab9 */ /* 0x000fe20000000a00 */
[----:B------:R-:W-:Y:S01]  /*155e0*/  IMAD.U32 R6, RZ, RZ, UR6 ;  /* 0x00000006ff067e24 */ /* 0x000fe2000f8e00ff */
[----:B------:R-:W-:Y:S01]  /*155f0*/  MOV R7, UR7 ;  /* 0x0000000700077c02 */ /* 0x000fe20008000f00 */
[----:B------:R-:W-:Y:S01]  /*15600*/  IMAD.U32 R10, RZ, RZ, UR4 ;  /* 0x00000004ff0a7e24 */ /* 0x000fe2000f8e00ff */
[----:B------:R-:W-:Y:S01]  /*15610*/  MOV R11, UR5 ;  /* 0x00000005000b7c02 */ /* 0x000fe20008000f00 */
[----:B------:R-:W-:Y:S01]  /*15620*/  IMAD.MOV.U32 R8, RZ, RZ, 0x70 ;  /* 0x00000070ff087424 */ /* 0x000fe200078e00ff */
[----:B------:R-:W-:Y:S01]  /*15630*/  MOV R12, 0x1 ;  /* 0x00000001000c7802 */ /* 0x000fe20000000f00 */
[----:B--2---:R-:W-:-:S07]  /*15640*/  IMAD.MOV.U32 R13, RZ, RZ, RZ ;  /* 0x000000ffff0d7224 */ /* 0x004fce00078e00ff */
[----:B-1----:R-:W-:-:S07]  /*15650*/  LEPC R20, `(.L_x_66) ;  /* 0x000000001014794e */ /* 0x002fce0000000000 */
[----:B---3--:R-:W-:Y:S05]  /*15660*/  CALL.ABS.NOINC R14 ;  /* 0x000000000e007343 */ /* 0x008fea0003c00000 */
.L_x_66:
[----:B------:R-:W-:Y:S01]  /*15670*/  ULDC.64 UR4, c[0x0][0x730] ;  /* 0x0001cc0000047ab9 */ /* 0x000fe20000000a00 */
[----:B------:R-:W-:Y:S01]  /*15680*/  SHF.L.U32 R0, R16, 0x4, RZ ;  /* 0x0000000410007819 */ /* 0x000fe200000006ff */
[----:B------:R-:W-:Y:S01]  /*15690*/  IMAD R19, R18, 0x10, R19 ;  /* 0x0000001012137824 */ /* 0x000fe200078e0213 */
[----:B------:R-:W-:Y:S02]  /*156a0*/  ISETP.NE.U32.AND P0, PT, RZ, UR4, PT ;  /* 0x00000004ff007c0c */ /* 0x000fe4000bf05070 */
[----:B------:R-:W-:Y:S02]  /*156b0*/  SHF.R.U32.HI R3, RZ, 0x1, R16 ;  /* 0x00000001ff037819 */ /* 0x000fe40000011610 */
[----:B------:R-:W-:Y:S02]  /*156c0*/  ISETP.NE.AND.EX P0, PT, RZ, UR5, PT, P0 ;  /* 0x00000005ff007c0c */ /* 0x000fe4000bf05300 */
[----:B--2---:R-:W-:Y:S02]  /*156d0*/  LOP3.LUT R4, R0, 0x40, RZ, 0xc0, !PT ;  /* 0x0000004000047812 */ /* 0x004fe400078ec0ff */
[----:B------:R-:W-:-:S02]  /*156e0*/  IADD3 R17, R17, 0x1f, RZ ;  /* 0x0000001f11117810 */ /* 0x000fc40007ffe0ff */
[----:B------:R-:W-:Y:S02]  /*156f0*/  LOP3.LUT R0, R0, 0x80, RZ, 0xc0, !PT ;  /* 0x0000008000007812 */ /* 0x000fe400078ec0ff */
[----:B------:R-:W-:Y:S02]  /*15700*/  LOP3.LUT R3, R4, 0x8, R3, 0xf8, !PT ;  /* 0x0000000804037812 */ /* 0x000fe400078ef803 */
[----:B------:R-:W-:Y:S01]  /*15710*/  SHF.L.U32 R16, R16, 0x1, RZ ;  /* 0x0000000110107819 */ /* 0x000fe200000006ff */
[----:B------:R-:W-:Y:S02]  /*15720*/  IMAD.U32 R0, R19, 0x10, R0 ;  /* 0x0000001013007824 */ /* 0x000fe400078e0000 */
[----:B------:R-:W2:Y:S01]  /*15730*/  @P0 LDC R27, c[0x0][0x720] ;  /* 0x0001c800ff1b0b82 */ /* 0x000ea20000000800 */
[----:B------:R-:W-:Y:S02]  /*15740*/  ISETP.GT.U32.AND P0, PT, R17, 0x3e, PT ;  /* 0x0000003e1100780c */ /* 0x000fe40003f04070 */
[----:B------:R-:W-:-:S05]  /*15750*/  LOP3.LUT R3, R3, 0x8, R16, 0x78, !PT ;  /* 0x0000000803037812 */ /* 0x000fca00078e7810 */
[----:B------:R-:W-:Y:S02]  /*15760*/  IMAD.IADD R11, R0, 0x1, R3 ;  /* 0x00000001000b7824 */ /* 0x000fe400078e0203 */
[-C--:B--2---:R-:W-:Y:S01]  /*15770*/  FMUL R0, R168, R27.reuse ;  /* 0x0000001ba8007220 */ /* 0x084fe20000400000 */
[-C--:B------:R-:W-:Y:S01]  /*15780*/  FMUL R3, R22, R27.reuse ;  /* 0x0000001b16037220 */ /* 0x080fe20000400000 */
[-C--:B------:R-:W-:Y:S01]  /*15790*/  FMUL R4, R170, R27.reuse ;  /* 0x0000001baa047220 */ /* 0x080fe20000400000 */
[-C--:B----4-:R-:W-:Y:S01]  /*157a0*/  FMUL R5, R34, R27.reuse ;  /* 0x0000001b22057220 */ /* 0x090fe20000400000 */
        /* <DEDUP_REMOVED lines=14> */
[-C--:B-1----:R-:W-:Y:S01]  /*15890*/  FMUL R20, R42, R27.reuse ;  /* 0x0000001b2a147220 */ /* 0x082fe20000400000 */
[-C--:B------:R-:W-:Y:S01]  /*158a0*/  FMUL R23, R154, R27.reuse ;  /* 0x0000001b9a177220 */ /* 0x080fe20000400000 */
[-C--:B------:R-:W-:Y:S01]  /*158b0*/  FMUL R22, R32, R27.reuse ;  /* 0x0000001b20167220 */ /* 0x080fe20000400000 */
[-C--:B------:R-:W-:Y:S01]  /*158c0*/  FMUL R25, R156, R27.reuse ;  /* 0x0000001b9c197220 */ /* 0x080fe20000400000 */
[-C--:B------:R-:W-:Y:S01]  /*158d0*/  FMUL R24, R44, R27.reuse ;  /* 0x0000001b2c187220 */ /* 0x080fe20000400000 */
[----:B------:R-:W-:Y:S01]  /*158e0*/  FMUL R27, R158, R27 ;  /* 0x0000001b9e1b7220 */ /* 0x000fe20000400000 */
[----:B------:R-:W-:-:S02]  /*158f0*/  F2FP.F16.F32.PACK_AB R28, R3, R0 ;  /* 0x00000000031c723e */ /* 0x000fc400000000ff */
[----:B------:R-:W-:Y:S02]  /*15900*/  F2FP.F16.F32.PACK_AB R29, R5, R4 ;  /* 0x00000004051d723e */ /* 0x000fe400000000ff */
[----:B------:R-:W-:Y:S02]  /*15910*/  F2FP.F16.F32.PACK_AB R30, R7, R6 ;  /* 0x00000006071e723e */ /* 0x000fe400000000ff */
[----:B------:R-:W-:Y:S01]  /*15920*/  F2FP.F16.F32.PACK_AB R31, R9, R8 ;  /* 0x00000008091f723e */ /* 0x000fe200000000ff */
[----:B------:R-:W-:Y:S06]  /*15930*/  @P0 BRA `(.L_x_67) ;  /* 0x0000000000040947 */ /* 0x000fec0003800000 */
[----:B------:R-:W-:-:S04]  /*15940*/  DEPBAR.LE SB0, 0x1 ;  /* 0x000080400000791a */ /* 0x000fc80000000000 */
.L_x_67:
[----:B------:R-:W-:Y:S05]  /*15950*/  WARPSYNC.ALL ;  /* 0x0000000000007948 */ /* 0x000fea0003800000 */
[----:B------:R-:W-:Y:S01]  /*15960*/  BAR.SYNC.DEFER_BLOCKING 0x1, 0x80 ;  /* 0x0042000000007b1d */ /* 0x000fe20000010000 */
[----:B------:R-:W-:Y:S02]  /*15970*/  LEA R11, R11, R2, 0x1 ;  /* 0x000000020b0b7211 */ /* 0x000fe400078e08ff */
[----:B------:R-:W-:Y:S02]  /*15980*/  F2FP.F16.F32.PACK_AB R4, R10, R13 ;  /* 0x0000000d0a04723e */ /* 0x000fe400000000ff */
[----:B------:R-:W-:Y:S01]  /*15990*/  F2FP.F16.F32.PACK_AB R5, R12, R15 ;  /* 0x0000000f0c05723e */ /* 0x000fe200000000ff */
[----:B------:R-:W-:Y:S01]  /*159a0*/  BSSY B0, `(.L_x_68) ;  /* 0x0000018000007945 */ /* 0x000fe20003800000 */
[----:B------:R-:W-:-:S02]  /*159b0*/  F2FP.F16.F32.PACK_AB R6, R14, R17 ;  /* 0x000000110e06723e */ /* 0x000fc400000000ff */
[----:B------:R-:W-:Y:S01]  /*159c0*/  F2FP.F16.F32.PACK_AB R7, R16, R19 ;  /* 0x000000131007723e */ /* 0x000fe200000000ff */
[----:B------:R1:W-:Y:S01]  /*159d0*/  STSM.16.M88.4 [R11], R28 ;  /* 0x0000001c0b007844 */ /* 0x0003e20000000200 */
[----:B------:R-:W-:Y:S01]  /*159e0*/  @!PT LDS RZ, [RZ] ;  /* 0x00000000fffff984 */ /* 0x000fe20000000800 */
[----:B------:R-:W-:Y:S01]  /*159f0*/  @!PT LDS RZ, [RZ] ;  /* 0x00000000fffff984 */ /* 0x000fe20000000800 */
[----:B------:R-:W-:Y:S01]  /*15a00*/  @!PT LDS RZ, [RZ] ;  /* 0x00000000fffff984 */ /* 0x000fe20000000800 */
[----:B------:R-:W-:Y:S01]  /*15a10*/  @!PT LDS RZ, [RZ] ;  /* 0x00000000fffff984 */ /* 0x000fe20000000800 */
[----:B------:R2:W-:Y:S06]  /*15a20*/  MEMBAR.ALL.CTA ;  /* 0x0000000000007992 */ /* 0x0005ec0000008000 */
[----:B--2---:R-:W2:Y:S02]  /*15a30*/  FENCE.VIEW.ASYNC.S ;  /* 0x00000000000073c6 */ /* 0x004ea40000000000 */
[----:B--2---:R-:W-:Y:S06]  /*15a40*/  BAR.SYNC.DEFER_BLOCKING 0x1, 0x80 ;  /* 0x0042000000007b1d */ /* 0x004fec0000010000 */
[----:B------:R-:W-:Y:S05]  /*15a50*/  @P0 BRA `(.L_x_69) ;  /* 0x0000000000300947 */ /* 0x000fea0003800000 */
[----:B------:R-:W2:Y:S01]  /*15a60*/  S2UR UR10, SR_CTAID.X ;  /* 0x00000000000a79c3 */ /* 0x000ea20000002500 */
[----:B------:R-:W-:Y:S01]  /*15a70*/  ULDC.64 UR4, c[0x0][0x198] ;  /* 0x0000660000047ab9 */ /* 0x000fe20000000a00 */
[----:B------:R-:W-:Y:S01]  /*15a80*/  R2UR UR8, R2 ;  /* 0x00000000020872ca */ /* 0x000fe200000e0000 */
[----:B------:R-:W-:Y:S01]  /*15a90*/  UIADD3 UR4, UP0, UR4, 0x670, URZ ;  /* 0x0000067004047890 */ /* 0x000fe2000ff1e03f */
[----:B------:R-:W-:Y:S01]  /*15aa0*/  UMOV UR9, URZ ;  /* 0x0000003f00097c82 */ /* 0x000fe20008000000 */
[----:B------:R-:W-:Y:S02]  /*15ab0*/  UMOV UR11, UR36 ;  /* 0x00000024000b7c82 */ /* 0x000fe40008000000 */
[----:B------:R-:W-:Y:S01]  /*15ac0*/  UIADD3.X UR5, URZ, UR5, URZ, UP0, !UPT ;  /* 0x000000053f057290 */ /* 0x000fe200087fe43f */
[----:B------:R-:W-:Y:S01]  /*15ad0*/  UMOV UR12, UR37 ;  /* 0x00000025000c7c82 */ /* 0x000fe20008000000 */
[----:B--2---:R-:W-:-:S09]  /*15ae0*/  USHF.L.U32 UR10, UR10, 0x6, URZ ;  /* 0x000000060a0a7899 */ /* 0x004fd2000800063f */
[----:B------:R2:W-:Y:S01]  /*15af0*/  UTMASTG.4D [UR8], [UR4] ;  /* 0x00000008040073b5 */ /* 0x0005e20008018000 */
[----:B------:R0:W-:Y:S01]  /*15b00*/  UTMACMDFLUSH ;  /* 0x00000000000079b7 */ /* 0x0001e20000000000 */
[----:B--2---:R-:W-:-:S04]  /*15b10*/  DEPBAR.LE SB0, 0x1 ;  /* 0x000080400000791a */ /* 0x004fc80000000000 */
.L_x_69:
[----:B------:R-:W-:Y:S05]  /*15b20*/  BSYNC B0 ;  /* 0x0000000000007941 */ /* 0x000fea0003800000 */
.L_x_68:
[----:B------:R-:W-:Y:S01]  /*15b30*/  BAR.SYNC.DEFER_BLOCKING 0x1, 0x80 ;  /* 0x0042000000007b1d */ /* 0x000fe20000010000 */
[----:B------:R-:W-:Y:S02]  /*15b40*/  F2FP.F16.F32.PACK_AB R12, R18, R21 ;  /* 0x00000015120c723e */ /* 0x000fe400000000ff */
[----:B------:R-:W-:Y:S02]  /*15b50*/  F2FP.F16.F32.PACK_AB R13, R20, R23 ;  /* 0x00000017140d723e */ /* 0x000fe400000000ff */
[----:B------:R-:W-:Y:S01]  /*15b60*/  F2FP.F16.F32.PACK_AB R14, R22, R25 ;  /* 0x00000019160e723e */ /* 0x000fe200000000ff */
[----:B------:R-:W-:Y:S01]  /*15b70*/  BSSY B0, `(.L_x_70) ;  /* 0x0000018000007945 */ /* 0x000fe20003800000 */
[----:B------:R-:W-:Y:S01]  /*15b80*/  F2FP.F16.F32.PACK_AB R15, R24, R27 ;  /* 0x0000001b180f723e */ /* 0x000fe200000000ff */
[----:B------:R2:W-:Y:S01]  /*15b90*/  STSM.16.M88.4 [R11+0x800], R4 ;  /* 0x000800040b007844 */ /* 0x0005e20000000200 */
[----:B------:R-:W-:Y:S01]  /*15ba0*/  @!PT LDS RZ, [RZ] ;  /* 0x00000000fffff984 */ /* 0x000fe20000000800 */
[----:B------:R-:W-:Y:S01]  /*15bb0*/  @!PT LDS RZ, [RZ] ;  /* 0x00000000fffff984 */ /* 0x000fe20000000800 */
[----:B------:R-:W-:Y:S01]  /*15bc0*/  @!PT LDS RZ, [RZ] ;  /* 0x00000000fffff984 */ /* 0x000fe20000000800 */
[----:B------:R-:W-:Y:S01]  /*15bd0*/  @!PT LDS RZ, [RZ] ;  /* 0x00000000fffff984 */ /* 0x000fe20000000800 */
[----:B------:R3:W-:Y:S06]  /*15be0*/  MEMBAR.ALL.CTA ;  /* 0x0000000000007992 */ /* 0x0007ec0000008000 */
[----:B---3--:R-:W3:Y:S02]  /*15bf0*/  FENCE.VIEW.ASYNC.S ;  /* 0x00000000000073c6 */ /* 0x008ee40000000000 */
[----:B---3--:R-:W-:Y:S06]  /*15c00*/  BAR.SYNC.DEFER_BLOCKING 0x1, 0x80 ;  /* 0x0042000000007b1d */ /* 0x008fec0000010000 */
[----:B------:R-:W-:Y:S05]  /*15c10*/  @P0 BRA `(.L_x_71) ;  /* 0x0000000000340947 */ /* 0x000fea0003800000 */
[----:B------:R-:W3:Y:S01]  /*15c20*/  S2UR UR10, SR_CTAID.X ;  /* 0x00000000000a79c3 */ /* 0x000ee20000002500 */
[----:B------:R-:W-:Y:S01]  /*15c30*/  R2UR UR8, R2 ;  /* 0x00000000020872ca */ /* 0x000fe200000e0000 */
[----:B------:R-:W-:Y:S01]  /*15c40*/  ULDC.64 UR4, c[0x0][0x198] ;  /* 0x0000660000047ab9 */ /* 0x000fe20000000a00 */
[----:B------:R-:W-:Y:S01]  /*15c50*/  UMOV UR9, 0x10 ;  /* 0x0000001000097882 */ /* 0x000fe20000000000 */
[----:B------:R-:W-:Y:S01]  /*15c60*/  UIADD3 UR4, UP0, UR4, 0x670, URZ ;  /* 0x0000067004047890 */ /* 0x000fe2000ff1e03f */
[----:B------:R-:W-:Y:S01]  /*15c70*/  UMOV UR11, UR36 ;  /* 0x00000024000b7c82 */ /* 0x000fe20008000000 */
[----:B------:R-:W-:Y:S02]  /*15c80*/  UMOV UR12, UR37 ;  /* 0x00000025000c7c82 */ /* 0x000fe40008000000 */
[----:B------:R-:W-:-:S06]  /*15c90*/  UIADD3.X UR5, URZ, UR5, URZ, UP0, !UPT ;  /* 0x000000053f057290 */ /* 0x000fcc00087fe43f */
[----:B------:R-:W-:Y:S02]  /*15ca0*/  UIADD3 UR8, UR8, 0x800, URZ ;  /* 0x0000080008087890 */ /* 0x000fe4000fffe03f */
[----:B---3--:R-:W-:-:S09]  /*15cb0*/  USHF.L.U32 UR10, UR10, 0x6, URZ ;  /* 0x000000060a0a7899 */ /* 0x008fd2000800063f */
[----:B------:R3:W-:Y:S01]  /*15cc0*/  UTMASTG.4D [UR8], [UR4] ;  /* 0x00000008040073b5 */ /* 0x0007e20008018000 */
[----:B------:R0:W-:Y:S01]  /*15cd0*/  UTMACMDFLUSH ;  /* 0x00000000000079b7 */ /* 0x0001e20000000000 */
[----:B---3--:R-:W-:-:S04]  /*15ce0*/  DEPBAR.LE SB0, 0x1 ;  /* 0x000080400000791a */ /* 0x008fc80000000000 */
.L_x_71:
[----:B------:R-:W-:Y:S05]  /*15cf0*/  BSYNC B0 ;  /* 0x0000000000007941 */ /* 0x000fea0003800000 */
.L_x_70:
[----:B------:R-:W-:Y:S06]  /*15d00*/  BAR.SYNC.DEFER_BLOCKING 0x1, 0x80 ;  /* 0x0042000000007b1d */ /* 0x000fec0000010000 */
[----:B------:R-:W-:Y:S01]  /*15d10*/  BSSY B0, `(.L_x_72) ;  /* 0x0000015000007945 */ /* 0x000fe20003800000 */
[----:B------:R3:W-:Y:S01]  /*15d20*/  STSM.16.M88.4 [R11], R12 ;  /* 0x0000000c0b007844 */ /* 0x0007e20000000200 */
[----:B------:R-:W-:Y:S01]  /*15d30*/  @!PT LDS RZ, [RZ] ;  /* 0x00000000fffff984 */ /* 0x000fe20000000800 */
[----:B------:R-:W-:Y:S01]  /*15d40*/  @!PT LDS RZ, [RZ] ;  /* 0x00000000fffff984 */ /* 0x000fe20000000800 */
[----:B------:R-:W-:Y:S01]  /*15d50*/  @!PT LDS RZ, [RZ] ;  /* 0x00000000fffff984 */ /* 0x000fe20000000800 */
[----:B------:R-:W-:Y:S01]  /*15d60*/  @!PT LDS RZ, [RZ] ;  /* 0x00000000fffff984 */ /* 0x000fe20000000800 */
[----:B------:R4:W-:Y:S06]  /*15d70*/  MEMBAR.ALL.CTA ;  /* 0x0000000000007992 */ /* 0x0009ec0000008000 */
[----:B----4-:R-:W4:Y:S02]  /*15d80*/  FENCE.VIEW.ASYNC.S ;  /* 0x00000000000073c6 */ /* 0x010f240000000000 */
[----:B----4-:R-:W-:Y:S06]  /*15d90*/  BAR.SYNC.DEFER_BLOCKING 0x1, 0x80 ;  /* 0x0042000000007b1d */ /* 0x010fec0000010000 */
[----:B------:R-:W-:Y:S05]  /*15da0*/  @P0 BRA `(.L_x_73) ;  /* 0x00000000002c0947 */ /* 0x000fea0003800000 */
[----:B------:R-:W4:Y:S01]  /*15db0*/  S2UR UR10, SR_CTAID.X ;  /* 0x00000000000a79c3 */ /* 0x000f220000002500 */
[----:B------:R-:W-:Y:S01]  /*15dc0*/  ULDC.64 UR4, c[0x0][0x198] ;  /* 0x0000660000047ab9 */ /* 0x000fe20000000a00 */
[----:B------:R-:W-:Y:S01]  /*15dd0*/  R2UR UR8, R2 ;  /* 0x00000000020872ca */ /* 0x000fe200000e0000 */
[----:B------:R-:W-:Y:S01]  /*15de0*/  UIADD3 UR4, UP0, UR4, 0x670, URZ ;  /* 0x0000067004047890 */ /* 0x000fe2000ff1e03f */
[----:B------:R-:W-:Y:S01]  /*15df0*/  UMOV UR9, 0x20 ;  /* 0x0000002000097882 */ /* 0x000fe20000000000 */
[----:B------:R-:W-:Y:S02]  /*15e00*/  UMOV UR11, UR36 ;  /* 0x00000024000b7c82 */ /* 0x000fe40008000000 */
[----:B------:R-:W-:Y:S01]  /*15e10*/  UIADD3.X UR5, URZ, UR5, URZ, UP0, !UPT ;  /* 0x000000053f057290 */ /* 0x000fe200087fe43f */
[----:B------:R-:W-:Y:S01]  /*15e20*/  UMOV UR12, UR37 ;  /* 0x00000025000c7c82 */ /* 0x000fe20008000000 */
[----:B----4-:R-:W-:-:S09]  /*15e30*/  USHF.L.U32 UR10, UR10, 0x6, URZ ;  /* 0x000000060a0a7899 */ /* 0x010fd2000800063f */
[----:B------:R4:W-:Y:S02]  /*15e40*/  UTMASTG.4D [UR8], [UR4] ;  /* 0x00000008040073b5 */ /* 0x0009e40008018000 */
[----:B----4-:R0:W-:Y:S02]  /*15e50*/  UTMACMDFLUSH ;  /* 0x00000000000079b7 */ /* 0x0101e40000000000 */
.L_x_73:
[----:B------:R-:W-:Y:S05]  /*15e60*/  BSYNC B0 ;  /* 0x0000000000007941 */ /* 0x000fea0003800000 */
.L_x_72:
[----:B------:R-:W-:-:S04]  /*15e70*/  DEPBAR.LE SB0, 0x0 ;  /* 0x000080000000791a */ /* 0x000fc80000000000 */
[----:B------:R-:W-:Y:S05]  /*15e80*/  EXIT ;  /* 0x000000000000794d */ /* 0x000fea0003800000 */
.L_x_7:
[----:B-1----:R1:W2:Y:S02]  /*15e90*/  SYNCS.PHASECHK.TRANS64.TRYWAIT P2, [R3+URZ+0x19848], R2 ;  /* 0x01984802030075a7 */ /* 0x0022a4000804017f */
[----:B--2---:R-:W-:Y:S05]  /*15ea0*/  @!P2 NANOSLEEP.SYNCS 0x989680 ;  /* 0x009896800000a95d */ /* 0x004fea0003900000 */
[----:B------:R-:W2:Y:S02]  /*15eb0*/  @!P2 SYNCS.PHASECHK.TRANS64 P2, [R3+URZ+0x19848], R2 ;  /* 0x019848020300a5a7 */ /* 0x000ea4000804007f */
[----:B--2---:R-:W-:Y:S05]  /*15ec0*/  @!P2 BRA `(.L_x_7) ;  /* 0xfffffffc00f0a947 */ /* 0x004fea000383ffff */
[----:B------:R-:W-:Y:S05]  /*15ed0*/  BRA `(.L_x_74) ;  /* 0xfffffea800047947 */ /* 0x000fea000383ffff */
.L_x_12:
[----:B-1----:R1:W2:Y:S02]  /*15ee0*/  SYNCS.PHASECHK.TRANS64.TRYWAIT P1, [R3+URZ+0x19820], R2 ;  /* 0x01982002030075a7 */ /* 0x0022a4000802017f */
[----:B--2---:R-:W-:Y:S05]  /*15ef0*/  @!P1 NANOSLEEP.SYNCS 0x989680 ;  /* 0x009896800000995d */ /* 0x004fea0003900000 */
[----:B------:R-:W2:Y:S02]  /*15f00*/  @!P1 SYNCS.PHASECHK.TRANS64 P1, [R3+URZ+0x19820], R2 ;  /* 0x01982002030095a7 */ /* 0x000ea4000802007f */
[----:B--2---:R-:W-:Y:S05]  /*15f10*/  @!P1 BRA `(.L_x_12) ;  /* 0xfffffffc00f09947 */ /* 0x004fea000383ffff */
[----:B------:R-:W-:Y:S05]  /*15f20*/  BRA `(.L_x_75) ;  /* 0xfffffea800d47947 */ /* 0x000fea000383ffff */
.L_x_14:
[----:B-1----:R1:W2:Y:S02]  /*15f30*/  SYNCS.PHASECHK.TRANS64.TRYWAIT P1, [R2+URZ+0x19820], R3 ;  /* 0x01982003020075a7 */ /* 0x0022a4000802017f */
[----:B--2---:R-:W-:Y:S05]  /*15f40*/  @!P1 NANOSLEEP.SYNCS 0x989680 ;  /* 0x009896800000995d */ /* 0x004fea0003900000 */
[----:B------:R-:W2:Y:S02]  /*15f50*/  @!P1 SYNCS.PHASECHK.TRANS64 P1, [R2+URZ+0x19820], R3 ;  /* 0x01982003020095a7 */ /* 0x000ea4000802007f */
[----:B--2---:R-:W-:Y:S05]  /*15f60*/  @!P1 BRA `(.L_x_14) ;  /* 0xfffffffc00f09947 */ /* 0x004fea000383ffff */
[----:B------:R-:W-:Y:S05]  /*15f70*/  BRA `(.L_x_76) ;  /* 0xfffffeac00647947 */ /* 0x000fea000383ffff */
.L_x_17:
[----:B-1----:R1:W2:Y:S02]  /*15f80*/  SYNCS.PHASECHK.TRANS64.TRYWAIT P1, [R3+URZ+0x19820], R4 ;  /* 0x01982004030075a7 */ /* 0x0022a4000802017f */
[----:B--2---:R-:W-:Y:S05]  /*15f90*/  @!P1 NANOSLEEP.SYNCS 0x989680 ;  /* 0x009896800000995d */ /* 0x004fea0003900000 */
[----:B------:R-:W2:Y:S02]  /*15fa0*/  @!P1 SYNCS.PHASECHK.TRANS64 P1, [R3+URZ+0x19820], R4 ;  /* 0x01982004030095a7 */ /* 0x000ea4000802007f */
[----:B--2---:R-:W-:Y:S05]  /*15fb0*/  @!P1 BRA `(.L_x_17) ;  /* 0xfffffffc00f09947 */ /* 0x004fea000383ffff */
[----:B------:R-:W-:Y:S05]  /*15fc0*/  BRA `(.L_x_77) ;  /* 0xfffffeb000107947 */ /* 0x000fea000383ffff */
.L_x_19:
[----:B-1----:R1:W2:Y:S02]  /*15fd0*/  SYNCS.PHASECHK.TRANS64.TRYWAIT P1, [R3+URZ+0x19820], R2 ;  /* 0x01982002030075a7 */ /* 0x0022a4000802017f */
[----:B--2---:R-:W-:Y:S05]  /*15fe0*/  @!P1 NANOSLEEP.SYNCS 0x989680 ;  /* 0x009896800000995d */ /* 0x004fea0003900000 */
[----:B------:R-:W2:Y:S02]  /*15ff0*/  @!P1 SYNCS.PHASECHK.TRANS64 P1, [R3+URZ+0x19820], R2 ;  /* 0x01982002030095a7 */ /* 0x000ea4000802007f */
[----:B--2---:R-:W-:Y:S05]  /*16000*/  @!P1 BRA `(.L_x_19) ;  /* 0xfffffffc00f09947 */ /* 0x004fea000383ffff */
[----:B------:R-:W-:Y:S05]  /*16010*/  BRA `(.L_x_78) ;  /* 0xfffffeb000b87947 */ /* 0x000fea000383ffff */
.L_x_21:
[----:B-1----:R1:W2:Y:S02]  /*16020*/  SYNCS.PHASECHK.TRANS64.TRYWAIT P1, [R2+URZ+0x19840], R11 ;  /* 0x0198400b020075a7 */ /* 0x0022a4000802017f */
[----:B--2---:R-:W-:Y:S05]  /*16030*/  @!P1 NANOSLEEP.SYNCS 0x989680 ;  /* 0x009896800000995d */ /* 0x004fea0003900000 */
[----:B------:R-:W2:Y:S02]  /*16040*/  @!P1 SYNCS.PHASECHK.TRANS64 P1, [R2+URZ+0x19840], R11 ;  /* 0x0198400b020095a7 */ /* 0x000ea4000802007f */
[----:B--2---:R-:W-:Y:S05]  /*16050*/  @!P1 BRA `(.L_x_21) ;  /* 0xfffffffc00f09947 */ /* 0x004fea000383ffff */
[----:B------:R-:W-:Y:S05]  /*16060*/  BRA `(.L_x_79) ;  /* 0xfffffeb400687947 */ /* 0x000fea000383ffff */
.L_x_22:
[----:B--2---:R2:W3:Y:S02]  /*16070*/  SYNCS.PHASECHK.TRANS64.TRYWAIT P1, [R2+URZ+0x19800], R11 ;  /* 0x0198000b020075a7 */ /* 0x0044e4000802017f */
[----:B---3--:R-:W-:Y:S05]  /*16080*/  @!P1 NANOSLEEP.SYNCS 0x989680 ;  /* 0x009896800000995d */ /* 0x008fea0003900000 */
[----:B------:R-:W3:Y:S02]  /*16090*/  @!P1 SYNCS.PHASECHK.TRANS64 P1, [R2+URZ+0x19800], R11 ;  /* 0x0198000b020095a7 */ /* 0x000ee4000802007f */
[----:B---3--:R-:W-:Y:S05]  /*160a0*/  @!P1 BRA `(.L_x_22) ;  /* 0xfffffffc00f09947 */ /* 0x008fea000383ffff */
[----:B------:R-:W-:Y:S05]  /*160b0*/  BRA `(.L_x_80) ;  /* 0xfffffeb400747947 */ /* 0x000fea000383ffff */
.L_x_23:
[----:B-1----:R1:W4:Y:S02]  /*160c0*/  SYNCS.PHASECHK.TRANS64.TRYWAIT P6, [R2+URZ+0x19808], R11 ;  /* 0x0198080b020075a7 */ /* 0x00232400080c017f */
[----:B----4-:R-:W-:Y:S05]  /*160d0*/  @!P6 NANOSLEEP.SYNCS 0x989680 ;  /* 0x009896800000e95d */ /* 0x010fea0003900000 */
[----:B------:R-:W4:Y:S02]  /*160e0*/  @!P6 SYNCS.PHASECHK.TRANS64 P6, [R2+URZ+0x19808], R11 ;  /* 0x0198080b0200e5a7 */ /* 0x000f2400080c007f */
[----:B----4-:R-:W-:Y:S05]  /*160f0*/  @!P6 BRA `(.L_x_23) ;  /* 0xfffffffc00f0e947 */ /* 0x010fea000383ffff */
[----:B------:R-:W-:Y:S05]  /*16100*/  BRA `(.L_x_81) ;  /* 0xfffffef000ac7947 */ /* 0x000fea000383ffff */
.L_x_25:
[----:B--2---:R2:W3:Y:S02]  /*16110*/  SYNCS.PHASECHK.TRANS64.TRYWAIT P2, [R17+URZ+0x19800], R14 ;  /* 0x0198000e110075a7 */ /* 0x0044e4000804017f */
[----:B---3--:R-:W-:Y:S05]  /*16120*/  @!P2 NANOSLEEP.SYNCS 0x989680 ;  /* 0x009896800000a95d */ /* 0x008fea0003900000 */
[----:B------:R-:W3:Y:S02]  /*16130*/  @!P2 SYNCS.PHASECHK.TRANS64 P2, [R17+URZ+0x19800], R14 ;  /* 0x0198000e1100a5a7 */ /* 0x000ee4000804007f */
[----:B---3--:R-:W-:Y:S05]  /*16140*/  @!P2 BRA `(.L_x_25) ;  /* 0xfffffffc00f0a947 */ /* 0x008fea000383ffff */
[----:B------:R-:W-:Y:S05]  /*16150*/  BRA `(.L_x_82) ;  /* 0xffffff20006c7947 */ /* 0x000fea000383ffff */
.L_x_28:
[----:B--2---:R2:W3:Y:S02]  /*16160*/  SYNCS.PHASECHK.TRANS64.TRYWAIT P3, [R14+URZ+0x19820], R17 ;  /* 0x019820110e0075a7 */ /* 0x0044e4000806017f */
[----:B---3--:R-:W-:Y:S05]  /*16170*/  @!P3 NANOSLEEP.SYNCS 0x989680 ;  /* 0x009896800000b95d */ /* 0x008fea0003900000 */
[----:B------:R-:W3:Y:S02]  /*16180*/  @!P3 SYNCS.PHASECHK.TRANS64 P3, [R14+URZ+0x19820], R17 ;  /* 0x019820110e00b5a7 */ /* 0x000ee4000806007f */
[----:B---3--:R-:W-:Y:S05]  /*16190*/  @!P3 BRA `(.L_x_28) ;  /* 0xfffffffc00f0b947 */ /* 0x008fea000383ffff */
[----:B------:R-:W-:Y:S05]  /*161a0*/  BRA `(.L_x_83) ;  /* 0xffffff2000c87947 */ /* 0x000fea000383ffff */
.L_x_30:
[----:B--2---:R2:W3:Y:S02]  /*161b0*/  SYNCS.PHASECHK.TRANS64.TRYWAIT P4, [R179+URZ+0x19800], R178 ;  /* 0x019800b2b30075a7 */ /* 0x0044e4000808017f */
[----:B---3--:R-:W-:Y:S05]  /*161c0*/  @!P4 NANOSLEEP.SYNCS 0x989680 ;  /* 0x009896800000c95d */ /* 0x008fea0003900000 */
[----:B------:R-:W3:Y:S02]  /*161d0*/  @!P4 SYNCS.PHASECHK.TRANS64 P4, [R179+URZ+0x19800], R178 ;  /* 0x019800b2b300c5a7 */ /* 0x000ee4000808007f */
[----:B---3--:R-:W-:Y:S05]  /*161e0*/  @!P4 BRA `(.L_x_30) ;  /* 0xfffffffc00f0c947 */ /* 0x008fea000383ffff */
[----:B------:R-:W-:Y:S05]  /*161f0*/  BRA `(.L_x_84) ;  /* 0xffffff2c00e87947 */ /* 0x000fea000383ffff */
.L_x_34:
[----:B-1----:R1:W2:Y:S02]  /*16200*/  SYNCS.PHASECHK.TRANS64.TRYWAIT P2, [R19+URZ+0x19820], R20 ;  /* 0x01982014130075a7 */ /* 0x0022a4000804017f */
[----:B--2---:R-:W-:Y:S05]  /*16210*/  @!P2 NANOSLEEP.SYNCS 0x989680 ;  /* 0x009896800000a95d */ /* 0x004fea0003900000 */
[----:B------:R-:W2:Y:S02]  /*16220*/  @!P2 SYNCS.PHASECHK.TRANS64 P2, [R19+URZ+0x19820], R20 ;  /* 0x019820141300a5a7 */ /* 0x000ea4000804007f */
[----:B--2---:R-:W-:Y:S05]  /*16230*/  @!P2 BRA `(.L_x_34) ;  /* 0xfffffffc00f0a947 */ /* 0x004fea000383ffff */
[----:B------:R-:W-:Y:S05]  /*16240*/  BRA `(.L_x_85) ;  /* 0xffffff7400d47947 */ /* 0x000fea000383ffff */
.L_x_38:
[----:B-1----:R1:W2:Y:S02]  /*16250*/  SYNCS.PHASECHK.TRANS64.TRYWAIT P1, [R17+URZ+0x19800], R14 ;  /* 0x0198000e110075a7 */ /* 0x0022a4000802017f */
[----:B--2---:R-:W-:Y:S05]  /*16260*/  @!P1 NANOSLEEP.SYNCS 0x989680 ;  /* 0x009896800000995d */ /* 0x004fea0003900000 */
[----:B------:R-:W2:Y:S02]  /*16270*/  @!P1 SYNCS.PHASECHK.TRANS64 P1, [R17+URZ+0x19800], R14 ;  /* 0x0198000e110095a7 */ /* 0x000ea4000802007f */
[----:B--2---:R-:W-:Y:S05]  /*16280*/  @!P1 BRA `(.L_x_38) ;  /* 0xfffffffc00f09947 */ /* 0x004fea000383ffff */
[----:B------:R-:W-:Y:S05]  /*16290*/  BRA `(.L_x_86) ;  /* 0xffffff7800a87947 */ /* 0x000fea000383ffff */
.L_x_41:
[----:B-1----:R1:W2:Y:S02]  /*162a0*/  SYNCS.PHASECHK.TRANS64.TRYWAIT P2, [R14+URZ+0x19820], R17 ;  /* 0x019820110e0075a7 */ /* 0x0022a4000804017f */
[----:B--2---:R-:W-:Y:S05]  /*162b0*/  @!P2 NANOSLEEP.SYNCS 0x989680 ;  /* 0x009896800000a95d */ /* 0x004fea0003900000 */
[----:B------:R-:W2:Y:S02]  /*162c0*/  @!P2 SYNCS.PHASECHK.TRANS64 P2, [R14+URZ+0x19820], R17 ;  /* 0x019820110e00a5a7 */ /* 0x000ea4000804007f */
[----:B--2---:R-:W-:Y:S05]  /*162d0*/  @!P2 BRA `(.L_x_41) ;  /* 0xfffffffc00f0a947 */ /* 0x004fea000383ffff */
[----:B------:R-:W-:Y:S05]  /*162e0*/  BRA `(.L_x_87) ;  /* 0xffffff7c001c7947 */ /* 0x000fea000383ffff */
.L_x_44:
[----:B-1----:R1:W3:Y:S02]  /*162f0*/  SYNCS.PHASECHK.TRANS64.TRYWAIT P4, [R178+URZ+0x19800], R145 ;  /* 0x01980091b20075a7 */ /* 0x0022e4000808017f */
[----:B---3--:R-:W-:Y:S05]  /*16300*/  @!P4 NANOSLEEP.SYNCS 0x989680 ;  /* 0x009896800000c95d */ /* 0x008fea0003900000 */
[----:B------:R-:W3:Y:S02]  /*16310*/  @!P4 SYNCS.PHASECHK.TRANS64 P4, [R178+URZ+0x19800], R145 ;  /* 0x01980091b200c5a7 */ /* 0x000ee4000808007f */
[----:B---3--:R-:W-:Y:S05]  /*16320*/  @!P4 BRA `(.L_x_44) ;  /* 0xfffffffc00f0c947 */ /* 0x008fea000383ffff */
[----:B------:R-:W-:Y:S05]  /*16330*/  BRA `(.L_x_88) ;  /* 0xffffff98005c7947 */ /* 0x000fea000383ffff */
.L_x_48:
[----:B-1----:R1:W2:Y:S02]  /*16340*/  SYNCS.PHASECHK.TRANS64.TRYWAIT P1, [R6+URZ+0x19820], R19 ;  /* 0x01982013060075a7 */ /* 0x0022a4000802017f */
[----:B--2---:R-:W-:Y:S05]  /*16350*/  @!P1 NANOSLEEP.SYNCS 0x989680 ;  /* 0x009896800000995d */ /* 0x004fea0003900000 */
[----:B------:R-:W2:Y:S02]  /*16360*/  @!P1 SYNCS.PHASECHK.TRANS64 P1, [R6+URZ+0x19820], R19 ;  /* 0x01982013060095a7 */ /* 0x000ea4000802007f */
[----:B--2---:R-:W-:Y:S05]  /*16370*/  @!P1 BRA `(.L_x_48) ;  /* 0xfffffffc00f09947 */ /* 0x004fea000383ffff */
[----:B------:R-:W-:Y:S05]  /*16380*/  BRA `(.L_x_89) ;  /* 0xffffffe400247947 */ /* 0x000fea000383ffff */
        .weak           $__internal_0_$__cuda_sm20_rcp_rn_f32_slowpath
        .type           $__internal_0_$__cuda_sm20_rcp_rn_f32_slowpath,@function
        .size           $__internal_0_$__cuda_sm20_rcp_rn_f32_slowpath,(.L_x_95 - $__internal_0_$__cuda_sm20_rcp_rn_f32_slowpath)
$__internal_0_$__cuda_sm20_rcp_rn_f32_slowpath:
[----:B------:R-:W-:Y:S01]  /*16390*/  IMAD.SHL.U32 R0, R3, 0x2, RZ ;  /* 0x0000000203007824 */ /* 0x000fe200078e00ff */
[----:B------:R-:W-:Y:S04]  /*163a0*/  BSSY B2, `(.L_x_90) ;  /* 0x0000030000027945 */ /* 0x000fe80003800000 */
[----:B------:R-:W-:-:S04]  /*163b0*/  SHF.R.U32.HI R13, RZ, 0x18, R0 ;  /* 0x00000018ff0d7819 */ /* 0x000fc80000011600 */
[----:B------:R-:W-:-:S13]  /*163c0*/  ISETP.NE.U32.AND P0, PT, R13, RZ, PT ;  /* 0x000000ff0d00720c */ /* 0x000fda0003f05070 */
[----:B------:R-:W-:Y:S05]  /*163d0*/  @P0 BRA `(.L_x_91) ;  /* 0x0000000000280947 */ /* 0x000fea0003800000 */
[----:B------:R-:W-:-:S04]  /*163e0*/  SHF.L.U32 R0, R3, 0x1, RZ ;  /* 0x0000000103007819 */ /* 0x000fc800000006ff */
[----:B------:R-:W-:-:S13]  /*163f0*/  ISETP.NE.AND P0, PT, R0, RZ, PT ;  /* 0x000000ff0000720c */ /* 0x000fda0003f05270 */
[----:B------:R-:W-:Y:S01]  /*16400*/  @P0 FFMA R5, R3, 1.84467440737095516160e+19, RZ ;  /* 0x5f80000003050823 */ /* 0x000fe200000000ff */
[----:B------:R-:W-:Y:S08]  /*16410*/  @!P0 MUFU.RCP R4, R3 ;  /* 0x0000000300048308 */ /* 0x000ff00000001000 */
[----:B------:R-:W1:Y:S02]  /*16420*/  @P0 MUFU.RCP R0, R5 ;  /* 0x0000000500000308 */ /* 0x000e640000001000 */
[----:B-1----:R-:W-:-:S04]  /*16430*/  @P0 FFMA R10, R5, R0, -1 ;  /* 0xbf800000050a0423 */ /* 0x002fc80000000000 */
[----:B------:R-:W-:-:S04]  /*16440*/  @P0 FADD.FTZ R11, -R10, -RZ ;  /* 0x800000ff0a0b0221 */ /* 0x000fc80000010100 */
[----:B------:R-:W-:-:S04]  /*16450*/  @P0 FFMA R0, R0, R11, R0 ;  /* 0x0000000b00000223 */ /* 0x000fc80000000000 */
[----:B------:R-:W-:Y:S01]  /*16460*/  @P0 FFMA R4, R0, 1.84467440737095516160e+19, RZ ;  /* 0x5f80000000040823 */ /* 0x000fe200000000ff */
[----:B------:R-:W-:Y:S06]  /*16470*/  BRA `(.L_x_92) ;  /* 0x0000000000887947 */ /* 0x000fec0003800000 */
.L_x_91:
[----:B------:R-:W-:-:S05]  /*16480*/  VIADD R20, R13, 0xffffff03 ;  /* 0xffffff030d147836 */ /* 0x000fca0000000000 */
[----:B------:R-:W-:-:S13]  /*16490*/  ISETP.GT.U32.AND P0, PT, R20, 0x1, PT ;  /* 0x000000011400780c */ /* 0x000fda0003f04070 */
[----:B------:R-:W-:Y:S05]  /*164a0*/  @P0 BRA `(.L_x_93) ;  /* 0x0000000000780947 */ /* 0x000fea0003800000 */
[----:B------:R-:W-:Y:S02]  /*164b0*/  LOP3.LUT R0, R3, 0x7fffff, RZ, 0xc0, !PT ;  /* 0x007fffff03007812 */ /* 0x000fe400078ec0ff */
[----:B------:R-:W-:Y:S02]  /*164c0*/  MOV R11, 0x3 ;  /* 0x00000003000b7802 */ /* 0x000fe40000000f00 */
[----:B------:R-:W-:Y:S02]  /*164d0*/  LOP3.LUT R0, R0, 0x3f800000, RZ, 0xfc, !PT ;  /* 0x3f80000000007812 */ /* 0x000fe400078efcff */
[----:B------:R-:W-:Y:S02]  /*164e0*/  SHF.L.U32 R11, R11, R20, RZ ;  /* 0x000000140b0b7219 */ /* 0x000fe400000006ff */
[----:B------:R-:W1:Y:S02]  /*164f0*/  MUFU.RCP R5, R0 ;  /* 0x0000000000057308 */ /* 0x000e640000001000 */
[----:B-1----:R-:W-:-:S04]  /*16500*/  FFMA R4, R0, R5, -1 ;  /* 0xbf80000000047423 */ /* 0x002fc80000000005 */
[----:B------:R-:W-:-:S04]  /*16510*/  FADD.FTZ R4, -R4, -RZ ;  /* 0x800000ff04047221 */ /* 0x000fc80000010100 */
[CCC-:B------:R-:W-:Y:S01]  /*16520*/  FFMA.RM R10, R5.reuse, R4.reuse, R5.reuse ;  /* 0x00000004050a7223 */ /* 0x1c0fe20000004005 */
[----:B------:R-:W-:-:S04]  /*16530*/  FFMA.RP R5, R5, R4, R5 ;  /* 0x0000000405057223 */ /* 0x000fc80000008005 */
[C---:B------:R-:W-:Y:S02]  /*16540*/  LOP3.LUT R4, R10.reuse, 0x7fffff, RZ, 0xc0, !PT ;  /* 0x007fffff0a047812 */ /* 0x040fe400078ec0ff */
[----:B------:R-:W-:Y:S02]  /*16550*/  FSETP.NEU.FTZ.AND P0, PT, R10, R5, PT ;  /* 0x000000050a00720b */ /* 0x000fe40003f1d000 */
[----:B------:R-:W-:Y:S02]  /*16560*/  LOP3.LUT R4, R4, 0x800000, RZ, 0xfc, !PT ;  /* 0x0080000004047812 */ /* 0x000fe400078efcff */
[----:B------:R-:W-:Y:S02]  /*16570*/  SEL R5, RZ, 0xffffffff, !P0 ;  /* 0xffffffffff057807 */ /* 0x000fe40004000000 */
[----:B------:R-:W-:-:S03]  /*16580*/  LOP3.LUT R11, R11, R4, RZ, 0xc0, !PT ;  /* 0x000000040b0b7212 */ /* 0x000fc600078ec0ff */
[----:B------:R-:W-:Y:S01]  /*16590*/  IMAD.MOV R5, RZ, RZ, -R5 ;  /* 0x000000ffff057224 */ /* 0x000fe200078e0a05 */
[----:B------:R-:W-:-:S04]  /*165a0*/  SHF.R.U32.HI R11, RZ, R20, R11 ;  /* 0x00000014ff0b7219 */ /* 0x000fc8000001160b */
[--C-:B------:R-:W-:Y:S01]  /*165b0*/  LOP3.LUT P1, RZ, R5, R20, R4.reuse, 0xf8, !PT ;  /* 0x0000001405ff7212 */ /* 0x100fe2000782f804 */
[----:B------:R-:W-:Y:S01]  /*165c0*/  VIADD R5, R13, 0xffffff04 ;  /* 0xffffff040d057836 */ /* 0x000fe20000000000 */
[C---:B------:R-:W-:Y:S02]  /*165d0*/  LOP3.LUT P0, RZ, R11.reuse, 0x1, RZ, 0xc0, !PT ;  /* 0x000000010bff7812 */ /* 0x040fe4000780c0ff */
[----:B------:R-:W-:Y:S02]  /*165e0*/  LOP3.LUT P2, RZ, R11, 0x2, RZ, 0xc0, !PT ;  /* 0x000000020bff7812 */ /* 0x000fe4000784c0ff */
[----:B------:R-:W-:Y:S02]  /*165f0*/  SHF.R.U32.HI R4, RZ, R5, R4 ;  /* 0x00000005ff047219 */ /* 0x000fe40000011604 */
[----:B------:R-:W-:Y:S02]  /*16600*/  PLOP3.LUT P0, PT, P0, P1, P2, 0xe0, 0x0 ;  /* 0x000000000000781c */ /* 0x000fe40000703c20 */
[----:B------:R-:W-:-:S02]  /*16610*/  LOP3.LUT P1, RZ, R3, 0x7fffff, RZ, 0xc0, !PT ;  /* 0x007fffff03ff7812 */ /* 0x000fc4000782c0ff */
[----:B------:R-:W-:-:S04]  /*16620*/  SEL R0, RZ, 0x1, !P0 ;  /* 0x00000001ff007807 */ /* 0x000fc80004000000 */
[----:B------:R-:W-:-:S04]  /*16630*/  IADD3 R0, -R0, RZ, RZ ;  /* 0x000000ff00007210 */ /* 0x000fc80007ffe1ff */
[----:B------:R-:W-:-:S13]  /*16640*/  ISETP.GE.AND P0, PT, R0, RZ, PT ;  /* 0x000000ff0000720c */ /* 0x000fda0003f06270 */
[----:B------:R-:W-:-:S05]  /*16650*/  @!P0 IADD3 R4, R4, 0x1, RZ ;  /* 0x0000000104048810 */ /* 0x000fca0007ffe0ff */
[----:B------:R-:W-:-:S05]  /*16660*/  @!P1 IMAD.SHL.U32 R4, R4, 0x2, RZ ;  /* 0x0000000204049824 */ /* 0x000fca00078e00ff */
[----:B------:R-:W-:Y:S01]  /*16670*/  LOP3.LUT R4, R4, 0x80000000, R3, 0xf8, !PT ;  /* 0x8000000004047812 */ /* 0x000fe200078ef803 */
[----:B------:R-:W-:Y:S06]  /*16680*/  BRA `(.L_x_92) ;  /* 0x0000000000047947 */ /* 0x000fec0003800000 */
.L_x_93:
[----:B------:R1:W2:Y:S02]  /*16690*/  MUFU.RCP R4, R3 ;  /* 0x0000000300047308 */ /* 0x0002a40000001000 */
.L_x_92:
[----:B------:R-:W-:Y:S05]  /*166a0*/  BSYNC B2 ;  /* 0x0000000000027941 */ /* 0x000fea0003800000 */
.L_x_90:
[----:B--2---:R-:W-:Y:S01]  /*166b0*/  MOV R0, R4 ;  /* 0x0000000400007202 */ /* 0x004fe20000000f00 */
[----:B------:R-:W-:Y:S01]  /*166c0*/  IMAD.MOV.U32 R4, RZ, RZ, R12 ;  /* 0x000000ffff047224 */ /* 0x000fe200078e000c */
[----:B------:R-:W-:-:S04]  /*166d0*/  MOV R5, 0x0 ;  /* 0x0000000000057802 */ /* 0x000fc80000000f00 */
[----:B-1----:R-:W-:Y:S05]  /*166e0*/  RET.REL.NODEC R4 `(_ZN7cutlass13device_kernelINS_4fmha6kernel13FmhaKernelTmaINS1_10collective15FmhaMainloopTmaINS_6half_tEfN4cute5tupleIJNS7_1CILi64EEENS9_ILi256EEENS9_ILi48EEEEEENS4_14ResidualFusionEJEEENS4_15FmhaFwdEpilogueIS6_fNS8_IJSA_SC_SB_EEEEEJEEEEEvNT_6ParamsE) ;  /* 0xfffffe9804447950 */ /* 0x002fea0003c3ffff */
.L_x_94:
[----:B------:R-:W-:-:S00]  /*166f0*/  BRA `(.L_x_94) ;  /* 0xfffffffc00fc7947 */ /* 0x000fc0000383ffff */
[----:B------:R-:W-:-:S00]  /*16700*/  NOP ;  /* 0x0000000000007918 */ /* 0x000fc00000000000 */
[----:B------:R-:W-:-:S00]  /*16710*/  NOP ;  /* 0x0000000000007918 */ /* 0x000fc00000000000 */
[----:B------:R-:W-:-:S00]  /*16720*/  NOP ;  /* 0x0000000000007918 */ /* 0x000fc00000000000 */
[----:B------:R-:W-:-:S00]  /*16730*/  NOP ;  /* 0x0000000000007918 */ /* 0x000fc00000000000 */
[----:B------:R-:W-:-:S00]  /*16740*/  NOP ;  /* 0x0000000000007918 */ /* 0x000fc00000000000 */
[----:B------:R-:W-:-:S00]  /*16750*/  NOP ;  /* 0x0000000000007918 */ /* 0x000fc00000000000 */
[----:B------:R-:W-:-:S00]  /*16760*/  NOP ;  /* 0x0000000000007918 */ /* 0x000fc00000000000 */
[----:B------:R-:W-:-:S00]  /*16770*/  NOP ;  /* 0x0000000000007918 */ /* 0x000fc00000000000 */
.L_x_95:


//--------------------- .nv.global.init           --------------------------
	.section	.nv.global.init,"aw",@progbits
.nv.global.init:
	.type		$str$23,@object
	.size		$str$23,($str$24 - $str$23)
$str$23:
        /*0000*/ 	.byte	0x28, 0x61, 0x64, 0x64, 0x72, 0x65, 0x73, 0x73, 0x20, 0x26, 0x20, 0x6d, 0x61, 0x73, 0x6b, 0x29
        /*0010*/ 	.byte	0x20, 0x3d, 0x3d, 0x20, 0x30, 0x00
	.type		$str$24,@object
	.size		$str$24,(__unnamed_1 - $str$24)
$str$24:
        /*0016*/ 	.byte	0x2f, 0x74, 0x6d, 0x70, 0x2f, 0x63, 0x75, 0x74, 0x6c, 0x61, 0x73, 0x73, 0x5f, 0x73, 0x77, 0x65
        /*0026*/ 	.byte	0x65, 0x70, 0x5f, 0x73, 0x72, 0x63, 0x2f, 0x69, 0x6e, 0x63, 0x6c, 0x75, 0x64, 0x65, 0x2f, 0x63
        /*0036*/ 	.byte	0x75, 0x74, 0x65, 0x2f, 0x70, 0x6f, 0x69, 0x6e, 0x74, 0x65, 0x72, 0x5f, 0x66, 0x6c, 0x61, 0x67
        /*0046*/ 	.byte	0x67, 0x65, 0x64, 0x2e, 0x68, 0x70, 0x70, 0x00
	.type		__unnamed_1,@object
	.size		__unnamed_1,(__unnamed_2 - __unnamed_1)
__unnamed_1:
        /*004e*/ 	.byte	0x61, 0x75, 0x74, 0x6f, 0x20, 0x63, 0x75, 0x74, 0x65, 0x3a, 0x3a, 0x61, 0x73, 0x5f, 0x70, 0x6f
        /* <DEDUP_REMOVED lines=27> */
        /*020e*/ 	.byte	0x3e, 0x3e, 0x3e, 0x3e, 0x3e, 0x5d, 0x00
	.type		__unnamed_2,@object
	.size		__unnamed_2,(.L_1 - __unnamed_2)
__unnamed_2:
        /* <DEDUP_REMOVED lines=29> */
.L_1:


//--------------------- .nv.shared._ZN7cutlass13device_kernelINS_4fmha6kernel13FmhaKernelTmaINS1_10collective15FmhaMainloopTmaINS_6half_tEfN4cute5tupleIJNS7_1CILi64EEENS9_ILi256EEENS9_ILi48EEEEEENS4_14ResidualFusionEJEEENS4_15FmhaFwdEpilogueIS6_fNS8_IJSA_SC_SB_EEEEEJEEEEEvNT_6ParamsE --------------------------
	.section	.nv.shared._ZN7cutlass13device_kernelINS_4fmha6kernel13FmhaKernelTmaINS1_10collective15FmhaMainloopTmaINS_6half_tEfN4cute5tupleIJNS7_1CILi64EEENS9_ILi256EEENS9_ILi48EEEEEENS4_14ResidualFusionEJEEENS4_15FmhaFwdEpilogueIS6_fNS8_IJSA_SC_SB_EEEEEJEEEEEvNT_6ParamsE,"aw",@nobits
	.sectionflags	@""
	.align	16
	.zero		1024


//--------------------- .nv.shared.reserved.0     --------------------------
	.section	.nv.shared.reserved.0,"aw",@nobits
	.weak		__nv_reservedSMEM_offset_0_alias
	.size		__nv_reservedSMEM_offset_0_alias, 0, 0
	.other		__nv_reservedSMEM_offset_0_alias,@"STO_CUDA_RESERVED_SHARED STV_DEFAULT"
__nv_reservedSMEM_offset_0_alias:
	.zero		0


//--------------------- .nv.global                --------------------------
	.section	.nv.global,"aw",@nobits
.nv.global:
	.type		_ZN39_INTERNAL_261a7ede_4_k_cu_af8ba4b4_31314cute1_E,@object
	.size		_ZN39_INTERNAL_261a7ede_4_k_cu_af8ba4b4_31314cute1_E,(_ZN39_INTERNAL_261a7ede_4_k_cu_af8ba4b4_31314cuda3std3__45__cpo6cbeginE - _ZN39_INTERNAL_261a7ede_4_k_cu_af8ba4b4_31314cute1_E)
_ZN39_INTERNAL_261a7ede_4_k_cu_af8ba4b4_31314cute1_E:
	.zero		1
	.type		_ZN39_INTERNAL_261a7ede_4_k_cu_af8ba4b4_31314cuda3std3__45__cpo6cbeginE,@object
	.size		_ZN39_INTERNAL_261a7ede_4_k_cu_af8ba4b4_31314cuda3std3__45__cpo6cbeginE,(_ZN39_INTERNAL_261a7ede_4_k_cu_af8ba4b4_31314cuda3std3__48in_placeE - _ZN39_INTERNAL_261a7ede_4_k_cu_af8ba4b4_31314cuda3std3__45__cpo6cbeginE)
_ZN39_INTERNAL_261a7ede_4_k_cu_af8ba4b4_31314cuda3std3__45__cpo6cbeginE:
	.zero		1
	.type		_ZN39_INTERNAL_261a7ede_4_k_cu_af8ba4b4_31314cuda3std3__48in_placeE,@object
	.size		_ZN39_INTERNAL_261a7ede_4_k_cu_af8ba4b4_31314cuda3std3__48in_placeE,(_ZN39_INTERNAL_261a7ede_4_k_cu_af8ba4b4_31314cuda3std6ranges3__45__cpo9iter_moveE - _ZN39_INTERNAL_261a7ede_4_k_cu_af8ba4b4_31314cuda3std3__48in_placeE)
_ZN39_INTERNAL_261a7ede_4_k_cu_af8ba4b4_31314cuda3std3__48in_placeE:
	.zero		1
	.type		_ZN39_INTERNAL_261a7ede_4_k_cu_af8ba4b4_31314cuda3std6ranges3__45__cpo9iter_moveE,@object
	.size		_ZN39_INTERNAL_261a7ede_4_k_cu_af8ba4b4_31314cuda3std6ranges3__45__cpo9iter_moveE,(_ZN39_INTERNAL_261a7ede_4_k_cu_af8ba4b4_31314cuda3std3__45__cpo5beginE - _ZN39_INTERNAL_261a7ede_4_k_cu_af8ba4b4_31314cuda3std6ranges3__45__cpo9iter_moveE)
_ZN39_INTERNAL_261a7ede_4_k_cu_af8ba4b4_31314cuda3std6ranges3__45__cpo9iter_moveE:
	.zero		1
	.type		_ZN39_INTERNAL_261a7ede_4_k_cu_af8ba4b4_31314cuda3std3__45__cpo5beginE,@object
	.size		_ZN39_INTERNAL_261a7ede_4_k_cu_af8ba4b4_31314cuda3std3__45__cpo5beginE,(_ZN39_INTERNAL_261a7ede_4_k_cu_af8ba4b4_31314cuda3std3__441_GLOBAL__N__261a7ede_4_k_cu_af8ba4b4_31316ignoreE - _ZN39_INTERNAL_261a7ede_4_k_cu_af8ba4b4_31314cuda3std3__45__cpo5beginE)
_ZN39_INTERNAL_261a7ede_4_k_cu_af8ba4b4_31314cuda3std3__45__cpo5beginE:
	.zero		1
	.type		_ZN39_INTERNAL_261a7ede_4_k_cu_af8ba4b4_31314cuda3std3__441_GLOBAL__N__261a7ede_4_k_cu_af8ba4b4_31316ignoreE,@object
	.size		_ZN39_INTERNAL_261a7ede_4_k_cu_af8ba4b4_31314cuda3std3__441_GLOBAL__N__261a7ede_4_k_cu_af8ba4b4_31316ignoreE,(_ZN39_INTERNAL_261a7ede_4_k_cu_af8ba4b4_31314cute7productE - _ZN39_INTERNAL_261a7ede_4_k_cu_af8ba4b4_31314cuda3std3__441_GLOBAL__N__261a7ede_4_k_cu_af8ba4b4_31316ignoreE)
_ZN39_INTERNAL_261a7ede_4_k_cu_af8ba4b4_31314cuda3std3__441_GLOBAL__N__261a7ede_4_k_cu_af8ba4b4_31316ignoreE:
	.zero		1
	.type		_ZN39_INTERNAL_261a7ede_4_k_cu_af8ba4b4_31314cute7productE,@object
	.size		_ZN39_INTERNAL_261a7ede_4_k_cu_af8ba4b4_31314cute7productE,(_ZN39_INTERNAL_261a7ede_4_k_cu_af8ba4b4_31314cuda3std3__45__cpo3endE - _ZN39_INTERNAL_261a7ede_4_k_cu_af8ba4b4_31314cute7productE)
_ZN39_INTERNAL_261a7ede_4_k_cu_af8ba4b4_31314cute7productE:
	.zero		1
	.type		_ZN39_INTERNAL_261a7ede_4_k_cu_af8ba4b4_31314cuda3std3__45__cpo3endE,@object
	.size		_ZN39_INTERNAL_261a7ede_4_k_cu_af8ba4b4_31314cuda3std3__45__cpo3endE,(_ZN39_INTERNAL_261a7ede_4_k_cu_af8ba4b4_31314cuda3std3__419piecewise_constructE - _ZN39_INTERNAL_261a7ede_4_k_cu_af8ba4b4_31314cuda3std3__45__cpo3endE)
_ZN39_INTERNAL_261a7ede_4_k_cu_af8ba4b4_31314cuda3std3__45__cpo3endE:
	.zero		1
	.type		_ZN39_INTERNAL_261a7ede_4_k_cu_af8ba4b4_31314cuda3std3__419piecewise_constructE,@object
	.size		_ZN39_INTERNAL_261a7ede_4_k_cu_af8ba4b4_31314cuda3std3__419piecewise_constructE,(_ZN39_INTERNAL_261a7ede_4_k_cu_af8ba4b4_31314cuda3std3__45__cpo4cendE - _ZN39_INTERNAL_261a7ede_4_k_cu_af8ba4b4_31314cuda3std3__419piecewise_constructE)
_ZN39_INTERNAL_261a7ede_4_k_cu_af8ba4b4_31314cuda3std3__419piecewise_constructE:
	.zero		1
	.type		_ZN39_INTERNAL_261a7ede_4_k_cu_af8ba4b4_31314cuda3std3__45__cpo4cendE,@object
	.size		_ZN39_INTERNAL_261a7ede_4_k_cu_af8ba4b4_31314cuda3std3__45__cpo4cendE,(_ZN39_INTERNAL_261a7ede_4_k_cu_af8ba4b4_31314cuda3std6ranges3__45__cpo4swapE - _ZN39_INTERNAL_261a7ede_4_k_cu_af8ba4b4_31314cuda3std3__45__cpo4cendE)
_ZN39_INTERNAL_261a7ede_4_k_cu_af8ba4b4_31314cuda3std3__45__cpo4cendE:
	.zero		1
	.type		_ZN39_INTERNAL_261a7ede_4_k_cu_af8ba4b4_31314cuda3std6ranges3__45__cpo4swapE,@object
	.size		_ZN39_INTERNAL_261a7ede_4_k_cu_af8ba4b4_31314cuda3std6ranges3__45__cpo4swapE,(.L_9 - _ZN39_INTERNAL_261a7ede_4_k_cu_af8ba4b4_31314cuda3std6ranges3__45__cpo4swapE)
_ZN39_INTERNAL_261a7ede_4_k_cu_af8ba4b4_31314cuda3std6ranges3__45__cpo4swapE:
	.zero		1
.L_9:


//--------------------- .nv.constant0._ZN7cutlass13device_kernelINS_4fmha6kernel13FmhaKernelTmaINS1_10collective15FmhaMainloopTmaINS_6half_tEfN4cute5tupleIJNS7_1CILi64EEENS9_ILi256EEENS9_ILi48EEEEEENS4_14ResidualFusionEJEEENS4_15FmhaFwdEpilogueIS6_fNS8_IJSA_SC_SB_EEEEEJEEEEEvNT_6ParamsE --------------------------
	.section	.nv.constant0._ZN7cutlass13device_kernelINS_4fmha6kernel13FmhaKernelTmaINS1_10collective15FmhaMainloopTmaINS_6half_tEfN4cute5tupleIJNS7_1CILi64EEENS9_ILi256EEENS9_ILi48EEEEEENS4_14ResidualFusionEJEEENS4_15FmhaFwdEpilogueIS6_fNS8_IJSA_SC_SB_EEEEEJEEEEEvNT_6ParamsE,"a",@progbits
	.sectionflags	@""
	.align	4
.nv.constant0._ZN7cutlass13device_kernelINS_4fmha6kernel13FmhaKernelTmaINS1_10collective15FmhaMainloopTmaINS_6half_tEfN4cute5tupleIJNS7_1CILi64EEENS9_ILi256EEENS9_ILi48EEEEEENS4_14ResidualFusionEJEEENS4_15FmhaFwdEpilogueIS6_fNS8_IJSA_SC_SB_EEEEEJEEEEEvNT_6ParamsE:
	.zero		2688


//--------------------- SYMBOLS --------------------------

	.type		.nv.reservedSmem.offset0,@object
	.size		.nv.reservedSmem.offset0,0x4
	.type		__assertfail,@function
